//
// Generated by NVIDIA NVVM Compiler
//
// Compiler Build ID: CL-36424714
// Cuda compilation tools, release 13.0, V13.0.88
// Based on NVVM 20.0.0
//

.version 9.0
.target sm_100
.address_size 64

	// .globl	_Z5EulerfPfS_S_S_ff
.global .align 4 .b8 precalc_xorwow_matrix[102400];
.global .align 4 .b8 precalc_xorwow_offset_matrix[102400];
.global .align 4 .b8 mrg32k3aM1[2304];
.global .align 4 .b8 mrg32k3aM2[2304];
.global .align 4 .b8 mrg32k3aM1SubSeq[2016];
.global .align 4 .b8 mrg32k3aM2SubSeq[2016];
.global .align 4 .b8 mrg32k3aM1Seq[2304];
.global .align 4 .b8 mrg32k3aM2Seq[2304];
.const .align 8 .b8 __cr_lgamma_table[72];
.extern .shared .align 16 .b8 data[];

.visible .entry _Z5EulerfPfS_S_S_ff(
	.param .f32 _Z5EulerfPfS_S_S_ff_param_0,
	.param .u64 .ptr .align 1 _Z5EulerfPfS_S_S_ff_param_1,
	.param .u64 .ptr .align 1 _Z5EulerfPfS_S_S_ff_param_2,
	.param .u64 .ptr .align 1 _Z5EulerfPfS_S_S_ff_param_3,
	.param .u64 .ptr .align 1 _Z5EulerfPfS_S_S_ff_param_4,
	.param .f32 _Z5EulerfPfS_S_S_ff_param_5,
	.param .f32 _Z5EulerfPfS_S_S_ff_param_6
)
{
	.local .align 8 .b8 	__local_depot0[48];
	.reg .b64 	%SP;
	.reg .b64 	%SPL;
	.reg .pred 	%p<71>;
	.reg .b32 	%r<1248>;
	.reg .b32 	%f<69>;
	.reg .b64 	%rd<38>;

	mov.u64 	%SPL, __local_depot0;
	ld.param.f32 	%f11, [_Z5EulerfPfS_S_S_ff_param_0];
	ld.param.u64 	%rd11, [_Z5EulerfPfS_S_S_ff_param_2];
	ld.param.u64 	%rd12, [_Z5EulerfPfS_S_S_ff_param_3];
	ld.param.u64 	%rd13, [_Z5EulerfPfS_S_S_ff_param_4];
	ld.param.f32 	%f12, [_Z5EulerfPfS_S_S_ff_param_5];
	ld.param.f32 	%f13, [_Z5EulerfPfS_S_S_ff_param_6];
	cvta.to.global.u64 	%rd14, %rd12;
	cvta.to.global.u64 	%rd15, %rd13;
	cvta.to.global.u64 	%rd16, %rd11;
	add.u64 	%rd1, %SPL, 0;
	mov.u32 	%r1247, %ntid.x;
	mov.u32 	%r2, %ctaid.x;
	mov.u32 	%r3, %tid.x;
	mad.lo.s32 	%r4, %r1247, %r2, %r3;
	mul.wide.u32 	%rd18, %r2, 4;
	add.s64 	%rd19, %rd16, %rd18;
	ld.global.f32 	%f1, [%rd19];
	add.s64 	%rd20, %rd15, %rd18;
	ld.global.f32 	%f2, [%rd20];
	add.s64 	%rd21, %rd14, %rd18;
	ld.global.f32 	%f3, [%rd21];
	mov.b32 	%r971, -9920396;
	mov.b32 	%r567, -771510409;
	st.local.v2.u32 	[%rd1], {%r567, %r971};
	mov.b32 	%r969, -123459836;
	mov.b32 	%r970, -308902214;
	st.local.v2.u32 	[%rd1+8], {%r970, %r969};
	mov.b32 	%r967, -127593864;
	mov.b32 	%r968, -589760388;
	st.local.v2.u32 	[%rd1+16], {%r968, %r967};
	setp.eq.s32 	%p1, %r4, 0;
	@%p1 bra 	$L__BB0_115;
	cvt.s64.s32 	%rd37, %r4;
	mov.b32 	%r954, 0;
	mov.b32 	%r971, -9920396;
	mov.b32 	%r970, -308902214;
	mov.b32 	%r969, -123459836;
	mov.b32 	%r968, -589760388;
	mov.b32 	%r967, -127593864;
$L__BB0_2:
	mov.u64 	%rd3, %rd37;
	and.b64  	%rd4, %rd3, 3;
	setp.eq.s64 	%p2, %rd4, 0;
	@%p2 bra 	$L__BB0_114;
	mul.wide.u32 	%rd22, %r954, 3200;
	mov.u64 	%rd23, precalc_xorwow_matrix;
	add.s64 	%rd5, %rd23, %rd22;
	mov.b32 	%r967, 0;
	mov.u32 	%r968, %r967;
	mov.u32 	%r969, %r967;
	mov.u32 	%r970, %r967;
	mov.u32 	%r971, %r967;
	mov.u32 	%r960, %r967;
$L__BB0_4:
	mul.wide.u32 	%rd24, %r960, 4;
	add.s64 	%rd25, %rd1, %rd24;
	ld.local.u32 	%r17, [%rd25+4];
	shl.b32 	%r18, %r960, 5;
	mov.b32 	%r966, 0;
$L__BB0_5:
	.pragma "nounroll";
	shr.u32 	%r576, %r17, %r966;
	and.b32  	%r577, %r576, 1;
	setp.eq.b32 	%p3, %r577, 1;
	not.pred 	%p4, %p3;
	add.s32 	%r578, %r18, %r966;
	mul.lo.s32 	%r579, %r578, 5;
	mul.wide.u32 	%rd26, %r579, 4;
	add.s64 	%rd6, %rd5, %rd26;
	@%p4 bra 	$L__BB0_7;
	ld.global.u32 	%r580, [%rd6];
	xor.b32  	%r971, %r971, %r580;
	ld.global.u32 	%r581, [%rd6+4];
	xor.b32  	%r970, %r970, %r581;
	ld.global.u32 	%r582, [%rd6+8];
	xor.b32  	%r969, %r969, %r582;
	ld.global.u32 	%r583, [%rd6+12];
	xor.b32  	%r968, %r968, %r583;
	ld.global.u32 	%r584, [%rd6+16];
	xor.b32  	%r967, %r967, %r584;
$L__BB0_7:
	and.b32  	%r586, %r576, 2;
	setp.eq.s32 	%p5, %r586, 0;
	@%p5 bra 	$L__BB0_9;
	ld.global.u32 	%r587, [%rd6+20];
	xor.b32  	%r971, %r971, %r587;
	ld.global.u32 	%r588, [%rd6+24];
	xor.b32  	%r970, %r970, %r588;
	ld.global.u32 	%r589, [%rd6+28];
	xor.b32  	%r969, %r969, %r589;
	ld.global.u32 	%r590, [%rd6+32];
	xor.b32  	%r968, %r968, %r590;
	ld.global.u32 	%r591, [%rd6+36];
	xor.b32  	%r967, %r967, %r591;
$L__BB0_9:
	and.b32  	%r593, %r576, 4;
	setp.eq.s32 	%p6, %r593, 0;
	@%p6 bra 	$L__BB0_11;
	ld.global.u32 	%r594, [%rd6+40];
	xor.b32  	%r971, %r971, %r594;
	ld.global.u32 	%r595, [%rd6+44];
	xor.b32  	%r970, %r970, %r595;
	ld.global.u32 	%r596, [%rd6+48];
	xor.b32  	%r969, %r969, %r596;
	ld.global.u32 	%r597, [%rd6+52];
	xor.b32  	%r968, %r968, %r597;
	ld.global.u32 	%r598, [%rd6+56];
	xor.b32  	%r967, %r967, %r598;
$L__BB0_11:
	and.b32  	%r600, %r576, 8;
	setp.eq.s32 	%p7, %r600, 0;
	@%p7 bra 	$L__BB0_13;
	ld.global.u32 	%r601, [%rd6+60];
	xor.b32  	%r971, %r971, %r601;
	ld.global.u32 	%r602, [%rd6+64];
	xor.b32  	%r970, %r970, %r602;
	ld.global.u32 	%r603, [%rd6+68];
	xor.b32  	%r969, %r969, %r603;
	ld.global.u32 	%r604, [%rd6+72];
	xor.b32  	%r968, %r968, %r604;
	ld.global.u32 	%r605, [%rd6+76];
	xor.b32  	%r967, %r967, %r605;
$L__BB0_13:
	and.b32  	%r607, %r576, 16;
	setp.eq.s32 	%p8, %r607, 0;
	@%p8 bra 	$L__BB0_15;
	ld.global.u32 	%r608, [%rd6+80];
	xor.b32  	%r971, %r971, %r608;
	ld.global.u32 	%r609, [%rd6+84];
	xor.b32  	%r970, %r970, %r609;
	ld.global.u32 	%r610, [%rd6+88];
	xor.b32  	%r969, %r969, %r610;
	ld.global.u32 	%r611, [%rd6+92];
	xor.b32  	%r968, %r968, %r611;
	ld.global.u32 	%r612, [%rd6+96];
	xor.b32  	%r967, %r967, %r612;
$L__BB0_15:
	and.b32  	%r614, %r576, 32;
	setp.eq.s32 	%p9, %r614, 0;
	@%p9 bra 	$L__BB0_17;
	ld.global.u32 	%r615, [%rd6+100];
	xor.b32  	%r971, %r971, %r615;
	ld.global.u32 	%r616, [%rd6+104];
	xor.b32  	%r970, %r970, %r616;
	ld.global.u32 	%r617, [%rd6+108];
	xor.b32  	%r969, %r969, %r617;
	ld.global.u32 	%r618, [%rd6+112];
	xor.b32  	%r968, %r968, %r618;
	ld.global.u32 	%r619, [%rd6+116];
	xor.b32  	%r967, %r967, %r619;
$L__BB0_17:
	and.b32  	%r621, %r576, 64;
	setp.eq.s32 	%p10, %r621, 0;
	@%p10 bra 	$L__BB0_19;
	ld.global.u32 	%r622, [%rd6+120];
	xor.b32  	%r971, %r971, %r622;
	ld.global.u32 	%r623, [%rd6+124];
	xor.b32  	%r970, %r970, %r623;
	ld.global.u32 	%r624, [%rd6+128];
	xor.b32  	%r969, %r969, %r624;
	ld.global.u32 	%r625, [%rd6+132];
	xor.b32  	%r968, %r968, %r625;
	ld.global.u32 	%r626, [%rd6+136];
	xor.b32  	%r967, %r967, %r626;
$L__BB0_19:
	and.b32  	%r628, %r576, 128;
	setp.eq.s32 	%p11, %r628, 0;
	@%p11 bra 	$L__BB0_21;
	ld.global.u32 	%r629, [%rd6+140];
	xor.b32  	%r971, %r971, %r629;
	ld.global.u32 	%r630, [%rd6+144];
	xor.b32  	%r970, %r970, %r630;
	ld.global.u32 	%r631, [%rd6+148];
	xor.b32  	%r969, %r969, %r631;
	ld.global.u32 	%r632, [%rd6+152];
	xor.b32  	%r968, %r968, %r632;
	ld.global.u32 	%r633, [%rd6+156];
	xor.b32  	%r967, %r967, %r633;
$L__BB0_21:
	and.b32  	%r635, %r576, 256;
	setp.eq.s32 	%p12, %r635, 0;
	@%p12 bra 	$L__BB0_23;
	ld.global.u32 	%r636, [%rd6+160];
	xor.b32  	%r971, %r971, %r636;
	ld.global.u32 	%r637, [%rd6+164];
	xor.b32  	%r970, %r970, %r637;
	ld.global.u32 	%r638, [%rd6+168];
	xor.b32  	%r969, %r969, %r638;
	ld.global.u32 	%r639, [%rd6+172];
	xor.b32  	%r968, %r968, %r639;
	ld.global.u32 	%r640, [%rd6+176];
	xor.b32  	%r967, %r967, %r640;
$L__BB0_23:
	and.b32  	%r642, %r576, 512;
	setp.eq.s32 	%p13, %r642, 0;
	@%p13 bra 	$L__BB0_25;
	ld.global.u32 	%r643, [%rd6+180];
	xor.b32  	%r971, %r971, %r643;
	ld.global.u32 	%r644, [%rd6+184];
	xor.b32  	%r970, %r970, %r644;
	ld.global.u32 	%r645, [%rd6+188];
	xor.b32  	%r969, %r969, %r645;
	ld.global.u32 	%r646, [%rd6+192];
	xor.b32  	%r968, %r968, %r646;
	ld.global.u32 	%r647, [%rd6+196];
	xor.b32  	%r967, %r967, %r647;
$L__BB0_25:
	and.b32  	%r649, %r576, 1024;
	setp.eq.s32 	%p14, %r649, 0;
	@%p14 bra 	$L__BB0_27;
	ld.global.u32 	%r650, [%rd6+200];
	xor.b32  	%r971, %r971, %r650;
	ld.global.u32 	%r651, [%rd6+204];
	xor.b32  	%r970, %r970, %r651;
	ld.global.u32 	%r652, [%rd6+208];
	xor.b32  	%r969, %r969, %r652;
	ld.global.u32 	%r653, [%rd6+212];
	xor.b32  	%r968, %r968, %r653;
	ld.global.u32 	%r654, [%rd6+216];
	xor.b32  	%r967, %r967, %r654;
$L__BB0_27:
	and.b32  	%r656, %r576, 2048;
	setp.eq.s32 	%p15, %r656, 0;
	@%p15 bra 	$L__BB0_29;
	ld.global.u32 	%r657, [%rd6+220];
	xor.b32  	%r971, %r971, %r657;
	ld.global.u32 	%r658, [%rd6+224];
	xor.b32  	%r970, %r970, %r658;
	ld.global.u32 	%r659, [%rd6+228];
	xor.b32  	%r969, %r969, %r659;
	ld.global.u32 	%r660, [%rd6+232];
	xor.b32  	%r968, %r968, %r660;
	ld.global.u32 	%r661, [%rd6+236];
	xor.b32  	%r967, %r967, %r661;
$L__BB0_29:
	and.b32  	%r663, %r576, 4096;
	setp.eq.s32 	%p16, %r663, 0;
	@%p16 bra 	$L__BB0_31;
	ld.global.u32 	%r664, [%rd6+240];
	xor.b32  	%r971, %r971, %r664;
	ld.global.u32 	%r665, [%rd6+244];
	xor.b32  	%r970, %r970, %r665;
	ld.global.u32 	%r666, [%rd6+248];
	xor.b32  	%r969, %r969, %r666;
	ld.global.u32 	%r667, [%rd6+252];
	xor.b32  	%r968, %r968, %r667;
	ld.global.u32 	%r668, [%rd6+256];
	xor.b32  	%r967, %r967, %r668;
$L__BB0_31:
	and.b32  	%r670, %r576, 8192;
	setp.eq.s32 	%p17, %r670, 0;
	@%p17 bra 	$L__BB0_33;
	ld.global.u32 	%r671, [%rd6+260];
	xor.b32  	%r971, %r971, %r671;
	ld.global.u32 	%r672, [%rd6+264];
	xor.b32  	%r970, %r970, %r672;
	ld.global.u32 	%r673, [%rd6+268];
	xor.b32  	%r969, %r969, %r673;
	ld.global.u32 	%r674, [%rd6+272];
	xor.b32  	%r968, %r968, %r674;
	ld.global.u32 	%r675, [%rd6+276];
	xor.b32  	%r967, %r967, %r675;
$L__BB0_33:
	and.b32  	%r677, %r576, 16384;
	setp.eq.s32 	%p18, %r677, 0;
	@%p18 bra 	$L__BB0_35;
	ld.global.u32 	%r678, [%rd6+280];
	xor.b32  	%r971, %r971, %r678;
	ld.global.u32 	%r679, [%rd6+284];
	xor.b32  	%r970, %r970, %r679;
	ld.global.u32 	%r680, [%rd6+288];
	xor.b32  	%r969, %r969, %r680;
	ld.global.u32 	%r681, [%rd6+292];
	xor.b32  	%r968, %r968, %r681;
	ld.global.u32 	%r682, [%rd6+296];
	xor.b32  	%r967, %r967, %r682;
$L__BB0_35:
	and.b32  	%r684, %r576, 32768;
	setp.eq.s32 	%p19, %r684, 0;
	@%p19 bra 	$L__BB0_37;
	ld.global.u32 	%r685, [%rd6+300];
	xor.b32  	%r971, %r971, %r685;
	ld.global.u32 	%r686, [%rd6+304];
	xor.b32  	%r970, %r970, %r686;
	ld.global.u32 	%r687, [%rd6+308];
	xor.b32  	%r969, %r969, %r687;
	ld.global.u32 	%r688, [%rd6+312];
	xor.b32  	%r968, %r968, %r688;
	ld.global.u32 	%r689, [%rd6+316];
	xor.b32  	%r967, %r967, %r689;
$L__BB0_37:
	add.s32 	%r966, %r966, 16;
	setp.ne.s32 	%p20, %r966, 32;
	@%p20 bra 	$L__BB0_5;
	mad.lo.s32 	%r690, %r960, -31, %r18;
	add.s32 	%r960, %r690, 1;
	setp.ne.s32 	%p21, %r960, 5;
	@%p21 bra 	$L__BB0_4;
	st.local.u32 	[%rd1+4], %r971;
	st.local.v2.u32 	[%rd1+8], {%r970, %r969};
	st.local.v2.u32 	[%rd1+16], {%r968, %r967};
	setp.eq.s64 	%p22, %rd4, 1;
	@%p22 bra 	$L__BB0_114;
	mov.b32 	%r967, 0;
	mov.u32 	%r968, %r967;
	mov.u32 	%r969, %r967;
	mov.u32 	%r970, %r967;
	mov.u32 	%r971, %r967;
	mov.u32 	%r1052, %r967;
$L__BB0_41:
	mul.wide.u32 	%rd27, %r1052, 4;
	add.s64 	%rd28, %rd1, %rd27;
	ld.local.u32 	%r193, [%rd28+4];
	shl.b32 	%r194, %r1052, 5;
	mov.b32 	%r1058, 0;
$L__BB0_42:
	.pragma "nounroll";
	shr.u32 	%r693, %r193, %r1058;
	and.b32  	%r694, %r693, 1;
	setp.eq.b32 	%p23, %r694, 1;
	not.pred 	%p24, %p23;
	add.s32 	%r695, %r194, %r1058;
	mul.lo.s32 	%r696, %r695, 5;
	mul.wide.u32 	%rd29, %r696, 4;
	add.s64 	%rd7, %rd5, %rd29;
	@%p24 bra 	$L__BB0_44;
	ld.global.u32 	%r697, [%rd7];
	xor.b32  	%r971, %r971, %r697;
	ld.global.u32 	%r698, [%rd7+4];
	xor.b32  	%r970, %r970, %r698;
	ld.global.u32 	%r699, [%rd7+8];
	xor.b32  	%r969, %r969, %r699;
	ld.global.u32 	%r700, [%rd7+12];
	xor.b32  	%r968, %r968, %r700;
	ld.global.u32 	%r701, [%rd7+16];
	xor.b32  	%r967, %r967, %r701;
$L__BB0_44:
	and.b32  	%r703, %r693, 2;
	setp.eq.s32 	%p25, %r703, 0;
	@%p25 bra 	$L__BB0_46;
	ld.global.u32 	%r704, [%rd7+20];
	xor.b32  	%r971, %r971, %r704;
	ld.global.u32 	%r705, [%rd7+24];
	xor.b32  	%r970, %r970, %r705;
	ld.global.u32 	%r706, [%rd7+28];
	xor.b32  	%r969, %r969, %r706;
	ld.global.u32 	%r707, [%rd7+32];
	xor.b32  	%r968, %r968, %r707;
	ld.global.u32 	%r708, [%rd7+36];
	xor.b32  	%r967, %r967, %r708;
$L__BB0_46:
	and.b32  	%r710, %r693, 4;
	setp.eq.s32 	%p26, %r710, 0;
	@%p26 bra 	$L__BB0_48;
	ld.global.u32 	%r711, [%rd7+40];
	xor.b32  	%r971, %r971, %r711;
	ld.global.u32 	%r712, [%rd7+44];
	xor.b32  	%r970, %r970, %r712;
	ld.global.u32 	%r713, [%rd7+48];
	xor.b32  	%r969, %r969, %r713;
	ld.global.u32 	%r714, [%rd7+52];
	xor.b32  	%r968, %r968, %r714;
	ld.global.u32 	%r715, [%rd7+56];
	xor.b32  	%r967, %r967, %r715;
$L__BB0_48:
	and.b32  	%r717, %r693, 8;
	setp.eq.s32 	%p27, %r717, 0;
	@%p27 bra 	$L__BB0_50;
	ld.global.u32 	%r718, [%rd7+60];
	xor.b32  	%r971, %r971, %r718;
	ld.global.u32 	%r719, [%rd7+64];
	xor.b32  	%r970, %r970, %r719;
	ld.global.u32 	%r720, [%rd7+68];
	xor.b32  	%r969, %r969, %r720;
	ld.global.u32 	%r721, [%rd7+72];
	xor.b32  	%r968, %r968, %r721;
	ld.global.u32 	%r722, [%rd7+76];
	xor.b32  	%r967, %r967, %r722;
$L__BB0_50:
	and.b32  	%r724, %r693, 16;
	setp.eq.s32 	%p28, %r724, 0;
	@%p28 bra 	$L__BB0_52;
	ld.global.u32 	%r725, [%rd7+80];
	xor.b32  	%r971, %r971, %r725;
	ld.global.u32 	%r726, [%rd7+84];
	xor.b32  	%r970, %r970, %r726;
	ld.global.u32 	%r727, [%rd7+88];
	xor.b32  	%r969, %r969, %r727;
	ld.global.u32 	%r728, [%rd7+92];
	xor.b32  	%r968, %r968, %r728;
	ld.global.u32 	%r729, [%rd7+96];
	xor.b32  	%r967, %r967, %r729;
$L__BB0_52:
	and.b32  	%r731, %r693, 32;
	setp.eq.s32 	%p29, %r731, 0;
	@%p29 bra 	$L__BB0_54;
	ld.global.u32 	%r732, [%rd7+100];
	xor.b32  	%r971, %r971, %r732;
	ld.global.u32 	%r733, [%rd7+104];
	xor.b32  	%r970, %r970, %r733;
	ld.global.u32 	%r734, [%rd7+108];
	xor.b32  	%r969, %r969, %r734;
	ld.global.u32 	%r735, [%rd7+112];
	xor.b32  	%r968, %r968, %r735;
	ld.global.u32 	%r736, [%rd7+116];
	xor.b32  	%r967, %r967, %r736;
$L__BB0_54:
	and.b32  	%r738, %r693, 64;
	setp.eq.s32 	%p30, %r738, 0;
	@%p30 bra 	$L__BB0_56;
	ld.global.u32 	%r739, [%rd7+120];
	xor.b32  	%r971, %r971, %r739;
	ld.global.u32 	%r740, [%rd7+124];
	xor.b32  	%r970, %r970, %r740;
	ld.global.u32 	%r741, [%rd7+128];
	xor.b32  	%r969, %r969, %r741;
	ld.global.u32 	%r742, [%rd7+132];
	xor.b32  	%r968, %r968, %r742;
	ld.global.u32 	%r743, [%rd7+136];
	xor.b32  	%r967, %r967, %r743;
$L__BB0_56:
	and.b32  	%r745, %r693, 128;
	setp.eq.s32 	%p31, %r745, 0;
	@%p31 bra 	$L__BB0_58;
	ld.global.u32 	%r746, [%rd7+140];
	xor.b32  	%r971, %r971, %r746;
	ld.global.u32 	%r747, [%rd7+144];
	xor.b32  	%r970, %r970, %r747;
	ld.global.u32 	%r748, [%rd7+148];
	xor.b32  	%r969, %r969, %r748;
	ld.global.u32 	%r749, [%rd7+152];
	xor.b32  	%r968, %r968, %r749;
	ld.global.u32 	%r750, [%rd7+156];
	xor.b32  	%r967, %r967, %r750;
$L__BB0_58:
	and.b32  	%r752, %r693, 256;
	setp.eq.s32 	%p32, %r752, 0;
	@%p32 bra 	$L__BB0_60;
	ld.global.u32 	%r753, [%rd7+160];
	xor.b32  	%r971, %r971, %r753;
	ld.global.u32 	%r754, [%rd7+164];
	xor.b32  	%r970, %r970, %r754;
	ld.global.u32 	%r755, [%rd7+168];
	xor.b32  	%r969, %r969, %r755;
	ld.global.u32 	%r756, [%rd7+172];
	xor.b32  	%r968, %r968, %r756;
	ld.global.u32 	%r757, [%rd7+176];
	xor.b32  	%r967, %r967, %r757;
$L__BB0_60:
	and.b32  	%r759, %r693, 512;
	setp.eq.s32 	%p33, %r759, 0;
	@%p33 bra 	$L__BB0_62;
	ld.global.u32 	%r760, [%rd7+180];
	xor.b32  	%r971, %r971, %r760;
	ld.global.u32 	%r761, [%rd7+184];
	xor.b32  	%r970, %r970, %r761;
	ld.global.u32 	%r762, [%rd7+188];
	xor.b32  	%r969, %r969, %r762;
	ld.global.u32 	%r763, [%rd7+192];
	xor.b32  	%r968, %r968, %r763;
	ld.global.u32 	%r764, [%rd7+196];
	xor.b32  	%r967, %r967, %r764;
$L__BB0_62:
	and.b32  	%r766, %r693, 1024;
	setp.eq.s32 	%p34, %r766, 0;
	@%p34 bra 	$L__BB0_64;
	ld.global.u32 	%r767, [%rd7+200];
	xor.b32  	%r971, %r971, %r767;
	ld.global.u32 	%r768, [%rd7+204];
	xor.b32  	%r970, %r970, %r768;
	ld.global.u32 	%r769, [%rd7+208];
	xor.b32  	%r969, %r969, %r769;
	ld.global.u32 	%r770, [%rd7+212];
	xor.b32  	%r968, %r968, %r770;
	ld.global.u32 	%r771, [%rd7+216];
	xor.b32  	%r967, %r967, %r771;
$L__BB0_64:
	and.b32  	%r773, %r693, 2048;
	setp.eq.s32 	%p35, %r773, 0;
	@%p35 bra 	$L__BB0_66;
	ld.global.u32 	%r774, [%rd7+220];
	xor.b32  	%r971, %r971, %r774;
	ld.global.u32 	%r775, [%rd7+224];
	xor.b32  	%r970, %r970, %r775;
	ld.global.u32 	%r776, [%rd7+228];
	xor.b32  	%r969, %r969, %r776;
	ld.global.u32 	%r777, [%rd7+232];
	xor.b32  	%r968, %r968, %r777;
	ld.global.u32 	%r778, [%rd7+236];
	xor.b32  	%r967, %r967, %r778;
$L__BB0_66:
	and.b32  	%r780, %r693, 4096;
	setp.eq.s32 	%p36, %r780, 0;
	@%p36 bra 	$L__BB0_68;
	ld.global.u32 	%r781, [%rd7+240];
	xor.b32  	%r971, %r971, %r781;
	ld.global.u32 	%r782, [%rd7+244];
	xor.b32  	%r970, %r970, %r782;
	ld.global.u32 	%r783, [%rd7+248];
	xor.b32  	%r969, %r969, %r783;
	ld.global.u32 	%r784, [%rd7+252];
	xor.b32  	%r968, %r968, %r784;
	ld.global.u32 	%r785, [%rd7+256];
	xor.b32  	%r967, %r967, %r785;
$L__BB0_68:
	and.b32  	%r787, %r693, 8192;
	setp.eq.s32 	%p37, %r787, 0;
	@%p37 bra 	$L__BB0_70;
	ld.global.u32 	%r788, [%rd7+260];
	xor.b32  	%r971, %r971, %r788;
	ld.global.u32 	%r789, [%rd7+264];
	xor.b32  	%r970, %r970, %r789;
	ld.global.u32 	%r790, [%rd7+268];
	xor.b32  	%r969, %r969, %r790;
	ld.global.u32 	%r791, [%rd7+272];
	xor.b32  	%r968, %r968, %r791;
	ld.global.u32 	%r792, [%rd7+276];
	xor.b32  	%r967, %r967, %r792;
$L__BB0_70:
	and.b32  	%r794, %r693, 16384;
	setp.eq.s32 	%p38, %r794, 0;
	@%p38 bra 	$L__BB0_72;
	ld.global.u32 	%r795, [%rd7+280];
	xor.b32  	%r971, %r971, %r795;
	ld.global.u32 	%r796, [%rd7+284];
	xor.b32  	%r970, %r970, %r796;
	ld.global.u32 	%r797, [%rd7+288];
	xor.b32  	%r969, %r969, %r797;
	ld.global.u32 	%r798, [%rd7+292];
	xor.b32  	%r968, %r968, %r798;
	ld.global.u32 	%r799, [%rd7+296];
	xor.b32  	%r967, %r967, %r799;
$L__BB0_72:
	and.b32  	%r801, %r693, 32768;
	setp.eq.s32 	%p39, %r801, 0;
	@%p39 bra 	$L__BB0_74;
	ld.global.u32 	%r802, [%rd7+300];
	xor.b32  	%r971, %r971, %r802;
	ld.global.u32 	%r803, [%rd7+304];
	xor.b32  	%r970, %r970, %r803;
	ld.global.u32 	%r804, [%rd7+308];
	xor.b32  	%r969, %r969, %r804;
	ld.global.u32 	%r805, [%rd7+312];
	xor.b32  	%r968, %r968, %r805;
	ld.global.u32 	%r806, [%rd7+316];
	xor.b32  	%r967, %r967, %r806;
$L__BB0_74:
	add.s32 	%r1058, %r1058, 16;
	setp.ne.s32 	%p40, %r1058, 32;
	@%p40 bra 	$L__BB0_42;
	mad.lo.s32 	%r807, %r1052, -31, %r194;
	add.s32 	%r1052, %r807, 1;
	setp.ne.s32 	%p41, %r1052, 5;
	@%p41 bra 	$L__BB0_41;
	st.local.u32 	[%rd1+4], %r971;
	st.local.v2.u32 	[%rd1+8], {%r970, %r969};
	st.local.v2.u32 	[%rd1+16], {%r968, %r967};
	setp.ne.s64 	%p42, %rd4, 3;
	@%p42 bra 	$L__BB0_114;
	mov.b32 	%r967, 0;
	mov.u32 	%r968, %r967;
	mov.u32 	%r969, %r967;
	mov.u32 	%r970, %r967;
	mov.u32 	%r971, %r967;
	mov.u32 	%r1144, %r967;
$L__BB0_78:
	mul.wide.u32 	%rd30, %r1144, 4;
	add.s64 	%rd31, %rd1, %rd30;
	ld.local.u32 	%r369, [%rd31+4];
	shl.b32 	%r370, %r1144, 5;
	mov.b32 	%r1150, 0;
$L__BB0_79:
	.pragma "nounroll";
	shr.u32 	%r810, %r369, %r1150;
	and.b32  	%r811, %r810, 1;
	setp.eq.b32 	%p43, %r811, 1;
	not.pred 	%p44, %p43;
	add.s32 	%r812, %r370, %r1150;
	mul.lo.s32 	%r813, %r812, 5;
	mul.wide.u32 	%rd32, %r813, 4;
	add.s64 	%rd8, %rd5, %rd32;
	@%p44 bra 	$L__BB0_81;
	ld.global.u32 	%r814, [%rd8];
	xor.b32  	%r971, %r971, %r814;
	ld.global.u32 	%r815, [%rd8+4];
	xor.b32  	%r970, %r970, %r815;
	ld.global.u32 	%r816, [%rd8+8];
	xor.b32  	%r969, %r969, %r816;
	ld.global.u32 	%r817, [%rd8+12];
	xor.b32  	%r968, %r968, %r817;
	ld.global.u32 	%r818, [%rd8+16];
	xor.b32  	%r967, %r967, %r818;
$L__BB0_81:
	and.b32  	%r820, %r810, 2;
	setp.eq.s32 	%p45, %r820, 0;
	@%p45 bra 	$L__BB0_83;
	ld.global.u32 	%r821, [%rd8+20];
	xor.b32  	%r971, %r971, %r821;
	ld.global.u32 	%r822, [%rd8+24];
	xor.b32  	%r970, %r970, %r822;
	ld.global.u32 	%r823, [%rd8+28];
	xor.b32  	%r969, %r969, %r823;
	ld.global.u32 	%r824, [%rd8+32];
	xor.b32  	%r968, %r968, %r824;
	ld.global.u32 	%r825, [%rd8+36];
	xor.b32  	%r967, %r967, %r825;
$L__BB0_83:
	and.b32  	%r827, %r810, 4;
	setp.eq.s32 	%p46, %r827, 0;
	@%p46 bra 	$L__BB0_85;
	ld.global.u32 	%r828, [%rd8+40];
	xor.b32  	%r971, %r971, %r828;
	ld.global.u32 	%r829, [%rd8+44];
	xor.b32  	%r970, %r970, %r829;
	ld.global.u32 	%r830, [%rd8+48];
	xor.b32  	%r969, %r969, %r830;
	ld.global.u32 	%r831, [%rd8+52];
	xor.b32  	%r968, %r968, %r831;
	ld.global.u32 	%r832, [%rd8+56];
	xor.b32  	%r967, %r967, %r832;
$L__BB0_85:
	and.b32  	%r834, %r810, 8;
	setp.eq.s32 	%p47, %r834, 0;
	@%p47 bra 	$L__BB0_87;
	ld.global.u32 	%r835, [%rd8+60];
	xor.b32  	%r971, %r971, %r835;
	ld.global.u32 	%r836, [%rd8+64];
	xor.b32  	%r970, %r970, %r836;
	ld.global.u32 	%r837, [%rd8+68];
	xor.b32  	%r969, %r969, %r837;
	ld.global.u32 	%r838, [%rd8+72];
	xor.b32  	%r968, %r968, %r838;
	ld.global.u32 	%r839, [%rd8+76];
	xor.b32  	%r967, %r967, %r839;
$L__BB0_87:
	and.b32  	%r841, %r810, 16;
	setp.eq.s32 	%p48, %r841, 0;
	@%p48 bra 	$L__BB0_89;
	ld.global.u32 	%r842, [%rd8+80];
	xor.b32  	%r971, %r971, %r842;
	ld.global.u32 	%r843, [%rd8+84];
	xor.b32  	%r970, %r970, %r843;
	ld.global.u32 	%r844, [%rd8+88];
	xor.b32  	%r969, %r969, %r844;
	ld.global.u32 	%r845, [%rd8+92];
	xor.b32  	%r968, %r968, %r845;
	ld.global.u32 	%r846, [%rd8+96];
	xor.b32  	%r967, %r967, %r846;
$L__BB0_89:
	and.b32  	%r848, %r810, 32;
	setp.eq.s32 	%p49, %r848, 0;
	@%p49 bra 	$L__BB0_91;
	ld.global.u32 	%r849, [%rd8+100];
	xor.b32  	%r971, %r971, %r849;
	ld.global.u32 	%r850, [%rd8+104];
	xor.b32  	%r970, %r970, %r850;
	ld.global.u32 	%r851, [%rd8+108];
	xor.b32  	%r969, %r969, %r851;
	ld.global.u32 	%r852, [%rd8+112];
	xor.b32  	%r968, %r968, %r852;
	ld.global.u32 	%r853, [%rd8+116];
	xor.b32  	%r967, %r967, %r853;
$L__BB0_91:
	and.b32  	%r855, %r810, 64;
	setp.eq.s32 	%p50, %r855, 0;
	@%p50 bra 	$L__BB0_93;
	ld.global.u32 	%r856, [%rd8+120];
	xor.b32  	%r971, %r971, %r856;
	ld.global.u32 	%r857, [%rd8+124];
	xor.b32  	%r970, %r970, %r857;
	ld.global.u32 	%r858, [%rd8+128];
	xor.b32  	%r969, %r969, %r858;
	ld.global.u32 	%r859, [%rd8+132];
	xor.b32  	%r968, %r968, %r859;
	ld.global.u32 	%r860, [%rd8+136];
	xor.b32  	%r967, %r967, %r860;
$L__BB0_93:
	and.b32  	%r862, %r810, 128;
	setp.eq.s32 	%p51, %r862, 0;
	@%p51 bra 	$L__BB0_95;
	ld.global.u32 	%r863, [%rd8+140];
	xor.b32  	%r971, %r971, %r863;
	ld.global.u32 	%r864, [%rd8+144];
	xor.b32  	%r970, %r970, %r864;
	ld.global.u32 	%r865, [%rd8+148];
	xor.b32  	%r969, %r969, %r865;
	ld.global.u32 	%r866, [%rd8+152];
	xor.b32  	%r968, %r968, %r866;
	ld.global.u32 	%r867, [%rd8+156];
	xor.b32  	%r967, %r967, %r867;
$L__BB0_95:
	and.b32  	%r869, %r810, 256;
	setp.eq.s32 	%p52, %r869, 0;
	@%p52 bra 	$L__BB0_97;
	ld.global.u32 	%r870, [%rd8+160];
	xor.b32  	%r971, %r971, %r870;
	ld.global.u32 	%r871, [%rd8+164];
	xor.b32  	%r970, %r970, %r871;
	ld.global.u32 	%r872, [%rd8+168];
	xor.b32  	%r969, %r969, %r872;
	ld.global.u32 	%r873, [%rd8+172];
	xor.b32  	%r968, %r968, %r873;
	ld.global.u32 	%r874, [%rd8+176];
	xor.b32  	%r967, %r967, %r874;
$L__BB0_97:
	and.b32  	%r876, %r810, 512;
	setp.eq.s32 	%p53, %r876, 0;
	@%p53 bra 	$L__BB0_99;
	ld.global.u32 	%r877, [%rd8+180];
	xor.b32  	%r971, %r971, %r877;
	ld.global.u32 	%r878, [%rd8+184];
	xor.b32  	%r970, %r970, %r878;
	ld.global.u32 	%r879, [%rd8+188];
	xor.b32  	%r969, %r969, %r879;
	ld.global.u32 	%r880, [%rd8+192];
	xor.b32  	%r968, %r968, %r880;
	ld.global.u32 	%r881, [%rd8+196];
	xor.b32  	%r967, %r967, %r881;
$L__BB0_99:
	and.b32  	%r883, %r810, 1024;
	setp.eq.s32 	%p54, %r883, 0;
	@%p54 bra 	$L__BB0_101;
	ld.global.u32 	%r884, [%rd8+200];
	xor.b32  	%r971, %r971, %r884;
	ld.global.u32 	%r885, [%rd8+204];
	xor.b32  	%r970, %r970, %r885;
	ld.global.u32 	%r886, [%rd8+208];
	xor.b32  	%r969, %r969, %r886;
	ld.global.u32 	%r887, [%rd8+212];
	xor.b32  	%r968, %r968, %r887;
	ld.global.u32 	%r888, [%rd8+216];
	xor.b32  	%r967, %r967, %r888;
$L__BB0_101:
	and.b32  	%r890, %r810, 2048;
	setp.eq.s32 	%p55, %r890, 0;
	@%p55 bra 	$L__BB0_103;
	ld.global.u32 	%r891, [%rd8+220];
	xor.b32  	%r971, %r971, %r891;
	ld.global.u32 	%r892, [%rd8+224];
	xor.b32  	%r970, %r970, %r892;
	ld.global.u32 	%r893, [%rd8+228];
	xor.b32  	%r969, %r969, %r893;
	ld.global.u32 	%r894, [%rd8+232];
	xor.b32  	%r968, %r968, %r894;
	ld.global.u32 	%r895, [%rd8+236];
	xor.b32  	%r967, %r967, %r895;
$L__BB0_103:
	and.b32  	%r897, %r810, 4096;
	setp.eq.s32 	%p56, %r897, 0;
	@%p56 bra 	$L__BB0_105;
	ld.global.u32 	%r898, [%rd8+240];
	xor.b32  	%r971, %r971, %r898;
	ld.global.u32 	%r899, [%rd8+244];
	xor.b32  	%r970, %r970, %r899;
	ld.global.u32 	%r900, [%rd8+248];
	xor.b32  	%r969, %r969, %r900;
	ld.global.u32 	%r901, [%rd8+252];
	xor.b32  	%r968, %r968, %r901;
	ld.global.u32 	%r902, [%rd8+256];
	xor.b32  	%r967, %r967, %r902;
$L__BB0_105:
	and.b32  	%r904, %r810, 8192;
	setp.eq.s32 	%p57, %r904, 0;
	@%p57 bra 	$L__BB0_107;
	ld.global.u32 	%r905, [%rd8+260];
	xor.b32  	%r971, %r971, %r905;
	ld.global.u32 	%r906, [%rd8+264];
	xor.b32  	%r970, %r970, %r906;
	ld.global.u32 	%r907, [%rd8+268];
	xor.b32  	%r969, %r969, %r907;
	ld.global.u32 	%r908, [%rd8+272];
	xor.b32  	%r968, %r968, %r908;
	ld.global.u32 	%r909, [%rd8+276];
	xor.b32  	%r967, %r967, %r909;
$L__BB0_107:
	and.b32  	%r911, %r810, 16384;
	setp.eq.s32 	%p58, %r911, 0;
	@%p58 bra 	$L__BB0_109;
	ld.global.u32 	%r912, [%rd8+280];
	xor.b32  	%r971, %r971, %r912;
	ld.global.u32 	%r913, [%rd8+284];
	xor.b32  	%r970, %r970, %r913;
	ld.global.u32 	%r914, [%rd8+288];
	xor.b32  	%r969, %r969, %r914;
	ld.global.u32 	%r915, [%rd8+292];
	xor.b32  	%r968, %r968, %r915;
	ld.global.u32 	%r916, [%rd8+296];
	xor.b32  	%r967, %r967, %r916;
$L__BB0_109:
	and.b32  	%r918, %r810, 32768;
	setp.eq.s32 	%p59, %r918, 0;
	@%p59 bra 	$L__BB0_111;
	ld.global.u32 	%r919, [%rd8+300];
	xor.b32  	%r971, %r971, %r919;
	ld.global.u32 	%r920, [%rd8+304];
	xor.b32  	%r970, %r970, %r920;
	ld.global.u32 	%r921, [%rd8+308];
	xor.b32  	%r969, %r969, %r921;
	ld.global.u32 	%r922, [%rd8+312];
	xor.b32  	%r968, %r968, %r922;
	ld.global.u32 	%r923, [%rd8+316];
	xor.b32  	%r967, %r967, %r923;
$L__BB0_111:
	add.s32 	%r1150, %r1150, 16;
	setp.ne.s32 	%p60, %r1150, 32;
	@%p60 bra 	$L__BB0_79;
	mad.lo.s32 	%r924, %r1144, -31, %r370;
	add.s32 	%r1144, %r924, 1;
	setp.ne.s32 	%p61, %r1144, 5;
	@%p61 bra 	$L__BB0_78;
	st.local.u32 	[%rd1+4], %r971;
	st.local.v2.u32 	[%rd1+8], {%r970, %r969};
	st.local.v2.u32 	[%rd1+16], {%r968, %r967};
$L__BB0_114:
	shr.u64 	%rd37, %rd3, 2;
	add.s32 	%r954, %r954, 1;
	setp.gt.u64 	%p62, %rd3, 3;
	@%p62 bra 	$L__BB0_2;
$L__BB0_115:
	mul.f32 	%f4, %f12, %f12;
	mov.f32 	%f68, 0f3F800000;
	mov.f32 	%f67, 0f3DCCCCCD;
	mov.f32 	%f66, 0f00000000;
	mov.b32 	%r1241, -771510409;
$L__BB0_116:
	mov.u32 	%r553, %r969;
	mov.u32 	%r552, %r968;
	mov.u32 	%r969, %r967;
	shr.u32 	%r926, %r971, 2;
	xor.b32  	%r927, %r926, %r971;
	shl.b32 	%r928, %r969, 4;
	shl.b32 	%r929, %r927, 1;
	xor.b32  	%r930, %r929, %r928;
	xor.b32  	%r931, %r930, %r927;
	xor.b32  	%r968, %r931, %r969;
	add.s32 	%r932, %r1241, %r968;
	add.s32 	%r933, %r932, 362437;
	shr.u32 	%r934, %r970, 2;
	xor.b32  	%r935, %r934, %r970;
	shl.b32 	%r936, %r968, 4;
	shl.b32 	%r937, %r935, 1;
	xor.b32  	%r938, %r937, %r936;
	xor.b32  	%r939, %r938, %r935;
	xor.b32  	%r967, %r939, %r968;
	add.s32 	%r1241, %r1241, 724874;
	add.s32 	%r940, %r967, %r1241;
	cvt.rn.f32.u32 	%f17, %r933;
	fma.rn.f32 	%f18, %f17, 0f2F800000, 0f2F000000;
	cvt.rn.f32.u32 	%f19, %r940;
	fma.rn.f32 	%f20, %f19, 0f30C90FDB, 0f30490FDB;
	setp.lt.f32 	%p63, %f18, 0f00800000;
	mul.f32 	%f21, %f18, 0f4B000000;
	selp.f32 	%f22, %f21, %f18, %p63;
	selp.f32 	%f23, 0fC1B80000, 0f00000000, %p63;
	mov.b32 	%r941, %f22;
	add.s32 	%r942, %r941, -1059760811;
	and.b32  	%r943, %r942, -8388608;
	sub.s32 	%r944, %r941, %r943;
	mov.b32 	%f24, %r944;
	cvt.rn.f32.s32 	%f25, %r943;
	fma.rn.f32 	%f26, %f25, 0f34000000, %f23;
	add.f32 	%f27, %f24, 0fBF800000;
	fma.rn.f32 	%f28, %f27, 0fBE055027, 0f3E1039F6;
	fma.rn.f32 	%f29, %f28, %f27, 0fBDF8CDCC;
	fma.rn.f32 	%f30, %f29, %f27, 0f3E0F2955;
	fma.rn.f32 	%f31, %f30, %f27, 0fBE2AD8B9;
	fma.rn.f32 	%f32, %f31, %f27, 0f3E4CED0B;
	fma.rn.f32 	%f33, %f32, %f27, 0fBE7FFF22;
	fma.rn.f32 	%f34, %f33, %f27, 0f3EAAAA78;
	fma.rn.f32 	%f35, %f34, %f27, 0fBF000000;
	mul.f32 	%f36, %f27, %f35;
	fma.rn.f32 	%f37, %f36, %f27, %f27;
	fma.rn.f32 	%f38, %f26, 0f3F317218, %f37;
	setp.gt.u32 	%p64, %r941, 2139095039;
	fma.rn.f32 	%f39, %f22, 0f7F800000, 0f7F800000;
	selp.f32 	%f40, %f39, %f38, %p64;
	setp.eq.f32 	%p65, %f22, 0f00000000;
	mul.f32 	%f41, %f40, 0fC0000000;
	selp.f32 	%f42, 0f7F800000, %f41, %p65;
	sqrt.rn.f32 	%f43, %f42;
	sin.approx.f32 	%f44, %f20;
	cos.approx.f32 	%f45, %f20;
	mul.f32 	%f46, %f43, %f44;
	mul.f32 	%f47, %f43, %f45;
	sqrt.rn.f32 	%f48, %f67;
	mul.f32 	%f49, %f68, %f48;
	mul.f32 	%f50, %f12, %f49;
	mul.f32 	%f51, %f13, %f47;
	fma.rn.f32 	%f52, %f11, %f46, %f51;
	fma.rn.f32 	%f68, %f52, %f50, %f68;
	sub.f32 	%f53, %f3, %f67;
	mul.f32 	%f54, %f1, %f53;
	mul.f32 	%f55, %f12, %f54;
	fma.rn.f32 	%f56, %f12, %f55, %f67;
	mul.f32 	%f57, %f2, %f48;
	mul.f32 	%f58, %f12, %f57;
	fma.rn.f32 	%f59, %f46, %f58, %f56;
	abs.f32 	%f67, %f59;
	add.f32 	%f66, %f4, %f66;
	setp.lt.f32 	%p66, %f66, 0f3F800000;
	mov.u32 	%r970, %r552;
	mov.u32 	%r971, %r553;
	@%p66 bra 	$L__BB0_116;
	add.f32 	%f60, %f68, 0fBF800000;
	max.f32 	%f61, %f60, 0f00000000;
	shl.b32 	%r945, %r3, 2;
	mov.u32 	%r946, data;
	add.s32 	%r559, %r946, %r945;
	st.shared.f32 	[%r559], %f61;
	bar.sync 	0;
	setp.lt.u32 	%p67, %r1247, 2;
	@%p67 bra 	$L__BB0_121;
$L__BB0_118:
	shr.u32 	%r561, %r1247, 1;
	setp.ge.u32 	%p68, %r3, %r561;
	@%p68 bra 	$L__BB0_120;
	shl.b32 	%r947, %r561, 2;
	add.s32 	%r948, %r559, %r947;
	ld.shared.f32 	%f62, [%r948];
	ld.shared.f32 	%f63, [%r559];
	add.f32 	%f64, %f62, %f63;
	st.shared.f32 	[%r559], %f64;
$L__BB0_120:
	bar.sync 	0;
	setp.gt.u32 	%p69, %r1247, 3;
	mov.u32 	%r1247, %r561;
	@%p69 bra 	$L__BB0_118;
$L__BB0_121:
	setp.ne.s32 	%p70, %r3, 0;
	@%p70 bra 	$L__BB0_123;
	ld.param.u64 	%rd36, [_Z5EulerfPfS_S_S_ff_param_1];
	ld.shared.f32 	%f65, [data];
	cvta.to.global.u64 	%rd33, %rd36;
	mul.wide.u32 	%rd34, %r2, 4;
	add.s64 	%rd35, %rd33, %rd34;
	st.global.f32 	[%rd35], %f65;
$L__BB0_123:
	ret;

}
	// .globl	_Z9testGammafPf
.visible .entry _Z9testGammafPf(
	.param .f32 _Z9testGammafPf_param_0,
	.param .u64 .ptr .align 1 _Z9testGammafPf_param_1
)
{
	.local .align 8 .b8 	__local_depot1[48];
	.reg .b64 	%SP;
	.reg .b64 	%SPL;
	.reg .pred 	%p<110>;
	.reg .b32 	%r<1446>;
	.reg .b32 	%f<277>;
	.reg .b64 	%rd<45>;
	.reg .b64 	%fd<13>;

	mov.u64 	%SPL, __local_depot1;
	ld.param.f32 	%f35, [_Z9testGammafPf_param_0];
	ld.param.u64 	%rd11, [_Z9testGammafPf_param_1];
	cvta.to.global.u64 	%rd1, %rd11;
	add.u64 	%rd2, %SPL, 0;
	mov.u32 	%r627, %ntid.x;
	mov.u32 	%r628, %nctaid.x;
	mul.lo.s32 	%r1, %r627, %r628;
	mov.u32 	%r629, %ctaid.x;
	mov.u32 	%r630, %tid.x;
	mad.lo.s32 	%r2, %r627, %r629, %r630;
	mov.b32 	%r1117, -9920396;
	mov.b32 	%r631, -771510409;
	st.local.v2.u32 	[%rd2], {%r631, %r1117};
	mov.b32 	%r1115, -123459836;
	mov.b32 	%r1116, -308902214;
	st.local.v2.u32 	[%rd2+8], {%r1116, %r1115};
	mov.b32 	%r1113, -127593864;
	mov.b32 	%r1114, -589760388;
	st.local.v2.u32 	[%rd2+16], {%r1114, %r1113};
	setp.eq.s32 	%p1, %r2, 0;
	@%p1 bra 	$L__BB1_115;
	cvt.s64.s32 	%rd44, %r2;
	mov.b32 	%r1100, 0;
	mov.b32 	%r1117, -9920396;
	mov.b32 	%r1116, -308902214;
	mov.b32 	%r1115, -123459836;
	mov.b32 	%r1114, -589760388;
	mov.b32 	%r1113, -127593864;
$L__BB1_2:
	mov.u64 	%rd4, %rd44;
	and.b64  	%rd5, %rd4, 3;
	setp.eq.s64 	%p2, %rd5, 0;
	@%p2 bra 	$L__BB1_114;
	mul.wide.u32 	%rd13, %r1100, 3200;
	mov.u64 	%rd14, precalc_xorwow_matrix;
	add.s64 	%rd6, %rd14, %rd13;
	mov.b32 	%r1113, 0;
	mov.u32 	%r1114, %r1113;
	mov.u32 	%r1115, %r1113;
	mov.u32 	%r1116, %r1113;
	mov.u32 	%r1117, %r1113;
	mov.u32 	%r1106, %r1113;
$L__BB1_4:
	mul.wide.u32 	%rd15, %r1106, 4;
	add.s64 	%rd16, %rd2, %rd15;
	ld.local.u32 	%r15, [%rd16+4];
	shl.b32 	%r16, %r1106, 5;
	mov.b32 	%r1112, 0;
$L__BB1_5:
	.pragma "nounroll";
	shr.u32 	%r640, %r15, %r1112;
	and.b32  	%r641, %r640, 1;
	setp.eq.b32 	%p3, %r641, 1;
	not.pred 	%p4, %p3;
	add.s32 	%r642, %r16, %r1112;
	mul.lo.s32 	%r643, %r642, 5;
	mul.wide.u32 	%rd17, %r643, 4;
	add.s64 	%rd7, %rd6, %rd17;
	@%p4 bra 	$L__BB1_7;
	ld.global.u32 	%r644, [%rd7];
	xor.b32  	%r1117, %r1117, %r644;
	ld.global.u32 	%r645, [%rd7+4];
	xor.b32  	%r1116, %r1116, %r645;
	ld.global.u32 	%r646, [%rd7+8];
	xor.b32  	%r1115, %r1115, %r646;
	ld.global.u32 	%r647, [%rd7+12];
	xor.b32  	%r1114, %r1114, %r647;
	ld.global.u32 	%r648, [%rd7+16];
	xor.b32  	%r1113, %r1113, %r648;
$L__BB1_7:
	and.b32  	%r650, %r640, 2;
	setp.eq.s32 	%p5, %r650, 0;
	@%p5 bra 	$L__BB1_9;
	ld.global.u32 	%r651, [%rd7+20];
	xor.b32  	%r1117, %r1117, %r651;
	ld.global.u32 	%r652, [%rd7+24];
	xor.b32  	%r1116, %r1116, %r652;
	ld.global.u32 	%r653, [%rd7+28];
	xor.b32  	%r1115, %r1115, %r653;
	ld.global.u32 	%r654, [%rd7+32];
	xor.b32  	%r1114, %r1114, %r654;
	ld.global.u32 	%r655, [%rd7+36];
	xor.b32  	%r1113, %r1113, %r655;
$L__BB1_9:
	and.b32  	%r657, %r640, 4;
	setp.eq.s32 	%p6, %r657, 0;
	@%p6 bra 	$L__BB1_11;
	ld.global.u32 	%r658, [%rd7+40];
	xor.b32  	%r1117, %r1117, %r658;
	ld.global.u32 	%r659, [%rd7+44];
	xor.b32  	%r1116, %r1116, %r659;
	ld.global.u32 	%r660, [%rd7+48];
	xor.b32  	%r1115, %r1115, %r660;
	ld.global.u32 	%r661, [%rd7+52];
	xor.b32  	%r1114, %r1114, %r661;
	ld.global.u32 	%r662, [%rd7+56];
	xor.b32  	%r1113, %r1113, %r662;
$L__BB1_11:
	and.b32  	%r664, %r640, 8;
	setp.eq.s32 	%p7, %r664, 0;
	@%p7 bra 	$L__BB1_13;
	ld.global.u32 	%r665, [%rd7+60];
	xor.b32  	%r1117, %r1117, %r665;
	ld.global.u32 	%r666, [%rd7+64];
	xor.b32  	%r1116, %r1116, %r666;
	ld.global.u32 	%r667, [%rd7+68];
	xor.b32  	%r1115, %r1115, %r667;
	ld.global.u32 	%r668, [%rd7+72];
	xor.b32  	%r1114, %r1114, %r668;
	ld.global.u32 	%r669, [%rd7+76];
	xor.b32  	%r1113, %r1113, %r669;
$L__BB1_13:
	and.b32  	%r671, %r640, 16;
	setp.eq.s32 	%p8, %r671, 0;
	@%p8 bra 	$L__BB1_15;
	ld.global.u32 	%r672, [%rd7+80];
	xor.b32  	%r1117, %r1117, %r672;
	ld.global.u32 	%r673, [%rd7+84];
	xor.b32  	%r1116, %r1116, %r673;
	ld.global.u32 	%r674, [%rd7+88];
	xor.b32  	%r1115, %r1115, %r674;
	ld.global.u32 	%r675, [%rd7+92];
	xor.b32  	%r1114, %r1114, %r675;
	ld.global.u32 	%r676, [%rd7+96];
	xor.b32  	%r1113, %r1113, %r676;
$L__BB1_15:
	and.b32  	%r678, %r640, 32;
	setp.eq.s32 	%p9, %r678, 0;
	@%p9 bra 	$L__BB1_17;
	ld.global.u32 	%r679, [%rd7+100];
	xor.b32  	%r1117, %r1117, %r679;
	ld.global.u32 	%r680, [%rd7+104];
	xor.b32  	%r1116, %r1116, %r680;
	ld.global.u32 	%r681, [%rd7+108];
	xor.b32  	%r1115, %r1115, %r681;
	ld.global.u32 	%r682, [%rd7+112];
	xor.b32  	%r1114, %r1114, %r682;
	ld.global.u32 	%r683, [%rd7+116];
	xor.b32  	%r1113, %r1113, %r683;
$L__BB1_17:
	and.b32  	%r685, %r640, 64;
	setp.eq.s32 	%p10, %r685, 0;
	@%p10 bra 	$L__BB1_19;
	ld.global.u32 	%r686, [%rd7+120];
	xor.b32  	%r1117, %r1117, %r686;
	ld.global.u32 	%r687, [%rd7+124];
	xor.b32  	%r1116, %r1116, %r687;
	ld.global.u32 	%r688, [%rd7+128];
	xor.b32  	%r1115, %r1115, %r688;
	ld.global.u32 	%r689, [%rd7+132];
	xor.b32  	%r1114, %r1114, %r689;
	ld.global.u32 	%r690, [%rd7+136];
	xor.b32  	%r1113, %r1113, %r690;
$L__BB1_19:
	and.b32  	%r692, %r640, 128;
	setp.eq.s32 	%p11, %r692, 0;
	@%p11 bra 	$L__BB1_21;
	ld.global.u32 	%r693, [%rd7+140];
	xor.b32  	%r1117, %r1117, %r693;
	ld.global.u32 	%r694, [%rd7+144];
	xor.b32  	%r1116, %r1116, %r694;
	ld.global.u32 	%r695, [%rd7+148];
	xor.b32  	%r1115, %r1115, %r695;
	ld.global.u32 	%r696, [%rd7+152];
	xor.b32  	%r1114, %r1114, %r696;
	ld.global.u32 	%r697, [%rd7+156];
	xor.b32  	%r1113, %r1113, %r697;
$L__BB1_21:
	and.b32  	%r699, %r640, 256;
	setp.eq.s32 	%p12, %r699, 0;
	@%p12 bra 	$L__BB1_23;
	ld.global.u32 	%r700, [%rd7+160];
	xor.b32  	%r1117, %r1117, %r700;
	ld.global.u32 	%r701, [%rd7+164];
	xor.b32  	%r1116, %r1116, %r701;
	ld.global.u32 	%r702, [%rd7+168];
	xor.b32  	%r1115, %r1115, %r702;
	ld.global.u32 	%r703, [%rd7+172];
	xor.b32  	%r1114, %r1114, %r703;
	ld.global.u32 	%r704, [%rd7+176];
	xor.b32  	%r1113, %r1113, %r704;
$L__BB1_23:
	and.b32  	%r706, %r640, 512;
	setp.eq.s32 	%p13, %r706, 0;
	@%p13 bra 	$L__BB1_25;
	ld.global.u32 	%r707, [%rd7+180];
	xor.b32  	%r1117, %r1117, %r707;
	ld.global.u32 	%r708, [%rd7+184];
	xor.b32  	%r1116, %r1116, %r708;
	ld.global.u32 	%r709, [%rd7+188];
	xor.b32  	%r1115, %r1115, %r709;
	ld.global.u32 	%r710, [%rd7+192];
	xor.b32  	%r1114, %r1114, %r710;
	ld.global.u32 	%r711, [%rd7+196];
	xor.b32  	%r1113, %r1113, %r711;
$L__BB1_25:
	and.b32  	%r713, %r640, 1024;
	setp.eq.s32 	%p14, %r713, 0;
	@%p14 bra 	$L__BB1_27;
	ld.global.u32 	%r714, [%rd7+200];
	xor.b32  	%r1117, %r1117, %r714;
	ld.global.u32 	%r715, [%rd7+204];
	xor.b32  	%r1116, %r1116, %r715;
	ld.global.u32 	%r716, [%rd7+208];
	xor.b32  	%r1115, %r1115, %r716;
	ld.global.u32 	%r717, [%rd7+212];
	xor.b32  	%r1114, %r1114, %r717;
	ld.global.u32 	%r718, [%rd7+216];
	xor.b32  	%r1113, %r1113, %r718;
$L__BB1_27:
	and.b32  	%r720, %r640, 2048;
	setp.eq.s32 	%p15, %r720, 0;
	@%p15 bra 	$L__BB1_29;
	ld.global.u32 	%r721, [%rd7+220];
	xor.b32  	%r1117, %r1117, %r721;
	ld.global.u32 	%r722, [%rd7+224];
	xor.b32  	%r1116, %r1116, %r722;
	ld.global.u32 	%r723, [%rd7+228];
	xor.b32  	%r1115, %r1115, %r723;
	ld.global.u32 	%r724, [%rd7+232];
	xor.b32  	%r1114, %r1114, %r724;
	ld.global.u32 	%r725, [%rd7+236];
	xor.b32  	%r1113, %r1113, %r725;
$L__BB1_29:
	and.b32  	%r727, %r640, 4096;
	setp.eq.s32 	%p16, %r727, 0;
	@%p16 bra 	$L__BB1_31;
	ld.global.u32 	%r728, [%rd7+240];
	xor.b32  	%r1117, %r1117, %r728;
	ld.global.u32 	%r729, [%rd7+244];
	xor.b32  	%r1116, %r1116, %r729;
	ld.global.u32 	%r730, [%rd7+248];
	xor.b32  	%r1115, %r1115, %r730;
	ld.global.u32 	%r731, [%rd7+252];
	xor.b32  	%r1114, %r1114, %r731;
	ld.global.u32 	%r732, [%rd7+256];
	xor.b32  	%r1113, %r1113, %r732;
$L__BB1_31:
	and.b32  	%r734, %r640, 8192;
	setp.eq.s32 	%p17, %r734, 0;
	@%p17 bra 	$L__BB1_33;
	ld.global.u32 	%r735, [%rd7+260];
	xor.b32  	%r1117, %r1117, %r735;
	ld.global.u32 	%r736, [%rd7+264];
	xor.b32  	%r1116, %r1116, %r736;
	ld.global.u32 	%r737, [%rd7+268];
	xor.b32  	%r1115, %r1115, %r737;
	ld.global.u32 	%r738, [%rd7+272];
	xor.b32  	%r1114, %r1114, %r738;
	ld.global.u32 	%r739, [%rd7+276];
	xor.b32  	%r1113, %r1113, %r739;
$L__BB1_33:
	and.b32  	%r741, %r640, 16384;
	setp.eq.s32 	%p18, %r741, 0;
	@%p18 bra 	$L__BB1_35;
	ld.global.u32 	%r742, [%rd7+280];
	xor.b32  	%r1117, %r1117, %r742;
	ld.global.u32 	%r743, [%rd7+284];
	xor.b32  	%r1116, %r1116, %r743;
	ld.global.u32 	%r744, [%rd7+288];
	xor.b32  	%r1115, %r1115, %r744;
	ld.global.u32 	%r745, [%rd7+292];
	xor.b32  	%r1114, %r1114, %r745;
	ld.global.u32 	%r746, [%rd7+296];
	xor.b32  	%r1113, %r1113, %r746;
$L__BB1_35:
	and.b32  	%r748, %r640, 32768;
	setp.eq.s32 	%p19, %r748, 0;
	@%p19 bra 	$L__BB1_37;
	ld.global.u32 	%r749, [%rd7+300];
	xor.b32  	%r1117, %r1117, %r749;
	ld.global.u32 	%r750, [%rd7+304];
	xor.b32  	%r1116, %r1116, %r750;
	ld.global.u32 	%r751, [%rd7+308];
	xor.b32  	%r1115, %r1115, %r751;
	ld.global.u32 	%r752, [%rd7+312];
	xor.b32  	%r1114, %r1114, %r752;
	ld.global.u32 	%r753, [%rd7+316];
	xor.b32  	%r1113, %r1113, %r753;
$L__BB1_37:
	add.s32 	%r1112, %r1112, 16;
	setp.ne.s32 	%p20, %r1112, 32;
	@%p20 bra 	$L__BB1_5;
	mad.lo.s32 	%r754, %r1106, -31, %r16;
	add.s32 	%r1106, %r754, 1;
	setp.ne.s32 	%p21, %r1106, 5;
	@%p21 bra 	$L__BB1_4;
	st.local.u32 	[%rd2+4], %r1117;
	st.local.v2.u32 	[%rd2+8], {%r1116, %r1115};
	st.local.v2.u32 	[%rd2+16], {%r1114, %r1113};
	setp.eq.s64 	%p22, %rd5, 1;
	@%p22 bra 	$L__BB1_114;
	mov.b32 	%r1113, 0;
	mov.u32 	%r1114, %r1113;
	mov.u32 	%r1115, %r1113;
	mov.u32 	%r1116, %r1113;
	mov.u32 	%r1117, %r1113;
	mov.u32 	%r1198, %r1113;
$L__BB1_41:
	mul.wide.u32 	%rd18, %r1198, 4;
	add.s64 	%rd19, %rd2, %rd18;
	ld.local.u32 	%r191, [%rd19+4];
	shl.b32 	%r192, %r1198, 5;
	mov.b32 	%r1204, 0;
$L__BB1_42:
	.pragma "nounroll";
	shr.u32 	%r757, %r191, %r1204;
	and.b32  	%r758, %r757, 1;
	setp.eq.b32 	%p23, %r758, 1;
	not.pred 	%p24, %p23;
	add.s32 	%r759, %r192, %r1204;
	mul.lo.s32 	%r760, %r759, 5;
	mul.wide.u32 	%rd20, %r760, 4;
	add.s64 	%rd8, %rd6, %rd20;
	@%p24 bra 	$L__BB1_44;
	ld.global.u32 	%r761, [%rd8];
	xor.b32  	%r1117, %r1117, %r761;
	ld.global.u32 	%r762, [%rd8+4];
	xor.b32  	%r1116, %r1116, %r762;
	ld.global.u32 	%r763, [%rd8+8];
	xor.b32  	%r1115, %r1115, %r763;
	ld.global.u32 	%r764, [%rd8+12];
	xor.b32  	%r1114, %r1114, %r764;
	ld.global.u32 	%r765, [%rd8+16];
	xor.b32  	%r1113, %r1113, %r765;
$L__BB1_44:
	and.b32  	%r767, %r757, 2;
	setp.eq.s32 	%p25, %r767, 0;
	@%p25 bra 	$L__BB1_46;
	ld.global.u32 	%r768, [%rd8+20];
	xor.b32  	%r1117, %r1117, %r768;
	ld.global.u32 	%r769, [%rd8+24];
	xor.b32  	%r1116, %r1116, %r769;
	ld.global.u32 	%r770, [%rd8+28];
	xor.b32  	%r1115, %r1115, %r770;
	ld.global.u32 	%r771, [%rd8+32];
	xor.b32  	%r1114, %r1114, %r771;
	ld.global.u32 	%r772, [%rd8+36];
	xor.b32  	%r1113, %r1113, %r772;
$L__BB1_46:
	and.b32  	%r774, %r757, 4;
	setp.eq.s32 	%p26, %r774, 0;
	@%p26 bra 	$L__BB1_48;
	ld.global.u32 	%r775, [%rd8+40];
	xor.b32  	%r1117, %r1117, %r775;
	ld.global.u32 	%r776, [%rd8+44];
	xor.b32  	%r1116, %r1116, %r776;
	ld.global.u32 	%r777, [%rd8+48];
	xor.b32  	%r1115, %r1115, %r777;
	ld.global.u32 	%r778, [%rd8+52];
	xor.b32  	%r1114, %r1114, %r778;
	ld.global.u32 	%r779, [%rd8+56];
	xor.b32  	%r1113, %r1113, %r779;
$L__BB1_48:
	and.b32  	%r781, %r757, 8;
	setp.eq.s32 	%p27, %r781, 0;
	@%p27 bra 	$L__BB1_50;
	ld.global.u32 	%r782, [%rd8+60];
	xor.b32  	%r1117, %r1117, %r782;
	ld.global.u32 	%r783, [%rd8+64];
	xor.b32  	%r1116, %r1116, %r783;
	ld.global.u32 	%r784, [%rd8+68];
	xor.b32  	%r1115, %r1115, %r784;
	ld.global.u32 	%r785, [%rd8+72];
	xor.b32  	%r1114, %r1114, %r785;
	ld.global.u32 	%r786, [%rd8+76];
	xor.b32  	%r1113, %r1113, %r786;
$L__BB1_50:
	and.b32  	%r788, %r757, 16;
	setp.eq.s32 	%p28, %r788, 0;
	@%p28 bra 	$L__BB1_52;
	ld.global.u32 	%r789, [%rd8+80];
	xor.b32  	%r1117, %r1117, %r789;
	ld.global.u32 	%r790, [%rd8+84];
	xor.b32  	%r1116, %r1116, %r790;
	ld.global.u32 	%r791, [%rd8+88];
	xor.b32  	%r1115, %r1115, %r791;
	ld.global.u32 	%r792, [%rd8+92];
	xor.b32  	%r1114, %r1114, %r792;
	ld.global.u32 	%r793, [%rd8+96];
	xor.b32  	%r1113, %r1113, %r793;
$L__BB1_52:
	and.b32  	%r795, %r757, 32;
	setp.eq.s32 	%p29, %r795, 0;
	@%p29 bra 	$L__BB1_54;
	ld.global.u32 	%r796, [%rd8+100];
	xor.b32  	%r1117, %r1117, %r796;
	ld.global.u32 	%r797, [%rd8+104];
	xor.b32  	%r1116, %r1116, %r797;
	ld.global.u32 	%r798, [%rd8+108];
	xor.b32  	%r1115, %r1115, %r798;
	ld.global.u32 	%r799, [%rd8+112];
	xor.b32  	%r1114, %r1114, %r799;
	ld.global.u32 	%r800, [%rd8+116];
	xor.b32  	%r1113, %r1113, %r800;
$L__BB1_54:
	and.b32  	%r802, %r757, 64;
	setp.eq.s32 	%p30, %r802, 0;
	@%p30 bra 	$L__BB1_56;
	ld.global.u32 	%r803, [%rd8+120];
	xor.b32  	%r1117, %r1117, %r803;
	ld.global.u32 	%r804, [%rd8+124];
	xor.b32  	%r1116, %r1116, %r804;
	ld.global.u32 	%r805, [%rd8+128];
	xor.b32  	%r1115, %r1115, %r805;
	ld.global.u32 	%r806, [%rd8+132];
	xor.b32  	%r1114, %r1114, %r806;
	ld.global.u32 	%r807, [%rd8+136];
	xor.b32  	%r1113, %r1113, %r807;
$L__BB1_56:
	and.b32  	%r809, %r757, 128;
	setp.eq.s32 	%p31, %r809, 0;
	@%p31 bra 	$L__BB1_58;
	ld.global.u32 	%r810, [%rd8+140];
	xor.b32  	%r1117, %r1117, %r810;
	ld.global.u32 	%r811, [%rd8+144];
	xor.b32  	%r1116, %r1116, %r811;
	ld.global.u32 	%r812, [%rd8+148];
	xor.b32  	%r1115, %r1115, %r812;
	ld.global.u32 	%r813, [%rd8+152];
	xor.b32  	%r1114, %r1114, %r813;
	ld.global.u32 	%r814, [%rd8+156];
	xor.b32  	%r1113, %r1113, %r814;
$L__BB1_58:
	and.b32  	%r816, %r757, 256;
	setp.eq.s32 	%p32, %r816, 0;
	@%p32 bra 	$L__BB1_60;
	ld.global.u32 	%r817, [%rd8+160];
	xor.b32  	%r1117, %r1117, %r817;
	ld.global.u32 	%r818, [%rd8+164];
	xor.b32  	%r1116, %r1116, %r818;
	ld.global.u32 	%r819, [%rd8+168];
	xor.b32  	%r1115, %r1115, %r819;
	ld.global.u32 	%r820, [%rd8+172];
	xor.b32  	%r1114, %r1114, %r820;
	ld.global.u32 	%r821, [%rd8+176];
	xor.b32  	%r1113, %r1113, %r821;
$L__BB1_60:
	and.b32  	%r823, %r757, 512;
	setp.eq.s32 	%p33, %r823, 0;
	@%p33 bra 	$L__BB1_62;
	ld.global.u32 	%r824, [%rd8+180];
	xor.b32  	%r1117, %r1117, %r824;
	ld.global.u32 	%r825, [%rd8+184];
	xor.b32  	%r1116, %r1116, %r825;
	ld.global.u32 	%r826, [%rd8+188];
	xor.b32  	%r1115, %r1115, %r826;
	ld.global.u32 	%r827, [%rd8+192];
	xor.b32  	%r1114, %r1114, %r827;
	ld.global.u32 	%r828, [%rd8+196];
	xor.b32  	%r1113, %r1113, %r828;
$L__BB1_62:
	and.b32  	%r830, %r757, 1024;
	setp.eq.s32 	%p34, %r830, 0;
	@%p34 bra 	$L__BB1_64;
	ld.global.u32 	%r831, [%rd8+200];
	xor.b32  	%r1117, %r1117, %r831;
	ld.global.u32 	%r832, [%rd8+204];
	xor.b32  	%r1116, %r1116, %r832;
	ld.global.u32 	%r833, [%rd8+208];
	xor.b32  	%r1115, %r1115, %r833;
	ld.global.u32 	%r834, [%rd8+212];
	xor.b32  	%r1114, %r1114, %r834;
	ld.global.u32 	%r835, [%rd8+216];
	xor.b32  	%r1113, %r1113, %r835;
$L__BB1_64:
	and.b32  	%r837, %r757, 2048;
	setp.eq.s32 	%p35, %r837, 0;
	@%p35 bra 	$L__BB1_66;
	ld.global.u32 	%r838, [%rd8+220];
	xor.b32  	%r1117, %r1117, %r838;
	ld.global.u32 	%r839, [%rd8+224];
	xor.b32  	%r1116, %r1116, %r839;
	ld.global.u32 	%r840, [%rd8+228];
	xor.b32  	%r1115, %r1115, %r840;
	ld.global.u32 	%r841, [%rd8+232];
	xor.b32  	%r1114, %r1114, %r841;
	ld.global.u32 	%r842, [%rd8+236];
	xor.b32  	%r1113, %r1113, %r842;
$L__BB1_66:
	and.b32  	%r844, %r757, 4096;
	setp.eq.s32 	%p36, %r844, 0;
	@%p36 bra 	$L__BB1_68;
	ld.global.u32 	%r845, [%rd8+240];
	xor.b32  	%r1117, %r1117, %r845;
	ld.global.u32 	%r846, [%rd8+244];
	xor.b32  	%r1116, %r1116, %r846;
	ld.global.u32 	%r847, [%rd8+248];
	xor.b32  	%r1115, %r1115, %r847;
	ld.global.u32 	%r848, [%rd8+252];
	xor.b32  	%r1114, %r1114, %r848;
	ld.global.u32 	%r849, [%rd8+256];
	xor.b32  	%r1113, %r1113, %r849;
$L__BB1_68:
	and.b32  	%r851, %r757, 8192;
	setp.eq.s32 	%p37, %r851, 0;
	@%p37 bra 	$L__BB1_70;
	ld.global.u32 	%r852, [%rd8+260];
	xor.b32  	%r1117, %r1117, %r852;
	ld.global.u32 	%r853, [%rd8+264];
	xor.b32  	%r1116, %r1116, %r853;
	ld.global.u32 	%r854, [%rd8+268];
	xor.b32  	%r1115, %r1115, %r854;
	ld.global.u32 	%r855, [%rd8+272];
	xor.b32  	%r1114, %r1114, %r855;
	ld.global.u32 	%r856, [%rd8+276];
	xor.b32  	%r1113, %r1113, %r856;
$L__BB1_70:
	and.b32  	%r858, %r757, 16384;
	setp.eq.s32 	%p38, %r858, 0;
	@%p38 bra 	$L__BB1_72;
	ld.global.u32 	%r859, [%rd8+280];
	xor.b32  	%r1117, %r1117, %r859;
	ld.global.u32 	%r860, [%rd8+284];
	xor.b32  	%r1116, %r1116, %r860;
	ld.global.u32 	%r861, [%rd8+288];
	xor.b32  	%r1115, %r1115, %r861;
	ld.global.u32 	%r862, [%rd8+292];
	xor.b32  	%r1114, %r1114, %r862;
	ld.global.u32 	%r863, [%rd8+296];
	xor.b32  	%r1113, %r1113, %r863;
$L__BB1_72:
	and.b32  	%r865, %r757, 32768;
	setp.eq.s32 	%p39, %r865, 0;
	@%p39 bra 	$L__BB1_74;
	ld.global.u32 	%r866, [%rd8+300];
	xor.b32  	%r1117, %r1117, %r866;
	ld.global.u32 	%r867, [%rd8+304];
	xor.b32  	%r1116, %r1116, %r867;
	ld.global.u32 	%r868, [%rd8+308];
	xor.b32  	%r1115, %r1115, %r868;
	ld.global.u32 	%r869, [%rd8+312];
	xor.b32  	%r1114, %r1114, %r869;
	ld.global.u32 	%r870, [%rd8+316];
	xor.b32  	%r1113, %r1113, %r870;
$L__BB1_74:
	add.s32 	%r1204, %r1204, 16;
	setp.ne.s32 	%p40, %r1204, 32;
	@%p40 bra 	$L__BB1_42;
	mad.lo.s32 	%r871, %r1198, -31, %r192;
	add.s32 	%r1198, %r871, 1;
	setp.ne.s32 	%p41, %r1198, 5;
	@%p41 bra 	$L__BB1_41;
	st.local.u32 	[%rd2+4], %r1117;
	st.local.v2.u32 	[%rd2+8], {%r1116, %r1115};
	st.local.v2.u32 	[%rd2+16], {%r1114, %r1113};
	setp.ne.s64 	%p42, %rd5, 3;
	@%p42 bra 	$L__BB1_114;
	mov.b32 	%r1113, 0;
	mov.u32 	%r1114, %r1113;
	mov.u32 	%r1115, %r1113;
	mov.u32 	%r1116, %r1113;
	mov.u32 	%r1117, %r1113;
	mov.u32 	%r1290, %r1113;
$L__BB1_78:
	mul.wide.u32 	%rd21, %r1290, 4;
	add.s64 	%rd22, %rd2, %rd21;
	ld.local.u32 	%r367, [%rd22+4];
	shl.b32 	%r368, %r1290, 5;
	mov.b32 	%r1296, 0;
$L__BB1_79:
	.pragma "nounroll";
	shr.u32 	%r874, %r367, %r1296;
	and.b32  	%r875, %r874, 1;
	setp.eq.b32 	%p43, %r875, 1;
	not.pred 	%p44, %p43;
	add.s32 	%r876, %r368, %r1296;
	mul.lo.s32 	%r877, %r876, 5;
	mul.wide.u32 	%rd23, %r877, 4;
	add.s64 	%rd9, %rd6, %rd23;
	@%p44 bra 	$L__BB1_81;
	ld.global.u32 	%r878, [%rd9];
	xor.b32  	%r1117, %r1117, %r878;
	ld.global.u32 	%r879, [%rd9+4];
	xor.b32  	%r1116, %r1116, %r879;
	ld.global.u32 	%r880, [%rd9+8];
	xor.b32  	%r1115, %r1115, %r880;
	ld.global.u32 	%r881, [%rd9+12];
	xor.b32  	%r1114, %r1114, %r881;
	ld.global.u32 	%r882, [%rd9+16];
	xor.b32  	%r1113, %r1113, %r882;
$L__BB1_81:
	and.b32  	%r884, %r874, 2;
	setp.eq.s32 	%p45, %r884, 0;
	@%p45 bra 	$L__BB1_83;
	ld.global.u32 	%r885, [%rd9+20];
	xor.b32  	%r1117, %r1117, %r885;
	ld.global.u32 	%r886, [%rd9+24];
	xor.b32  	%r1116, %r1116, %r886;
	ld.global.u32 	%r887, [%rd9+28];
	xor.b32  	%r1115, %r1115, %r887;
	ld.global.u32 	%r888, [%rd9+32];
	xor.b32  	%r1114, %r1114, %r888;
	ld.global.u32 	%r889, [%rd9+36];
	xor.b32  	%r1113, %r1113, %r889;
$L__BB1_83:
	and.b32  	%r891, %r874, 4;
	setp.eq.s32 	%p46, %r891, 0;
	@%p46 bra 	$L__BB1_85;
	ld.global.u32 	%r892, [%rd9+40];
	xor.b32  	%r1117, %r1117, %r892;
	ld.global.u32 	%r893, [%rd9+44];
	xor.b32  	%r1116, %r1116, %r893;
	ld.global.u32 	%r894, [%rd9+48];
	xor.b32  	%r1115, %r1115, %r894;
	ld.global.u32 	%r895, [%rd9+52];
	xor.b32  	%r1114, %r1114, %r895;
	ld.global.u32 	%r896, [%rd9+56];
	xor.b32  	%r1113, %r1113, %r896;
$L__BB1_85:
	and.b32  	%r898, %r874, 8;
	setp.eq.s32 	%p47, %r898, 0;
	@%p47 bra 	$L__BB1_87;
	ld.global.u32 	%r899, [%rd9+60];
	xor.b32  	%r1117, %r1117, %r899;
	ld.global.u32 	%r900, [%rd9+64];
	xor.b32  	%r1116, %r1116, %r900;
	ld.global.u32 	%r901, [%rd9+68];
	xor.b32  	%r1115, %r1115, %r901;
	ld.global.u32 	%r902, [%rd9+72];
	xor.b32  	%r1114, %r1114, %r902;
	ld.global.u32 	%r903, [%rd9+76];
	xor.b32  	%r1113, %r1113, %r903;
$L__BB1_87:
	and.b32  	%r905, %r874, 16;
	setp.eq.s32 	%p48, %r905, 0;
	@%p48 bra 	$L__BB1_89;
	ld.global.u32 	%r906, [%rd9+80];
	xor.b32  	%r1117, %r1117, %r906;
	ld.global.u32 	%r907, [%rd9+84];
	xor.b32  	%r1116, %r1116, %r907;
	ld.global.u32 	%r908, [%rd9+88];
	xor.b32  	%r1115, %r1115, %r908;
	ld.global.u32 	%r909, [%rd9+92];
	xor.b32  	%r1114, %r1114, %r909;
	ld.global.u32 	%r910, [%rd9+96];
	xor.b32  	%r1113, %r1113, %r910;
$L__BB1_89:
	and.b32  	%r912, %r874, 32;
	setp.eq.s32 	%p49, %r912, 0;
	@%p49 bra 	$L__BB1_91;
	ld.global.u32 	%r913, [%rd9+100];
	xor.b32  	%r1117, %r1117, %r913;
	ld.global.u32 	%r914, [%rd9+104];
	xor.b32  	%r1116, %r1116, %r914;
	ld.global.u32 	%r915, [%rd9+108];
	xor.b32  	%r1115, %r1115, %r915;
	ld.global.u32 	%r916, [%rd9+112];
	xor.b32  	%r1114, %r1114, %r916;
	ld.global.u32 	%r917, [%rd9+116];
	xor.b32  	%r1113, %r1113, %r917;
$L__BB1_91:
	and.b32  	%r919, %r874, 64;
	setp.eq.s32 	%p50, %r919, 0;
	@%p50 bra 	$L__BB1_93;
	ld.global.u32 	%r920, [%rd9+120];
	xor.b32  	%r1117, %r1117, %r920;
	ld.global.u32 	%r921, [%rd9+124];
	xor.b32  	%r1116, %r1116, %r921;
	ld.global.u32 	%r922, [%rd9+128];
	xor.b32  	%r1115, %r1115, %r922;
	ld.global.u32 	%r923, [%rd9+132];
	xor.b32  	%r1114, %r1114, %r923;
	ld.global.u32 	%r924, [%rd9+136];
	xor.b32  	%r1113, %r1113, %r924;
$L__BB1_93:
	and.b32  	%r926, %r874, 128;
	setp.eq.s32 	%p51, %r926, 0;
	@%p51 bra 	$L__BB1_95;
	ld.global.u32 	%r927, [%rd9+140];
	xor.b32  	%r1117, %r1117, %r927;
	ld.global.u32 	%r928, [%rd9+144];
	xor.b32  	%r1116, %r1116, %r928;
	ld.global.u32 	%r929, [%rd9+148];
	xor.b32  	%r1115, %r1115, %r929;
	ld.global.u32 	%r930, [%rd9+152];
	xor.b32  	%r1114, %r1114, %r930;
	ld.global.u32 	%r931, [%rd9+156];
	xor.b32  	%r1113, %r1113, %r931;
$L__BB1_95:
	and.b32  	%r933, %r874, 256;
	setp.eq.s32 	%p52, %r933, 0;
	@%p52 bra 	$L__BB1_97;
	ld.global.u32 	%r934, [%rd9+160];
	xor.b32  	%r1117, %r1117, %r934;
	ld.global.u32 	%r935, [%rd9+164];
	xor.b32  	%r1116, %r1116, %r935;
	ld.global.u32 	%r936, [%rd9+168];
	xor.b32  	%r1115, %r1115, %r936;
	ld.global.u32 	%r937, [%rd9+172];
	xor.b32  	%r1114, %r1114, %r937;
	ld.global.u32 	%r938, [%rd9+176];
	xor.b32  	%r1113, %r1113, %r938;
$L__BB1_97:
	and.b32  	%r940, %r874, 512;
	setp.eq.s32 	%p53, %r940, 0;
	@%p53 bra 	$L__BB1_99;
	ld.global.u32 	%r941, [%rd9+180];
	xor.b32  	%r1117, %r1117, %r941;
	ld.global.u32 	%r942, [%rd9+184];
	xor.b32  	%r1116, %r1116, %r942;
	ld.global.u32 	%r943, [%rd9+188];
	xor.b32  	%r1115, %r1115, %r943;
	ld.global.u32 	%r944, [%rd9+192];
	xor.b32  	%r1114, %r1114, %r944;
	ld.global.u32 	%r945, [%rd9+196];
	xor.b32  	%r1113, %r1113, %r945;
$L__BB1_99:
	and.b32  	%r947, %r874, 1024;
	setp.eq.s32 	%p54, %r947, 0;
	@%p54 bra 	$L__BB1_101;
	ld.global.u32 	%r948, [%rd9+200];
	xor.b32  	%r1117, %r1117, %r948;
	ld.global.u32 	%r949, [%rd9+204];
	xor.b32  	%r1116, %r1116, %r949;
	ld.global.u32 	%r950, [%rd9+208];
	xor.b32  	%r1115, %r1115, %r950;
	ld.global.u32 	%r951, [%rd9+212];
	xor.b32  	%r1114, %r1114, %r951;
	ld.global.u32 	%r952, [%rd9+216];
	xor.b32  	%r1113, %r1113, %r952;
$L__BB1_101:
	and.b32  	%r954, %r874, 2048;
	setp.eq.s32 	%p55, %r954, 0;
	@%p55 bra 	$L__BB1_103;
	ld.global.u32 	%r955, [%rd9+220];
	xor.b32  	%r1117, %r1117, %r955;
	ld.global.u32 	%r956, [%rd9+224];
	xor.b32  	%r1116, %r1116, %r956;
	ld.global.u32 	%r957, [%rd9+228];
	xor.b32  	%r1115, %r1115, %r957;
	ld.global.u32 	%r958, [%rd9+232];
	xor.b32  	%r1114, %r1114, %r958;
	ld.global.u32 	%r959, [%rd9+236];
	xor.b32  	%r1113, %r1113, %r959;
$L__BB1_103:
	and.b32  	%r961, %r874, 4096;
	setp.eq.s32 	%p56, %r961, 0;
	@%p56 bra 	$L__BB1_105;
	ld.global.u32 	%r962, [%rd9+240];
	xor.b32  	%r1117, %r1117, %r962;
	ld.global.u32 	%r963, [%rd9+244];
	xor.b32  	%r1116, %r1116, %r963;
	ld.global.u32 	%r964, [%rd9+248];
	xor.b32  	%r1115, %r1115, %r964;
	ld.global.u32 	%r965, [%rd9+252];
	xor.b32  	%r1114, %r1114, %r965;
	ld.global.u32 	%r966, [%rd9+256];
	xor.b32  	%r1113, %r1113, %r966;
$L__BB1_105:
	and.b32  	%r968, %r874, 8192;
	setp.eq.s32 	%p57, %r968, 0;
	@%p57 bra 	$L__BB1_107;
	ld.global.u32 	%r969, [%rd9+260];
	xor.b32  	%r1117, %r1117, %r969;
	ld.global.u32 	%r970, [%rd9+264];
	xor.b32  	%r1116, %r1116, %r970;
	ld.global.u32 	%r971, [%rd9+268];
	xor.b32  	%r1115, %r1115, %r971;
	ld.global.u32 	%r972, [%rd9+272];
	xor.b32  	%r1114, %r1114, %r972;
	ld.global.u32 	%r973, [%rd9+276];
	xor.b32  	%r1113, %r1113, %r973;
$L__BB1_107:
	and.b32  	%r975, %r874, 16384;
	setp.eq.s32 	%p58, %r975, 0;
	@%p58 bra 	$L__BB1_109;
	ld.global.u32 	%r976, [%rd9+280];
	xor.b32  	%r1117, %r1117, %r976;
	ld.global.u32 	%r977, [%rd9+284];
	xor.b32  	%r1116, %r1116, %r977;
	ld.global.u32 	%r978, [%rd9+288];
	xor.b32  	%r1115, %r1115, %r978;
	ld.global.u32 	%r979, [%rd9+292];
	xor.b32  	%r1114, %r1114, %r979;
	ld.global.u32 	%r980, [%rd9+296];
	xor.b32  	%r1113, %r1113, %r980;
$L__BB1_109:
	and.b32  	%r982, %r874, 32768;
	setp.eq.s32 	%p59, %r982, 0;
	@%p59 bra 	$L__BB1_111;
	ld.global.u32 	%r983, [%rd9+300];
	xor.b32  	%r1117, %r1117, %r983;
	ld.global.u32 	%r984, [%rd9+304];
	xor.b32  	%r1116, %r1116, %r984;
	ld.global.u32 	%r985, [%rd9+308];
	xor.b32  	%r1115, %r1115, %r985;
	ld.global.u32 	%r986, [%rd9+312];
	xor.b32  	%r1114, %r1114, %r986;
	ld.global.u32 	%r987, [%rd9+316];
	xor.b32  	%r1113, %r1113, %r987;
$L__BB1_111:
	add.s32 	%r1296, %r1296, 16;
	setp.ne.s32 	%p60, %r1296, 32;
	@%p60 bra 	$L__BB1_79;
	mad.lo.s32 	%r988, %r1290, -31, %r368;
	add.s32 	%r1290, %r988, 1;
	setp.ne.s32 	%p61, %r1290, 5;
	@%p61 bra 	$L__BB1_78;
	st.local.u32 	[%rd2+4], %r1117;
	st.local.v2.u32 	[%rd2+8], {%r1116, %r1115};
	st.local.v2.u32 	[%rd2+16], {%r1114, %r1113};
$L__BB1_114:
	shr.u64 	%rd44, %rd4, 2;
	add.s32 	%r1100, %r1100, 1;
	setp.gt.u64 	%p62, %rd4, 3;
	@%p62 bra 	$L__BB1_2;
$L__BB1_115:
	setp.gtu.f32 	%p63, %f35, 0f00000000;
	add.f32 	%f1, %f35, 0f3F800000;
	rcp.rn.f32 	%f2, %f1;
	abs.f32 	%f3, %f2;
	@%p63 bra 	$L__BB1_118;
	mov.b32 	%r1445, 0;
$L__BB1_117:
	mad.lo.s32 	%r990, %r1, %r1445, %r2;
	mul.wide.u32 	%rd24, %r990, 4;
	add.s64 	%rd25, %rd1, %rd24;
	mov.b32 	%r991, 0;
	st.global.u32 	[%rd25], %r991;
	add.s32 	%r992, %r990, %r1;
	mul.wide.u32 	%rd26, %r992, 4;
	add.s64 	%rd27, %rd1, %rd26;
	st.global.u32 	[%rd27], %r991;
	add.s32 	%r993, %r992, %r1;
	mul.wide.u32 	%rd28, %r993, 4;
	add.s64 	%rd29, %rd1, %rd28;
	st.global.u32 	[%rd29], %r991;
	add.s32 	%r994, %r993, %r1;
	mul.wide.u32 	%rd30, %r994, 4;
	add.s64 	%rd31, %rd1, %rd30;
	st.global.u32 	[%rd31], %r991;
	add.s32 	%r995, %r994, %r1;
	mul.wide.u32 	%rd32, %r995, 4;
	add.s64 	%rd33, %rd1, %rd32;
	st.global.u32 	[%rd33], %r991;
	add.s32 	%r996, %r995, %r1;
	mul.wide.u32 	%rd34, %r996, 4;
	add.s64 	%rd35, %rd1, %rd34;
	st.global.u32 	[%rd35], %r991;
	add.s32 	%r997, %r996, %r1;
	mul.wide.u32 	%rd36, %r997, 4;
	add.s64 	%rd37, %rd1, %rd36;
	st.global.u32 	[%rd37], %r991;
	add.s32 	%r998, %r997, %r1;
	mul.wide.u32 	%rd38, %r998, 4;
	add.s64 	%rd39, %rd1, %rd38;
	st.global.u32 	[%rd39], %r991;
	add.s32 	%r1445, %r1445, 8;
	setp.ne.s32 	%p64, %r1445, 1000;
	@%p64 bra 	$L__BB1_117;
	bra.uni 	$L__BB1_142;
$L__BB1_118:
	setp.lt.f32 	%p65, %f35, 0f3F800000;
	@%p65 bra 	$L__BB1_128;
	add.f32 	%f4, %f35, 0fBEAAAAAB;
	mul.f32 	%f37, %f4, 0f41100000;
	sqrt.rn.f32 	%f38, %f37;
	rcp.rn.f32 	%f5, %f38;
	mov.b32 	%r1438, -771510409;
	mov.b32 	%r1437, 0;
	mov.f32 	%f275, 0f00000000;
	mov.u32 	%r1423, %r1437;
$L__BB1_120:
	mov.u32 	%r1433, %r1114;
	mov.u32 	%r1434, %r1115;
	mov.u32 	%r1443, %r1117;
$L__BB1_121:
	mov.u32 	%r1117, %r1116;
$L__BB1_122:
	setp.eq.s32 	%p66, %r1437, 1;
	mov.b32 	%r1437, 0;
	mov.u32 	%r1114, %r1113;
	mov.u32 	%r1115, %r1433;
	mov.u32 	%r1116, %r1434;
	mov.f32 	%f276, %f275;
	@%p66 bra 	$L__BB1_124;
	shr.u32 	%r1003, %r1443, 2;
	xor.b32  	%r1004, %r1003, %r1443;
	shl.b32 	%r1005, %r1113, 4;
	shl.b32 	%r1006, %r1004, 1;
	xor.b32  	%r1007, %r1006, %r1005;
	xor.b32  	%r1008, %r1007, %r1004;
	xor.b32  	%r1115, %r1008, %r1113;
	add.s32 	%r1009, %r1438, %r1115;
	add.s32 	%r1010, %r1009, 362437;
	shr.u32 	%r1011, %r1117, 2;
	xor.b32  	%r1012, %r1011, %r1117;
	shl.b32 	%r1013, %r1115, 4;
	shl.b32 	%r1014, %r1012, 1;
	xor.b32  	%r1015, %r1014, %r1013;
	xor.b32  	%r1016, %r1015, %r1012;
	xor.b32  	%r1114, %r1016, %r1115;
	add.s32 	%r1438, %r1438, 724874;
	add.s32 	%r1017, %r1114, %r1438;
	cvt.rn.f32.u32 	%f39, %r1010;
	fma.rn.f32 	%f40, %f39, 0f2F800000, 0f2F000000;
	cvt.rn.f32.u32 	%f41, %r1017;
	fma.rn.f32 	%f42, %f41, 0f30C90FDB, 0f30490FDB;
	setp.lt.f32 	%p67, %f40, 0f00800000;
	mul.f32 	%f43, %f40, 0f4B000000;
	selp.f32 	%f44, %f43, %f40, %p67;
	selp.f32 	%f45, 0fC1B80000, 0f00000000, %p67;
	mov.b32 	%r1018, %f44;
	add.s32 	%r1019, %r1018, -1059760811;
	and.b32  	%r1020, %r1019, -8388608;
	sub.s32 	%r1021, %r1018, %r1020;
	mov.b32 	%f46, %r1021;
	cvt.rn.f32.s32 	%f47, %r1020;
	fma.rn.f32 	%f48, %f47, 0f34000000, %f45;
	add.f32 	%f49, %f46, 0fBF800000;
	fma.rn.f32 	%f50, %f49, 0fBE055027, 0f3E1039F6;
	fma.rn.f32 	%f51, %f50, %f49, 0fBDF8CDCC;
	fma.rn.f32 	%f52, %f51, %f49, 0f3E0F2955;
	fma.rn.f32 	%f53, %f52, %f49, 0fBE2AD8B9;
	fma.rn.f32 	%f54, %f53, %f49, 0f3E4CED0B;
	fma.rn.f32 	%f55, %f54, %f49, 0fBE7FFF22;
	fma.rn.f32 	%f56, %f55, %f49, 0f3EAAAA78;
	fma.rn.f32 	%f57, %f56, %f49, 0fBF000000;
	mul.f32 	%f58, %f49, %f57;
	fma.rn.f32 	%f59, %f58, %f49, %f49;
	fma.rn.f32 	%f60, %f48, 0f3F317218, %f59;
	setp.gt.u32 	%p68, %r1018, 2139095039;
	fma.rn.f32 	%f61, %f44, 0f7F800000, 0f7F800000;
	selp.f32 	%f62, %f61, %f60, %p68;
	setp.eq.f32 	%p69, %f44, 0f00000000;
	mul.f32 	%f63, %f62, 0fC0000000;
	selp.f32 	%f64, 0f7F800000, %f63, %p69;
	sqrt.rn.f32 	%f65, %f64;
	sin.approx.f32 	%f66, %f42;
	cos.approx.f32 	%f67, %f42;
	mul.f32 	%f276, %f65, %f66;
	mul.f32 	%f275, %f65, %f67;
	mov.b32 	%r1437, 1;
	mov.u32 	%r1116, %r1113;
	mov.u32 	%r1117, %r1433;
	mov.u32 	%r1443, %r1434;
	mov.u32 	%r1113, %r1114;
	mov.u32 	%r1433, %r1115;
	mov.u32 	%r1434, %r1116;
$L__BB1_124:
	fma.rn.f32 	%f32, %f5, %f276, 0f3F800000;
	setp.le.f32 	%p70, %f32, 0f00000000;
	@%p70 bra 	$L__BB1_122;
	mul.f32 	%f68, %f32, %f32;
	mul.f32 	%f33, %f32, %f68;
	shr.u32 	%r1022, %r1443, 2;
	xor.b32  	%r1023, %r1022, %r1443;
	shl.b32 	%r1024, %r1114, 4;
	shl.b32 	%r1025, %r1023, 1;
	xor.b32  	%r1026, %r1025, %r1024;
	xor.b32  	%r1027, %r1026, %r1023;
	xor.b32  	%r1113, %r1027, %r1114;
	add.s32 	%r1438, %r1438, 362437;
	add.s32 	%r1028, %r1113, %r1438;
	cvt.rn.f32.u32 	%f69, %r1028;
	fma.rn.f32 	%f34, %f69, 0f2F800000, 0f2F000000;
	cvt.f64.f32 	%fd1, %f34;
	cvt.f64.f32 	%fd2, %f276;
	mul.f64 	%fd3, %fd2, 0dBFA0F27BB2FEC56D;
	mul.f64 	%fd4, %fd3, %fd2;
	mul.f64 	%fd5, %fd4, %fd2;
	fma.rn.f64 	%fd6, %fd5, %fd2, 0d3FF0000000000000;
	setp.gt.f64 	%p71, %fd6, %fd1;
	@%p71 bra 	$L__BB1_127;
	setp.lt.f32 	%p72, %f34, 0f00800000;
	mul.f32 	%f70, %f34, 0f4B000000;
	selp.f32 	%f71, %f70, %f34, %p72;
	selp.f32 	%f72, 0fC1B80000, 0f00000000, %p72;
	mov.b32 	%r1029, %f71;
	add.s32 	%r1030, %r1029, -1059760811;
	and.b32  	%r1031, %r1030, -8388608;
	sub.s32 	%r1032, %r1029, %r1031;
	mov.b32 	%f73, %r1032;
	cvt.rn.f32.s32 	%f74, %r1031;
	fma.rn.f32 	%f75, %f74, 0f34000000, %f72;
	add.f32 	%f76, %f73, 0fBF800000;
	fma.rn.f32 	%f77, %f76, 0fBE055027, 0f3E1039F6;
	fma.rn.f32 	%f78, %f77, %f76, 0fBDF8CDCC;
	fma.rn.f32 	%f79, %f78, %f76, 0f3E0F2955;
	fma.rn.f32 	%f80, %f79, %f76, 0fBE2AD8B9;
	fma.rn.f32 	%f81, %f80, %f76, 0f3E4CED0B;
	fma.rn.f32 	%f82, %f81, %f76, 0fBE7FFF22;
	fma.rn.f32 	%f83, %f82, %f76, 0f3EAAAA78;
	fma.rn.f32 	%f84, %f83, %f76, 0fBF000000;
	mul.f32 	%f85, %f76, %f84;
	fma.rn.f32 	%f86, %f85, %f76, %f76;
	fma.rn.f32 	%f87, %f75, 0f3F317218, %f86;
	setp.gt.u32 	%p73, %r1029, 2139095039;
	fma.rn.f32 	%f88, %f71, 0f7F800000, 0f7F800000;
	selp.f32 	%f89, %f88, %f87, %p73;
	setp.eq.f32 	%p74, %f71, 0f00000000;
	selp.f32 	%f90, 0fFF800000, %f89, %p74;
	mul.f32 	%f91, %f276, 0f3F000000;
	mov.f32 	%f92, 0f3F800000;
	sub.f32 	%f93, %f92, %f33;
	setp.lt.f32 	%p75, %f33, 0f00800000;
	mul.f32 	%f94, %f33, 0f4B000000;
	selp.f32 	%f95, %f94, %f33, %p75;
	selp.f32 	%f96, 0fC1B80000, 0f00000000, %p75;
	mov.b32 	%r1033, %f95;
	add.s32 	%r1034, %r1033, -1059760811;
	and.b32  	%r1035, %r1034, -8388608;
	sub.s32 	%r1036, %r1033, %r1035;
	mov.b32 	%f97, %r1036;
	cvt.rn.f32.s32 	%f98, %r1035;
	fma.rn.f32 	%f99, %f98, 0f34000000, %f96;
	add.f32 	%f100, %f97, 0fBF800000;
	fma.rn.f32 	%f101, %f100, 0fBE055027, 0f3E1039F6;
	fma.rn.f32 	%f102, %f101, %f100, 0fBDF8CDCC;
	fma.rn.f32 	%f103, %f102, %f100, 0f3E0F2955;
	fma.rn.f32 	%f104, %f103, %f100, 0fBE2AD8B9;
	fma.rn.f32 	%f105, %f104, %f100, 0f3E4CED0B;
	fma.rn.f32 	%f106, %f105, %f100, 0fBE7FFF22;
	fma.rn.f32 	%f107, %f106, %f100, 0f3EAAAA78;
	fma.rn.f32 	%f108, %f107, %f100, 0fBF000000;
	mul.f32 	%f109, %f100, %f108;
	fma.rn.f32 	%f110, %f109, %f100, %f100;
	fma.rn.f32 	%f111, %f99, 0f3F317218, %f110;
	setp.gt.u32 	%p76, %r1033, 2139095039;
	fma.rn.f32 	%f112, %f95, 0f7F800000, 0f7F800000;
	selp.f32 	%f113, %f112, %f111, %p76;
	setp.eq.f32 	%p77, %f95, 0f00000000;
	selp.f32 	%f114, 0fFF800000, %f113, %p77;
	add.f32 	%f115, %f93, %f114;
	mul.f32 	%f116, %f4, %f115;
	fma.rn.f32 	%f117, %f276, %f91, %f116;
	setp.geu.f32 	%p78, %f90, %f117;
	mov.u32 	%r1433, %r1114;
	mov.u32 	%r1434, %r1115;
	mov.u32 	%r1443, %r1117;
	@%p78 bra 	$L__BB1_121;
$L__BB1_127:
	mad.lo.s32 	%r1037, %r1, %r1423, %r2;
	mul.f32 	%f118, %f4, %f33;
	mul.wide.u32 	%rd40, %r1037, 4;
	add.s64 	%rd41, %rd1, %rd40;
	st.global.f32 	[%rd41], %f118;
	add.s32 	%r1423, %r1423, 1;
	setp.eq.s32 	%p79, %r1423, 1000;
	@%p79 bra 	$L__BB1_142;
	bra.uni 	$L__BB1_120;
$L__BB1_128:
	add.f32 	%f6, %f1, 0fBEAAAAAB;
	mul.f32 	%f120, %f6, 0f41100000;
	sqrt.rn.f32 	%f121, %f120;
	rcp.rn.f32 	%f7, %f121;
	mul.f32 	%f122, %f2, 0f3F000000;
	cvt.rzi.f32.f32 	%f123, %f122;
	add.f32 	%f124, %f123, %f123;
	sub.f32 	%f125, %f2, %f124;
	abs.f32 	%f8, %f125;
	mov.b32 	%r1409, -771510409;
	mov.b32 	%r1408, 0;
	mov.f32 	%f270, 0f00000000;
	mov.u32 	%r1394, %r1408;
$L__BB1_129:
	mov.u32 	%r1399, %r1115;
	setp.eq.f32 	%p80, %f2, 0f00000000;
	shr.u32 	%r1040, %r1117, 2;
	xor.b32  	%r1041, %r1040, %r1117;
	shl.b32 	%r1042, %r1113, 4;
	shl.b32 	%r1043, %r1041, 1;
	xor.b32  	%r1044, %r1043, %r1042;
	xor.b32  	%r1045, %r1044, %r1041;
	xor.b32  	%r1403, %r1045, %r1113;
	add.s32 	%r1409, %r1409, 362437;
	add.s32 	%r1046, %r1403, %r1409;
	cvt.rn.f32.u32 	%f127, %r1046;
	fma.rn.f32 	%f10, %f127, 0f2F800000, 0f2F000000;
	abs.f32 	%f11, %f10;
	setp.eq.f32 	%p81, %f10, 0f3F800000;
	or.pred  	%p82, %p80, %p81;
	mov.f32 	%f267, 0f3F800000;
	@%p82 bra 	$L__BB1_135;
	setp.nan.f32 	%p83, %f3, %f3;
	setp.nan.f32 	%p84, %f11, %f11;
	or.pred  	%p85, %p84, %p83;
	@%p85 bra 	$L__BB1_134;
	setp.eq.f32 	%p86, %f10, 0f00000000;
	setp.eq.f32 	%p87, %f11, 0f7F800000;
	or.pred  	%p88, %p86, %p87;
	@%p88 bra 	$L__BB1_133;
	setp.lt.f32 	%p89, %f11, 0f00800000;
	mul.f32 	%f128, %f11, 0f4B800000;
	selp.f32 	%f129, %f128, %f11, %p89;
	mov.b32 	%r1047, %f129;
	add.s32 	%r1048, %r1047, -1060439283;
	and.b32  	%r1049, %r1048, -8388608;
	sub.s32 	%r1050, %r1047, %r1049;
	mov.b32 	%f130, %r1050;
	cvt.rn.f32.s32 	%f131, %r1049;
	selp.f32 	%f132, 0fC1C00000, 0f00000000, %p89;
	fma.rn.f32 	%f133, %f131, 0f34000000, %f132;
	add.f32 	%f134, %f130, 0fBF800000;
	add.f32 	%f135, %f130, 0f3F800000;
	rcp.approx.ftz.f32 	%f136, %f135;
	add.f32 	%f137, %f134, %f134;
	mul.f32 	%f138, %f137, %f136;
	mul.f32 	%f139, %f138, %f138;
	neg.f32 	%f140, %f138;
	sub.f32 	%f141, %f134, %f138;
	add.f32 	%f142, %f141, %f141;
	fma.rn.f32 	%f143, %f140, %f134, %f142;
	mul.rn.f32 	%f144, %f136, %f143;
	fma.rn.f32 	%f145, %f139, 0f3A2C32E4, 0f3B52E7DB;
	fma.rn.f32 	%f146, %f145, %f139, 0f3C93BB73;
	fma.rn.f32 	%f147, %f146, %f139, 0f3DF6384F;
	mul.rn.f32 	%f148, %f147, %f139;
	fma.rn.f32 	%f149, %f138, 0f3FB8AA3B, %f133;
	mul.f32 	%f150, %f148, 0f40400000;
	sub.f32 	%f151, %f133, %f149;
	fma.rn.f32 	%f152, %f138, 0f3FB8AA3B, %f151;
	fma.rn.f32 	%f153, %f144, 0f3FB8AA3B, %f152;
	fma.rn.f32 	%f154, %f138, 0f32A55E34, %f153;
	fma.rn.f32 	%f155, %f150, %f144, %f154;
	fma.rn.f32 	%f156, %f148, %f138, %f155;
	add.rn.f32 	%f157, %f149, %f156;
	mul.rn.f32 	%f158, %f157, %f2;
	cvt.rni.f32.f32 	%f159, %f158;
	sub.f32 	%f160, %f158, %f159;
	neg.f32 	%f161, %f158;
	fma.rn.f32 	%f162, %f157, %f2, %f161;
	neg.f32 	%f163, %f149;
	add.rn.f32 	%f164, %f157, %f163;
	neg.f32 	%f165, %f164;
	add.rn.f32 	%f166, %f156, %f165;
	fma.rn.f32 	%f167, %f166, %f2, %f162;
	add.f32 	%f168, %f160, %f167;
	setp.gt.f32 	%p90, %f159, 0f00000000;
	selp.b32 	%r1051, 0, -2097152000, %p90;
	setp.eq.f32 	%p91, %f3, 0f7F800000;
	setp.eq.f32 	%p92, %f10, 0fBF800000;
	setp.lt.f32 	%p93, %f158, 0f00000000;
	selp.f32 	%f169, 0f00000000, 0f7F800000, %p93;
	abs.f32 	%f170, %f158;
	setp.gt.f32 	%p94, %f170, 0f43180000;
	cvt.rzi.s32.f32 	%r1052, %f159;
	shl.b32 	%r1053, %r1052, 23;
	sub.s32 	%r1054, %r1053, %r1051;
	mov.b32 	%f171, %r1054;
	add.s32 	%r1055, %r1051, 2130706432;
	mov.b32 	%f172, %r1055;
	fma.rn.f32 	%f173, %f168, 0f391FCB8E, 0f3AAF85ED;
	fma.rn.f32 	%f174, %f173, %f168, 0f3C1D9856;
	fma.rn.f32 	%f175, %f174, %f168, 0f3D6357BB;
	fma.rn.f32 	%f176, %f175, %f168, 0f3E75FDEC;
	fma.rn.f32 	%f177, %f176, %f168, 0f3F317218;
	fma.rn.f32 	%f178, %f177, %f168, 0f3F800000;
	mul.f32 	%f179, %f178, %f172;
	mul.f32 	%f180, %f179, %f171;
	selp.f32 	%f181, %f169, %f180, %p94;
	selp.f32 	%f182, 0f3F800000, %f181, %p91;
	selp.f32 	%f267, %f182, %f181, %p92;
	bra.uni 	$L__BB1_135;
$L__BB1_133:
	setp.neu.f32 	%p95, %f8, 0f3F800000;
	add.f32 	%f183, %f10, %f10;
	mov.b32 	%r1056, %f183;
	and.b32  	%r1057, %r1056, 2147483647;
	mov.b32 	%f184, %r1057;
	selp.f32 	%f267, %f184, %f183, %p95;
	bra.uni 	$L__BB1_135;
$L__BB1_134:
	add.rn.f32 	%f267, %f10, %f2;
$L__BB1_135:
	mov.u32 	%r1117, %r1399;
$L__BB1_136:
	setp.eq.s32 	%p96, %r1408, 1;
	mov.b32 	%r1408, 0;
	mov.u32 	%r1410, %r1403;
	mov.u32 	%r1115, %r1113;
	mov.u32 	%r1399, %r1114;
	mov.f32 	%f271, %f270;
	@%p96 bra 	$L__BB1_138;
	shr.u32 	%r1060, %r1116, 2;
	xor.b32  	%r1061, %r1060, %r1116;
	shl.b32 	%r1062, %r1403, 4;
	shl.b32 	%r1063, %r1061, 1;
	xor.b32  	%r1064, %r1063, %r1062;
	xor.b32  	%r1065, %r1064, %r1061;
	xor.b32  	%r1115, %r1065, %r1403;
	add.s32 	%r1066, %r1409, %r1115;
	add.s32 	%r1067, %r1066, 362437;
	shr.u32 	%r1068, %r1117, 2;
	xor.b32  	%r1069, %r1068, %r1117;
	shl.b32 	%r1070, %r1115, 4;
	shl.b32 	%r1071, %r1069, 1;
	xor.b32  	%r1072, %r1071, %r1070;
	xor.b32  	%r1073, %r1072, %r1069;
	xor.b32  	%r1410, %r1073, %r1115;
	add.s32 	%r1409, %r1409, 724874;
	add.s32 	%r1074, %r1410, %r1409;
	cvt.rn.f32.u32 	%f185, %r1067;
	fma.rn.f32 	%f186, %f185, 0f2F800000, 0f2F000000;
	cvt.rn.f32.u32 	%f187, %r1074;
	fma.rn.f32 	%f188, %f187, 0f30C90FDB, 0f30490FDB;
	setp.lt.f32 	%p97, %f186, 0f00800000;
	mul.f32 	%f189, %f186, 0f4B000000;
	selp.f32 	%f190, %f189, %f186, %p97;
	selp.f32 	%f191, 0fC1B80000, 0f00000000, %p97;
	mov.b32 	%r1075, %f190;
	add.s32 	%r1076, %r1075, -1059760811;
	and.b32  	%r1077, %r1076, -8388608;
	sub.s32 	%r1078, %r1075, %r1077;
	mov.b32 	%f192, %r1078;
	cvt.rn.f32.s32 	%f193, %r1077;
	fma.rn.f32 	%f194, %f193, 0f34000000, %f191;
	add.f32 	%f195, %f192, 0fBF800000;
	fma.rn.f32 	%f196, %f195, 0fBE055027, 0f3E1039F6;
	fma.rn.f32 	%f197, %f196, %f195, 0fBDF8CDCC;
	fma.rn.f32 	%f198, %f197, %f195, 0f3E0F2955;
	fma.rn.f32 	%f199, %f198, %f195, 0fBE2AD8B9;
	fma.rn.f32 	%f200, %f199, %f195, 0f3E4CED0B;
	fma.rn.f32 	%f201, %f200, %f195, 0fBE7FFF22;
	fma.rn.f32 	%f202, %f201, %f195, 0f3EAAAA78;
	fma.rn.f32 	%f203, %f202, %f195, 0fBF000000;
	mul.f32 	%f204, %f195, %f203;
	fma.rn.f32 	%f205, %f204, %f195, %f195;
	fma.rn.f32 	%f206, %f194, 0f3F317218, %f205;
	setp.gt.u32 	%p98, %r1075, 2139095039;
	fma.rn.f32 	%f207, %f190, 0f7F800000, 0f7F800000;
	selp.f32 	%f208, %f207, %f206, %p98;
	setp.eq.f32 	%p99, %f190, 0f00000000;
	mul.f32 	%f209, %f208, 0fC0000000;
	selp.f32 	%f210, 0f7F800000, %f209, %p99;
	sqrt.rn.f32 	%f211, %f210;
	sin.approx.f32 	%f212, %f188;
	cos.approx.f32 	%f213, %f188;
	mul.f32 	%f271, %f211, %f212;
	mul.f32 	%f270, %f211, %f213;
	mov.b32 	%r1408, 1;
	mov.u32 	%r1399, %r1403;
	mov.u32 	%r1117, %r1113;
	mov.u32 	%r1116, %r1114;
	mov.u32 	%r1403, %r1410;
	mov.u32 	%r1113, %r1115;
	mov.u32 	%r1114, %r1399;
$L__BB1_138:
	fma.rn.f32 	%f22, %f7, %f271, 0f3F800000;
	setp.le.f32 	%p100, %f22, 0f00000000;
	@%p100 bra 	$L__BB1_136;
	mul.f32 	%f214, %f22, %f22;
	mul.f32 	%f23, %f22, %f214;
	shr.u32 	%r1079, %r1116, 2;
	xor.b32  	%r1080, %r1079, %r1116;
	shl.b32 	%r1081, %r1410, 4;
	shl.b32 	%r1082, %r1080, 1;
	xor.b32  	%r1083, %r1082, %r1081;
	xor.b32  	%r1084, %r1083, %r1080;
	xor.b32  	%r1403, %r1084, %r1410;
	add.s32 	%r1409, %r1409, 362437;
	add.s32 	%r1085, %r1403, %r1409;
	cvt.rn.f32.u32 	%f215, %r1085;
	fma.rn.f32 	%f24, %f215, 0f2F800000, 0f2F000000;
	cvt.f64.f32 	%fd7, %f24;
	cvt.f64.f32 	%fd8, %f271;
	mul.f64 	%fd9, %fd8, 0dBFA0F27BB2FEC56D;
	mul.f64 	%fd10, %fd9, %fd8;
	mul.f64 	%fd11, %fd10, %fd8;
	fma.rn.f64 	%fd12, %fd11, %fd8, 0d3FF0000000000000;
	setp.gt.f64 	%p101, %fd12, %fd7;
	@%p101 bra 	$L__BB1_141;
	setp.lt.f32 	%p102, %f24, 0f00800000;
	mul.f32 	%f216, %f24, 0f4B000000;
	selp.f32 	%f217, %f216, %f24, %p102;
	selp.f32 	%f218, 0fC1B80000, 0f00000000, %p102;
	mov.b32 	%r1086, %f217;
	add.s32 	%r1087, %r1086, -1059760811;
	and.b32  	%r1088, %r1087, -8388608;
	sub.s32 	%r1089, %r1086, %r1088;
	mov.b32 	%f219, %r1089;
	cvt.rn.f32.s32 	%f220, %r1088;
	fma.rn.f32 	%f221, %f220, 0f34000000, %f218;
	add.f32 	%f222, %f219, 0fBF800000;
	fma.rn.f32 	%f223, %f222, 0fBE055027, 0f3E1039F6;
	fma.rn.f32 	%f224, %f223, %f222, 0fBDF8CDCC;
	fma.rn.f32 	%f225, %f224, %f222, 0f3E0F2955;
	fma.rn.f32 	%f226, %f225, %f222, 0fBE2AD8B9;
	fma.rn.f32 	%f227, %f226, %f222, 0f3E4CED0B;
	fma.rn.f32 	%f228, %f227, %f222, 0fBE7FFF22;
	fma.rn.f32 	%f229, %f228, %f222, 0f3EAAAA78;
	fma.rn.f32 	%f230, %f229, %f222, 0fBF000000;
	mul.f32 	%f231, %f222, %f230;
	fma.rn.f32 	%f232, %f231, %f222, %f222;
	fma.rn.f32 	%f233, %f221, 0f3F317218, %f232;
	setp.gt.u32 	%p103, %r1086, 2139095039;
	fma.rn.f32 	%f234, %f217, 0f7F800000, 0f7F800000;
	selp.f32 	%f235, %f234, %f233, %p103;
	setp.eq.f32 	%p104, %f217, 0f00000000;
	selp.f32 	%f236, 0fFF800000, %f235, %p104;
	mul.f32 	%f237, %f271, 0f3F000000;
	mov.f32 	%f238, 0f3F800000;
	sub.f32 	%f239, %f238, %f23;
	setp.lt.f32 	%p105, %f23, 0f00800000;
	mul.f32 	%f240, %f23, 0f4B000000;
	selp.f32 	%f241, %f240, %f23, %p105;
	selp.f32 	%f242, 0fC1B80000, 0f00000000, %p105;
	mov.b32 	%r1090, %f241;
	add.s32 	%r1091, %r1090, -1059760811;
	and.b32  	%r1092, %r1091, -8388608;
	sub.s32 	%r1093, %r1090, %r1092;
	mov.b32 	%f243, %r1093;
	cvt.rn.f32.s32 	%f244, %r1092;
	fma.rn.f32 	%f245, %f244, 0f34000000, %f242;
	add.f32 	%f246, %f243, 0fBF800000;
	fma.rn.f32 	%f247, %f246, 0fBE055027, 0f3E1039F6;
	fma.rn.f32 	%f248, %f247, %f246, 0fBDF8CDCC;
	fma.rn.f32 	%f249, %f248, %f246, 0f3E0F2955;
	fma.rn.f32 	%f250, %f249, %f246, 0fBE2AD8B9;
	fma.rn.f32 	%f251, %f250, %f246, 0f3E4CED0B;
	fma.rn.f32 	%f252, %f251, %f246, 0fBE7FFF22;
	fma.rn.f32 	%f253, %f252, %f246, 0f3EAAAA78;
	fma.rn.f32 	%f254, %f253, %f246, 0fBF000000;
	mul.f32 	%f255, %f246, %f254;
	fma.rn.f32 	%f256, %f255, %f246, %f246;
	fma.rn.f32 	%f257, %f245, 0f3F317218, %f256;
	setp.gt.u32 	%p106, %r1090, 2139095039;
	fma.rn.f32 	%f258, %f241, 0f7F800000, 0f7F800000;
	selp.f32 	%f259, %f258, %f257, %p106;
	setp.eq.f32 	%p107, %f241, 0f00000000;
	selp.f32 	%f260, 0fFF800000, %f259, %p107;
	add.f32 	%f261, %f239, %f260;
	mul.f32 	%f262, %f6, %f261;
	fma.rn.f32 	%f263, %f271, %f237, %f262;
	setp.geu.f32 	%p108, %f236, %f263;
	mov.u32 	%r1113, %r1410;
	mov.u32 	%r1114, %r1115;
	mov.u32 	%r1116, %r1117;
	@%p108 bra 	$L__BB1_135;
$L__BB1_141:
	mad.lo.s32 	%r1094, %r1, %r1394, %r2;
	mul.f32 	%f264, %f6, %f23;
	mul.f32 	%f265, %f267, %f264;
	mul.wide.u32 	%rd42, %r1094, 4;
	add.s64 	%rd43, %rd1, %rd42;
	st.global.f32 	[%rd43], %f265;
	add.s32 	%r1394, %r1394, 1;
	setp.eq.s32 	%p109, %r1394, 1000;
	mov.u32 	%r1113, %r1403;
	mov.u32 	%r1114, %r1410;
	mov.u32 	%r1116, %r1399;
	@%p109 bra 	$L__BB1_142;
	bra.uni 	$L__BB1_129;
$L__BB1_142:
	ret;

}
	// .globl	_Z6almostfPfS_S_S_ff
.visible .entry _Z6almostfPfS_S_S_ff(
	.param .f32 _Z6almostfPfS_S_S_ff_param_0,
	.param .u64 .ptr .align 1 _Z6almostfPfS_S_S_ff_param_1,
	.param .u64 .ptr .align 1 _Z6almostfPfS_S_S_ff_param_2,
	.param .u64 .ptr .align 1 _Z6almostfPfS_S_S_ff_param_3,
	.param .u64 .ptr .align 1 _Z6almostfPfS_S_S_ff_param_4,
	.param .f32 _Z6almostfPfS_S_S_ff_param_5,
	.param .f32 _Z6almostfPfS_S_S_ff_param_6
)
{
	.local .align 8 .b8 	__local_depot2[48];
	.reg .b64 	%SP;
	.reg .b64 	%SPL;
	.reg .pred 	%p<127>;
	.reg .b32 	%r<1638>;
	.reg .b32 	%f<412>;
	.reg .b64 	%rd<49>;
	.reg .b64 	%fd<190>;

	mov.u64 	%SPL, __local_depot2;
	ld.param.f32 	%f63, [_Z6almostfPfS_S_S_ff_param_0];
	ld.param.u64 	%rd11, [_Z6almostfPfS_S_S_ff_param_2];
	ld.param.u64 	%rd12, [_Z6almostfPfS_S_S_ff_param_3];
	ld.param.u64 	%rd13, [_Z6almostfPfS_S_S_ff_param_4];
	ld.param.f32 	%f64, [_Z6almostfPfS_S_S_ff_param_5];
	cvta.to.global.u64 	%rd14, %rd12;
	cvta.to.global.u64 	%rd15, %rd13;
	cvta.to.global.u64 	%rd16, %rd11;
	add.u64 	%rd1, %SPL, 0;
	mov.u32 	%r1637, %ntid.x;
	mov.u32 	%r687, %ctaid.x;
	mov.u32 	%r2, %tid.x;
	mad.lo.s32 	%r3, %r1637, %r687, %r2;
	mul.wide.u32 	%rd18, %r687, 4;
	add.s64 	%rd19, %rd16, %rd18;
	ld.global.f32 	%f1, [%rd19];
	add.s64 	%rd20, %rd15, %rd18;
	ld.global.f32 	%f2, [%rd20];
	add.s64 	%rd21, %rd14, %rd18;
	ld.global.f32 	%f3, [%rd21];
	mul.f32 	%f4, %f64, %f64;
	add.f32 	%f5, %f1, %f1;
	div.rn.f32 	%f6, %f63, %f2;
	mov.b32 	%r1276, -9920396;
	mov.b32 	%r688, -771510409;
	st.local.v2.u32 	[%rd1], {%r688, %r1276};
	mov.b32 	%r1274, -123459836;
	mov.b32 	%r1275, -308902214;
	st.local.v2.u32 	[%rd1+8], {%r1275, %r1274};
	mov.b32 	%r1272, -127593864;
	mov.b32 	%r1273, -589760388;
	st.local.v2.u32 	[%rd1+16], {%r1273, %r1272};
	setp.eq.s32 	%p1, %r3, 0;
	@%p1 bra 	$L__BB2_115;
	cvt.s64.s32 	%rd48, %r3;
	mov.b32 	%r1259, 0;
	mov.b32 	%r1276, -9920396;
	mov.b32 	%r1275, -308902214;
	mov.b32 	%r1274, -123459836;
	mov.b32 	%r1273, -589760388;
	mov.b32 	%r1272, -127593864;
$L__BB2_2:
	mov.u64 	%rd3, %rd48;
	and.b64  	%rd4, %rd3, 3;
	setp.eq.s64 	%p2, %rd4, 0;
	@%p2 bra 	$L__BB2_114;
	mul.wide.u32 	%rd22, %r1259, 3200;
	mov.u64 	%rd23, precalc_xorwow_matrix;
	add.s64 	%rd5, %rd23, %rd22;
	mov.b32 	%r1272, 0;
	mov.u32 	%r1273, %r1272;
	mov.u32 	%r1274, %r1272;
	mov.u32 	%r1275, %r1272;
	mov.u32 	%r1276, %r1272;
	mov.u32 	%r1265, %r1272;
$L__BB2_4:
	mul.wide.u32 	%rd24, %r1265, 4;
	add.s64 	%rd25, %rd1, %rd24;
	ld.local.u32 	%r16, [%rd25+4];
	shl.b32 	%r17, %r1265, 5;
	mov.b32 	%r1271, 0;
$L__BB2_5:
	.pragma "nounroll";
	shr.u32 	%r697, %r16, %r1271;
	and.b32  	%r698, %r697, 1;
	setp.eq.b32 	%p3, %r698, 1;
	not.pred 	%p4, %p3;
	add.s32 	%r699, %r17, %r1271;
	mul.lo.s32 	%r700, %r699, 5;
	mul.wide.u32 	%rd26, %r700, 4;
	add.s64 	%rd6, %rd5, %rd26;
	@%p4 bra 	$L__BB2_7;
	ld.global.u32 	%r701, [%rd6];
	xor.b32  	%r1276, %r1276, %r701;
	ld.global.u32 	%r702, [%rd6+4];
	xor.b32  	%r1275, %r1275, %r702;
	ld.global.u32 	%r703, [%rd6+8];
	xor.b32  	%r1274, %r1274, %r703;
	ld.global.u32 	%r704, [%rd6+12];
	xor.b32  	%r1273, %r1273, %r704;
	ld.global.u32 	%r705, [%rd6+16];
	xor.b32  	%r1272, %r1272, %r705;
$L__BB2_7:
	and.b32  	%r707, %r697, 2;
	setp.eq.s32 	%p5, %r707, 0;
	@%p5 bra 	$L__BB2_9;
	ld.global.u32 	%r708, [%rd6+20];
	xor.b32  	%r1276, %r1276, %r708;
	ld.global.u32 	%r709, [%rd6+24];
	xor.b32  	%r1275, %r1275, %r709;
	ld.global.u32 	%r710, [%rd6+28];
	xor.b32  	%r1274, %r1274, %r710;
	ld.global.u32 	%r711, [%rd6+32];
	xor.b32  	%r1273, %r1273, %r711;
	ld.global.u32 	%r712, [%rd6+36];
	xor.b32  	%r1272, %r1272, %r712;
$L__BB2_9:
	and.b32  	%r714, %r697, 4;
	setp.eq.s32 	%p6, %r714, 0;
	@%p6 bra 	$L__BB2_11;
	ld.global.u32 	%r715, [%rd6+40];
	xor.b32  	%r1276, %r1276, %r715;
	ld.global.u32 	%r716, [%rd6+44];
	xor.b32  	%r1275, %r1275, %r716;
	ld.global.u32 	%r717, [%rd6+48];
	xor.b32  	%r1274, %r1274, %r717;
	ld.global.u32 	%r718, [%rd6+52];
	xor.b32  	%r1273, %r1273, %r718;
	ld.global.u32 	%r719, [%rd6+56];
	xor.b32  	%r1272, %r1272, %r719;
$L__BB2_11:
	and.b32  	%r721, %r697, 8;
	setp.eq.s32 	%p7, %r721, 0;
	@%p7 bra 	$L__BB2_13;
	ld.global.u32 	%r722, [%rd6+60];
	xor.b32  	%r1276, %r1276, %r722;
	ld.global.u32 	%r723, [%rd6+64];
	xor.b32  	%r1275, %r1275, %r723;
	ld.global.u32 	%r724, [%rd6+68];
	xor.b32  	%r1274, %r1274, %r724;
	ld.global.u32 	%r725, [%rd6+72];
	xor.b32  	%r1273, %r1273, %r725;
	ld.global.u32 	%r726, [%rd6+76];
	xor.b32  	%r1272, %r1272, %r726;
$L__BB2_13:
	and.b32  	%r728, %r697, 16;
	setp.eq.s32 	%p8, %r728, 0;
	@%p8 bra 	$L__BB2_15;
	ld.global.u32 	%r729, [%rd6+80];
	xor.b32  	%r1276, %r1276, %r729;
	ld.global.u32 	%r730, [%rd6+84];
	xor.b32  	%r1275, %r1275, %r730;
	ld.global.u32 	%r731, [%rd6+88];
	xor.b32  	%r1274, %r1274, %r731;
	ld.global.u32 	%r732, [%rd6+92];
	xor.b32  	%r1273, %r1273, %r732;
	ld.global.u32 	%r733, [%rd6+96];
	xor.b32  	%r1272, %r1272, %r733;
$L__BB2_15:
	and.b32  	%r735, %r697, 32;
	setp.eq.s32 	%p9, %r735, 0;
	@%p9 bra 	$L__BB2_17;
	ld.global.u32 	%r736, [%rd6+100];
	xor.b32  	%r1276, %r1276, %r736;
	ld.global.u32 	%r737, [%rd6+104];
	xor.b32  	%r1275, %r1275, %r737;
	ld.global.u32 	%r738, [%rd6+108];
	xor.b32  	%r1274, %r1274, %r738;
	ld.global.u32 	%r739, [%rd6+112];
	xor.b32  	%r1273, %r1273, %r739;
	ld.global.u32 	%r740, [%rd6+116];
	xor.b32  	%r1272, %r1272, %r740;
$L__BB2_17:
	and.b32  	%r742, %r697, 64;
	setp.eq.s32 	%p10, %r742, 0;
	@%p10 bra 	$L__BB2_19;
	ld.global.u32 	%r743, [%rd6+120];
	xor.b32  	%r1276, %r1276, %r743;
	ld.global.u32 	%r744, [%rd6+124];
	xor.b32  	%r1275, %r1275, %r744;
	ld.global.u32 	%r745, [%rd6+128];
	xor.b32  	%r1274, %r1274, %r745;
	ld.global.u32 	%r746, [%rd6+132];
	xor.b32  	%r1273, %r1273, %r746;
	ld.global.u32 	%r747, [%rd6+136];
	xor.b32  	%r1272, %r1272, %r747;
$L__BB2_19:
	and.b32  	%r749, %r697, 128;
	setp.eq.s32 	%p11, %r749, 0;
	@%p11 bra 	$L__BB2_21;
	ld.global.u32 	%r750, [%rd6+140];
	xor.b32  	%r1276, %r1276, %r750;
	ld.global.u32 	%r751, [%rd6+144];
	xor.b32  	%r1275, %r1275, %r751;
	ld.global.u32 	%r752, [%rd6+148];
	xor.b32  	%r1274, %r1274, %r752;
	ld.global.u32 	%r753, [%rd6+152];
	xor.b32  	%r1273, %r1273, %r753;
	ld.global.u32 	%r754, [%rd6+156];
	xor.b32  	%r1272, %r1272, %r754;
$L__BB2_21:
	and.b32  	%r756, %r697, 256;
	setp.eq.s32 	%p12, %r756, 0;
	@%p12 bra 	$L__BB2_23;
	ld.global.u32 	%r757, [%rd6+160];
	xor.b32  	%r1276, %r1276, %r757;
	ld.global.u32 	%r758, [%rd6+164];
	xor.b32  	%r1275, %r1275, %r758;
	ld.global.u32 	%r759, [%rd6+168];
	xor.b32  	%r1274, %r1274, %r759;
	ld.global.u32 	%r760, [%rd6+172];
	xor.b32  	%r1273, %r1273, %r760;
	ld.global.u32 	%r761, [%rd6+176];
	xor.b32  	%r1272, %r1272, %r761;
$L__BB2_23:
	and.b32  	%r763, %r697, 512;
	setp.eq.s32 	%p13, %r763, 0;
	@%p13 bra 	$L__BB2_25;
	ld.global.u32 	%r764, [%rd6+180];
	xor.b32  	%r1276, %r1276, %r764;
	ld.global.u32 	%r765, [%rd6+184];
	xor.b32  	%r1275, %r1275, %r765;
	ld.global.u32 	%r766, [%rd6+188];
	xor.b32  	%r1274, %r1274, %r766;
	ld.global.u32 	%r767, [%rd6+192];
	xor.b32  	%r1273, %r1273, %r767;
	ld.global.u32 	%r768, [%rd6+196];
	xor.b32  	%r1272, %r1272, %r768;
$L__BB2_25:
	and.b32  	%r770, %r697, 1024;
	setp.eq.s32 	%p14, %r770, 0;
	@%p14 bra 	$L__BB2_27;
	ld.global.u32 	%r771, [%rd6+200];
	xor.b32  	%r1276, %r1276, %r771;
	ld.global.u32 	%r772, [%rd6+204];
	xor.b32  	%r1275, %r1275, %r772;
	ld.global.u32 	%r773, [%rd6+208];
	xor.b32  	%r1274, %r1274, %r773;
	ld.global.u32 	%r774, [%rd6+212];
	xor.b32  	%r1273, %r1273, %r774;
	ld.global.u32 	%r775, [%rd6+216];
	xor.b32  	%r1272, %r1272, %r775;
$L__BB2_27:
	and.b32  	%r777, %r697, 2048;
	setp.eq.s32 	%p15, %r777, 0;
	@%p15 bra 	$L__BB2_29;
	ld.global.u32 	%r778, [%rd6+220];
	xor.b32  	%r1276, %r1276, %r778;
	ld.global.u32 	%r779, [%rd6+224];
	xor.b32  	%r1275, %r1275, %r779;
	ld.global.u32 	%r780, [%rd6+228];
	xor.b32  	%r1274, %r1274, %r780;
	ld.global.u32 	%r781, [%rd6+232];
	xor.b32  	%r1273, %r1273, %r781;
	ld.global.u32 	%r782, [%rd6+236];
	xor.b32  	%r1272, %r1272, %r782;
$L__BB2_29:
	and.b32  	%r784, %r697, 4096;
	setp.eq.s32 	%p16, %r784, 0;
	@%p16 bra 	$L__BB2_31;
	ld.global.u32 	%r785, [%rd6+240];
	xor.b32  	%r1276, %r1276, %r785;
	ld.global.u32 	%r786, [%rd6+244];
	xor.b32  	%r1275, %r1275, %r786;
	ld.global.u32 	%r787, [%rd6+248];
	xor.b32  	%r1274, %r1274, %r787;
	ld.global.u32 	%r788, [%rd6+252];
	xor.b32  	%r1273, %r1273, %r788;
	ld.global.u32 	%r789, [%rd6+256];
	xor.b32  	%r1272, %r1272, %r789;
$L__BB2_31:
	and.b32  	%r791, %r697, 8192;
	setp.eq.s32 	%p17, %r791, 0;
	@%p17 bra 	$L__BB2_33;
	ld.global.u32 	%r792, [%rd6+260];
	xor.b32  	%r1276, %r1276, %r792;
	ld.global.u32 	%r793, [%rd6+264];
	xor.b32  	%r1275, %r1275, %r793;
	ld.global.u32 	%r794, [%rd6+268];
	xor.b32  	%r1274, %r1274, %r794;
	ld.global.u32 	%r795, [%rd6+272];
	xor.b32  	%r1273, %r1273, %r795;
	ld.global.u32 	%r796, [%rd6+276];
	xor.b32  	%r1272, %r1272, %r796;
$L__BB2_33:
	and.b32  	%r798, %r697, 16384;
	setp.eq.s32 	%p18, %r798, 0;
	@%p18 bra 	$L__BB2_35;
	ld.global.u32 	%r799, [%rd6+280];
	xor.b32  	%r1276, %r1276, %r799;
	ld.global.u32 	%r800, [%rd6+284];
	xor.b32  	%r1275, %r1275, %r800;
	ld.global.u32 	%r801, [%rd6+288];
	xor.b32  	%r1274, %r1274, %r801;
	ld.global.u32 	%r802, [%rd6+292];
	xor.b32  	%r1273, %r1273, %r802;
	ld.global.u32 	%r803, [%rd6+296];
	xor.b32  	%r1272, %r1272, %r803;
$L__BB2_35:
	and.b32  	%r805, %r697, 32768;
	setp.eq.s32 	%p19, %r805, 0;
	@%p19 bra 	$L__BB2_37;
	ld.global.u32 	%r806, [%rd6+300];
	xor.b32  	%r1276, %r1276, %r806;
	ld.global.u32 	%r807, [%rd6+304];
	xor.b32  	%r1275, %r1275, %r807;
	ld.global.u32 	%r808, [%rd6+308];
	xor.b32  	%r1274, %r1274, %r808;
	ld.global.u32 	%r809, [%rd6+312];
	xor.b32  	%r1273, %r1273, %r809;
	ld.global.u32 	%r810, [%rd6+316];
	xor.b32  	%r1272, %r1272, %r810;
$L__BB2_37:
	add.s32 	%r1271, %r1271, 16;
	setp.ne.s32 	%p20, %r1271, 32;
	@%p20 bra 	$L__BB2_5;
	mad.lo.s32 	%r811, %r1265, -31, %r17;
	add.s32 	%r1265, %r811, 1;
	setp.ne.s32 	%p21, %r1265, 5;
	@%p21 bra 	$L__BB2_4;
	st.local.u32 	[%rd1+4], %r1276;
	st.local.v2.u32 	[%rd1+8], {%r1275, %r1274};
	st.local.v2.u32 	[%rd1+16], {%r1273, %r1272};
	setp.eq.s64 	%p22, %rd4, 1;
	@%p22 bra 	$L__BB2_114;
	mov.b32 	%r1272, 0;
	mov.u32 	%r1273, %r1272;
	mov.u32 	%r1274, %r1272;
	mov.u32 	%r1275, %r1272;
	mov.u32 	%r1276, %r1272;
	mov.u32 	%r1357, %r1272;
$L__BB2_41:
	mul.wide.u32 	%rd27, %r1357, 4;
	add.s64 	%rd28, %rd1, %rd27;
	ld.local.u32 	%r192, [%rd28+4];
	shl.b32 	%r193, %r1357, 5;
	mov.b32 	%r1363, 0;
$L__BB2_42:
	.pragma "nounroll";
	shr.u32 	%r814, %r192, %r1363;
	and.b32  	%r815, %r814, 1;
	setp.eq.b32 	%p23, %r815, 1;
	not.pred 	%p24, %p23;
	add.s32 	%r816, %r193, %r1363;
	mul.lo.s32 	%r817, %r816, 5;
	mul.wide.u32 	%rd29, %r817, 4;
	add.s64 	%rd7, %rd5, %rd29;
	@%p24 bra 	$L__BB2_44;
	ld.global.u32 	%r818, [%rd7];
	xor.b32  	%r1276, %r1276, %r818;
	ld.global.u32 	%r819, [%rd7+4];
	xor.b32  	%r1275, %r1275, %r819;
	ld.global.u32 	%r820, [%rd7+8];
	xor.b32  	%r1274, %r1274, %r820;
	ld.global.u32 	%r821, [%rd7+12];
	xor.b32  	%r1273, %r1273, %r821;
	ld.global.u32 	%r822, [%rd7+16];
	xor.b32  	%r1272, %r1272, %r822;
$L__BB2_44:
	and.b32  	%r824, %r814, 2;
	setp.eq.s32 	%p25, %r824, 0;
	@%p25 bra 	$L__BB2_46;
	ld.global.u32 	%r825, [%rd7+20];
	xor.b32  	%r1276, %r1276, %r825;
	ld.global.u32 	%r826, [%rd7+24];
	xor.b32  	%r1275, %r1275, %r826;
	ld.global.u32 	%r827, [%rd7+28];
	xor.b32  	%r1274, %r1274, %r827;
	ld.global.u32 	%r828, [%rd7+32];
	xor.b32  	%r1273, %r1273, %r828;
	ld.global.u32 	%r829, [%rd7+36];
	xor.b32  	%r1272, %r1272, %r829;
$L__BB2_46:
	and.b32  	%r831, %r814, 4;
	setp.eq.s32 	%p26, %r831, 0;
	@%p26 bra 	$L__BB2_48;
	ld.global.u32 	%r832, [%rd7+40];
	xor.b32  	%r1276, %r1276, %r832;
	ld.global.u32 	%r833, [%rd7+44];
	xor.b32  	%r1275, %r1275, %r833;
	ld.global.u32 	%r834, [%rd7+48];
	xor.b32  	%r1274, %r1274, %r834;
	ld.global.u32 	%r835, [%rd7+52];
	xor.b32  	%r1273, %r1273, %r835;
	ld.global.u32 	%r836, [%rd7+56];
	xor.b32  	%r1272, %r1272, %r836;
$L__BB2_48:
	and.b32  	%r838, %r814, 8;
	setp.eq.s32 	%p27, %r838, 0;
	@%p27 bra 	$L__BB2_50;
	ld.global.u32 	%r839, [%rd7+60];
	xor.b32  	%r1276, %r1276, %r839;
	ld.global.u32 	%r840, [%rd7+64];
	xor.b32  	%r1275, %r1275, %r840;
	ld.global.u32 	%r841, [%rd7+68];
	xor.b32  	%r1274, %r1274, %r841;
	ld.global.u32 	%r842, [%rd7+72];
	xor.b32  	%r1273, %r1273, %r842;
	ld.global.u32 	%r843, [%rd7+76];
	xor.b32  	%r1272, %r1272, %r843;
$L__BB2_50:
	and.b32  	%r845, %r814, 16;
	setp.eq.s32 	%p28, %r845, 0;
	@%p28 bra 	$L__BB2_52;
	ld.global.u32 	%r846, [%rd7+80];
	xor.b32  	%r1276, %r1276, %r846;
	ld.global.u32 	%r847, [%rd7+84];
	xor.b32  	%r1275, %r1275, %r847;
	ld.global.u32 	%r848, [%rd7+88];
	xor.b32  	%r1274, %r1274, %r848;
	ld.global.u32 	%r849, [%rd7+92];
	xor.b32  	%r1273, %r1273, %r849;
	ld.global.u32 	%r850, [%rd7+96];
	xor.b32  	%r1272, %r1272, %r850;
$L__BB2_52:
	and.b32  	%r852, %r814, 32;
	setp.eq.s32 	%p29, %r852, 0;
	@%p29 bra 	$L__BB2_54;
	ld.global.u32 	%r853, [%rd7+100];
	xor.b32  	%r1276, %r1276, %r853;
	ld.global.u32 	%r854, [%rd7+104];
	xor.b32  	%r1275, %r1275, %r854;
	ld.global.u32 	%r855, [%rd7+108];
	xor.b32  	%r1274, %r1274, %r855;
	ld.global.u32 	%r856, [%rd7+112];
	xor.b32  	%r1273, %r1273, %r856;
	ld.global.u32 	%r857, [%rd7+116];
	xor.b32  	%r1272, %r1272, %r857;
$L__BB2_54:
	and.b32  	%r859, %r814, 64;
	setp.eq.s32 	%p30, %r859, 0;
	@%p30 bra 	$L__BB2_56;
	ld.global.u32 	%r860, [%rd7+120];
	xor.b32  	%r1276, %r1276, %r860;
	ld.global.u32 	%r861, [%rd7+124];
	xor.b32  	%r1275, %r1275, %r861;
	ld.global.u32 	%r862, [%rd7+128];
	xor.b32  	%r1274, %r1274, %r862;
	ld.global.u32 	%r863, [%rd7+132];
	xor.b32  	%r1273, %r1273, %r863;
	ld.global.u32 	%r864, [%rd7+136];
	xor.b32  	%r1272, %r1272, %r864;
$L__BB2_56:
	and.b32  	%r866, %r814, 128;
	setp.eq.s32 	%p31, %r866, 0;
	@%p31 bra 	$L__BB2_58;
	ld.global.u32 	%r867, [%rd7+140];
	xor.b32  	%r1276, %r1276, %r867;
	ld.global.u32 	%r868, [%rd7+144];
	xor.b32  	%r1275, %r1275, %r868;
	ld.global.u32 	%r869, [%rd7+148];
	xor.b32  	%r1274, %r1274, %r869;
	ld.global.u32 	%r870, [%rd7+152];
	xor.b32  	%r1273, %r1273, %r870;
	ld.global.u32 	%r871, [%rd7+156];
	xor.b32  	%r1272, %r1272, %r871;
$L__BB2_58:
	and.b32  	%r873, %r814, 256;
	setp.eq.s32 	%p32, %r873, 0;
	@%p32 bra 	$L__BB2_60;
	ld.global.u32 	%r874, [%rd7+160];
	xor.b32  	%r1276, %r1276, %r874;
	ld.global.u32 	%r875, [%rd7+164];
	xor.b32  	%r1275, %r1275, %r875;
	ld.global.u32 	%r876, [%rd7+168];
	xor.b32  	%r1274, %r1274, %r876;
	ld.global.u32 	%r877, [%rd7+172];
	xor.b32  	%r1273, %r1273, %r877;
	ld.global.u32 	%r878, [%rd7+176];
	xor.b32  	%r1272, %r1272, %r878;
$L__BB2_60:
	and.b32  	%r880, %r814, 512;
	setp.eq.s32 	%p33, %r880, 0;
	@%p33 bra 	$L__BB2_62;
	ld.global.u32 	%r881, [%rd7+180];
	xor.b32  	%r1276, %r1276, %r881;
	ld.global.u32 	%r882, [%rd7+184];
	xor.b32  	%r1275, %r1275, %r882;
	ld.global.u32 	%r883, [%rd7+188];
	xor.b32  	%r1274, %r1274, %r883;
	ld.global.u32 	%r884, [%rd7+192];
	xor.b32  	%r1273, %r1273, %r884;
	ld.global.u32 	%r885, [%rd7+196];
	xor.b32  	%r1272, %r1272, %r885;
$L__BB2_62:
	and.b32  	%r887, %r814, 1024;
	setp.eq.s32 	%p34, %r887, 0;
	@%p34 bra 	$L__BB2_64;
	ld.global.u32 	%r888, [%rd7+200];
	xor.b32  	%r1276, %r1276, %r888;
	ld.global.u32 	%r889, [%rd7+204];
	xor.b32  	%r1275, %r1275, %r889;
	ld.global.u32 	%r890, [%rd7+208];
	xor.b32  	%r1274, %r1274, %r890;
	ld.global.u32 	%r891, [%rd7+212];
	xor.b32  	%r1273, %r1273, %r891;
	ld.global.u32 	%r892, [%rd7+216];
	xor.b32  	%r1272, %r1272, %r892;
$L__BB2_64:
	and.b32  	%r894, %r814, 2048;
	setp.eq.s32 	%p35, %r894, 0;
	@%p35 bra 	$L__BB2_66;
	ld.global.u32 	%r895, [%rd7+220];
	xor.b32  	%r1276, %r1276, %r895;
	ld.global.u32 	%r896, [%rd7+224];
	xor.b32  	%r1275, %r1275, %r896;
	ld.global.u32 	%r897, [%rd7+228];
	xor.b32  	%r1274, %r1274, %r897;
	ld.global.u32 	%r898, [%rd7+232];
	xor.b32  	%r1273, %r1273, %r898;
	ld.global.u32 	%r899, [%rd7+236];
	xor.b32  	%r1272, %r1272, %r899;
$L__BB2_66:
	and.b32  	%r901, %r814, 4096;
	setp.eq.s32 	%p36, %r901, 0;
	@%p36 bra 	$L__BB2_68;
	ld.global.u32 	%r902, [%rd7+240];
	xor.b32  	%r1276, %r1276, %r902;
	ld.global.u32 	%r903, [%rd7+244];
	xor.b32  	%r1275, %r1275, %r903;
	ld.global.u32 	%r904, [%rd7+248];
	xor.b32  	%r1274, %r1274, %r904;
	ld.global.u32 	%r905, [%rd7+252];
	xor.b32  	%r1273, %r1273, %r905;
	ld.global.u32 	%r906, [%rd7+256];
	xor.b32  	%r1272, %r1272, %r906;
$L__BB2_68:
	and.b32  	%r908, %r814, 8192;
	setp.eq.s32 	%p37, %r908, 0;
	@%p37 bra 	$L__BB2_70;
	ld.global.u32 	%r909, [%rd7+260];
	xor.b32  	%r1276, %r1276, %r909;
	ld.global.u32 	%r910, [%rd7+264];
	xor.b32  	%r1275, %r1275, %r910;
	ld.global.u32 	%r911, [%rd7+268];
	xor.b32  	%r1274, %r1274, %r911;
	ld.global.u32 	%r912, [%rd7+272];
	xor.b32  	%r1273, %r1273, %r912;
	ld.global.u32 	%r913, [%rd7+276];
	xor.b32  	%r1272, %r1272, %r913;
$L__BB2_70:
	and.b32  	%r915, %r814, 16384;
	setp.eq.s32 	%p38, %r915, 0;
	@%p38 bra 	$L__BB2_72;
	ld.global.u32 	%r916, [%rd7+280];
	xor.b32  	%r1276, %r1276, %r916;
	ld.global.u32 	%r917, [%rd7+284];
	xor.b32  	%r1275, %r1275, %r917;
	ld.global.u32 	%r918, [%rd7+288];
	xor.b32  	%r1274, %r1274, %r918;
	ld.global.u32 	%r919, [%rd7+292];
	xor.b32  	%r1273, %r1273, %r919;
	ld.global.u32 	%r920, [%rd7+296];
	xor.b32  	%r1272, %r1272, %r920;
$L__BB2_72:
	and.b32  	%r922, %r814, 32768;
	setp.eq.s32 	%p39, %r922, 0;
	@%p39 bra 	$L__BB2_74;
	ld.global.u32 	%r923, [%rd7+300];
	xor.b32  	%r1276, %r1276, %r923;
	ld.global.u32 	%r924, [%rd7+304];
	xor.b32  	%r1275, %r1275, %r924;
	ld.global.u32 	%r925, [%rd7+308];
	xor.b32  	%r1274, %r1274, %r925;
	ld.global.u32 	%r926, [%rd7+312];
	xor.b32  	%r1273, %r1273, %r926;
	ld.global.u32 	%r927, [%rd7+316];
	xor.b32  	%r1272, %r1272, %r927;
$L__BB2_74:
	add.s32 	%r1363, %r1363, 16;
	setp.ne.s32 	%p40, %r1363, 32;
	@%p40 bra 	$L__BB2_42;
	mad.lo.s32 	%r928, %r1357, -31, %r193;
	add.s32 	%r1357, %r928, 1;
	setp.ne.s32 	%p41, %r1357, 5;
	@%p41 bra 	$L__BB2_41;
	st.local.u32 	[%rd1+4], %r1276;
	st.local.v2.u32 	[%rd1+8], {%r1275, %r1274};
	st.local.v2.u32 	[%rd1+16], {%r1273, %r1272};
	setp.ne.s64 	%p42, %rd4, 3;
	@%p42 bra 	$L__BB2_114;
	mov.b32 	%r1272, 0;
	mov.u32 	%r1273, %r1272;
	mov.u32 	%r1274, %r1272;
	mov.u32 	%r1275, %r1272;
	mov.u32 	%r1276, %r1272;
	mov.u32 	%r1449, %r1272;
$L__BB2_78:
	mul.wide.u32 	%rd30, %r1449, 4;
	add.s64 	%rd31, %rd1, %rd30;
	ld.local.u32 	%r368, [%rd31+4];
	shl.b32 	%r369, %r1449, 5;
	mov.b32 	%r1455, 0;
$L__BB2_79:
	.pragma "nounroll";
	shr.u32 	%r931, %r368, %r1455;
	and.b32  	%r932, %r931, 1;
	setp.eq.b32 	%p43, %r932, 1;
	not.pred 	%p44, %p43;
	add.s32 	%r933, %r369, %r1455;
	mul.lo.s32 	%r934, %r933, 5;
	mul.wide.u32 	%rd32, %r934, 4;
	add.s64 	%rd8, %rd5, %rd32;
	@%p44 bra 	$L__BB2_81;
	ld.global.u32 	%r935, [%rd8];
	xor.b32  	%r1276, %r1276, %r935;
	ld.global.u32 	%r936, [%rd8+4];
	xor.b32  	%r1275, %r1275, %r936;
	ld.global.u32 	%r937, [%rd8+8];
	xor.b32  	%r1274, %r1274, %r937;
	ld.global.u32 	%r938, [%rd8+12];
	xor.b32  	%r1273, %r1273, %r938;
	ld.global.u32 	%r939, [%rd8+16];
	xor.b32  	%r1272, %r1272, %r939;
$L__BB2_81:
	and.b32  	%r941, %r931, 2;
	setp.eq.s32 	%p45, %r941, 0;
	@%p45 bra 	$L__BB2_83;
	ld.global.u32 	%r942, [%rd8+20];
	xor.b32  	%r1276, %r1276, %r942;
	ld.global.u32 	%r943, [%rd8+24];
	xor.b32  	%r1275, %r1275, %r943;
	ld.global.u32 	%r944, [%rd8+28];
	xor.b32  	%r1274, %r1274, %r944;
	ld.global.u32 	%r945, [%rd8+32];
	xor.b32  	%r1273, %r1273, %r945;
	ld.global.u32 	%r946, [%rd8+36];
	xor.b32  	%r1272, %r1272, %r946;
$L__BB2_83:
	and.b32  	%r948, %r931, 4;
	setp.eq.s32 	%p46, %r948, 0;
	@%p46 bra 	$L__BB2_85;
	ld.global.u32 	%r949, [%rd8+40];
	xor.b32  	%r1276, %r1276, %r949;
	ld.global.u32 	%r950, [%rd8+44];
	xor.b32  	%r1275, %r1275, %r950;
	ld.global.u32 	%r951, [%rd8+48];
	xor.b32  	%r1274, %r1274, %r951;
	ld.global.u32 	%r952, [%rd8+52];
	xor.b32  	%r1273, %r1273, %r952;
	ld.global.u32 	%r953, [%rd8+56];
	xor.b32  	%r1272, %r1272, %r953;
$L__BB2_85:
	and.b32  	%r955, %r931, 8;
	setp.eq.s32 	%p47, %r955, 0;
	@%p47 bra 	$L__BB2_87;
	ld.global.u32 	%r956, [%rd8+60];
	xor.b32  	%r1276, %r1276, %r956;
	ld.global.u32 	%r957, [%rd8+64];
	xor.b32  	%r1275, %r1275, %r957;
	ld.global.u32 	%r958, [%rd8+68];
	xor.b32  	%r1274, %r1274, %r958;
	ld.global.u32 	%r959, [%rd8+72];
	xor.b32  	%r1273, %r1273, %r959;
	ld.global.u32 	%r960, [%rd8+76];
	xor.b32  	%r1272, %r1272, %r960;
$L__BB2_87:
	and.b32  	%r962, %r931, 16;
	setp.eq.s32 	%p48, %r962, 0;
	@%p48 bra 	$L__BB2_89;
	ld.global.u32 	%r963, [%rd8+80];
	xor.b32  	%r1276, %r1276, %r963;
	ld.global.u32 	%r964, [%rd8+84];
	xor.b32  	%r1275, %r1275, %r964;
	ld.global.u32 	%r965, [%rd8+88];
	xor.b32  	%r1274, %r1274, %r965;
	ld.global.u32 	%r966, [%rd8+92];
	xor.b32  	%r1273, %r1273, %r966;
	ld.global.u32 	%r967, [%rd8+96];
	xor.b32  	%r1272, %r1272, %r967;
$L__BB2_89:
	and.b32  	%r969, %r931, 32;
	setp.eq.s32 	%p49, %r969, 0;
	@%p49 bra 	$L__BB2_91;
	ld.global.u32 	%r970, [%rd8+100];
	xor.b32  	%r1276, %r1276, %r970;
	ld.global.u32 	%r971, [%rd8+104];
	xor.b32  	%r1275, %r1275, %r971;
	ld.global.u32 	%r972, [%rd8+108];
	xor.b32  	%r1274, %r1274, %r972;
	ld.global.u32 	%r973, [%rd8+112];
	xor.b32  	%r1273, %r1273, %r973;
	ld.global.u32 	%r974, [%rd8+116];
	xor.b32  	%r1272, %r1272, %r974;
$L__BB2_91:
	and.b32  	%r976, %r931, 64;
	setp.eq.s32 	%p50, %r976, 0;
	@%p50 bra 	$L__BB2_93;
	ld.global.u32 	%r977, [%rd8+120];
	xor.b32  	%r1276, %r1276, %r977;
	ld.global.u32 	%r978, [%rd8+124];
	xor.b32  	%r1275, %r1275, %r978;
	ld.global.u32 	%r979, [%rd8+128];
	xor.b32  	%r1274, %r1274, %r979;
	ld.global.u32 	%r980, [%rd8+132];
	xor.b32  	%r1273, %r1273, %r980;
	ld.global.u32 	%r981, [%rd8+136];
	xor.b32  	%r1272, %r1272, %r981;
$L__BB2_93:
	and.b32  	%r983, %r931, 128;
	setp.eq.s32 	%p51, %r983, 0;
	@%p51 bra 	$L__BB2_95;
	ld.global.u32 	%r984, [%rd8+140];
	xor.b32  	%r1276, %r1276, %r984;
	ld.global.u32 	%r985, [%rd8+144];
	xor.b32  	%r1275, %r1275, %r985;
	ld.global.u32 	%r986, [%rd8+148];
	xor.b32  	%r1274, %r1274, %r986;
	ld.global.u32 	%r987, [%rd8+152];
	xor.b32  	%r1273, %r1273, %r987;
	ld.global.u32 	%r988, [%rd8+156];
	xor.b32  	%r1272, %r1272, %r988;
$L__BB2_95:
	and.b32  	%r990, %r931, 256;
	setp.eq.s32 	%p52, %r990, 0;
	@%p52 bra 	$L__BB2_97;
	ld.global.u32 	%r991, [%rd8+160];
	xor.b32  	%r1276, %r1276, %r991;
	ld.global.u32 	%r992, [%rd8+164];
	xor.b32  	%r1275, %r1275, %r992;
	ld.global.u32 	%r993, [%rd8+168];
	xor.b32  	%r1274, %r1274, %r993;
	ld.global.u32 	%r994, [%rd8+172];
	xor.b32  	%r1273, %r1273, %r994;
	ld.global.u32 	%r995, [%rd8+176];
	xor.b32  	%r1272, %r1272, %r995;
$L__BB2_97:
	and.b32  	%r997, %r931, 512;
	setp.eq.s32 	%p53, %r997, 0;
	@%p53 bra 	$L__BB2_99;
	ld.global.u32 	%r998, [%rd8+180];
	xor.b32  	%r1276, %r1276, %r998;
	ld.global.u32 	%r999, [%rd8+184];
	xor.b32  	%r1275, %r1275, %r999;
	ld.global.u32 	%r1000, [%rd8+188];
	xor.b32  	%r1274, %r1274, %r1000;
	ld.global.u32 	%r1001, [%rd8+192];
	xor.b32  	%r1273, %r1273, %r1001;
	ld.global.u32 	%r1002, [%rd8+196];
	xor.b32  	%r1272, %r1272, %r1002;
$L__BB2_99:
	and.b32  	%r1004, %r931, 1024;
	setp.eq.s32 	%p54, %r1004, 0;
	@%p54 bra 	$L__BB2_101;
	ld.global.u32 	%r1005, [%rd8+200];
	xor.b32  	%r1276, %r1276, %r1005;
	ld.global.u32 	%r1006, [%rd8+204];
	xor.b32  	%r1275, %r1275, %r1006;
	ld.global.u32 	%r1007, [%rd8+208];
	xor.b32  	%r1274, %r1274, %r1007;
	ld.global.u32 	%r1008, [%rd8+212];
	xor.b32  	%r1273, %r1273, %r1008;
	ld.global.u32 	%r1009, [%rd8+216];
	xor.b32  	%r1272, %r1272, %r1009;
$L__BB2_101:
	and.b32  	%r1011, %r931, 2048;
	setp.eq.s32 	%p55, %r1011, 0;
	@%p55 bra 	$L__BB2_103;
	ld.global.u32 	%r1012, [%rd8+220];
	xor.b32  	%r1276, %r1276, %r1012;
	ld.global.u32 	%r1013, [%rd8+224];
	xor.b32  	%r1275, %r1275, %r1013;
	ld.global.u32 	%r1014, [%rd8+228];
	xor.b32  	%r1274, %r1274, %r1014;
	ld.global.u32 	%r1015, [%rd8+232];
	xor.b32  	%r1273, %r1273, %r1015;
	ld.global.u32 	%r1016, [%rd8+236];
	xor.b32  	%r1272, %r1272, %r1016;
$L__BB2_103:
	and.b32  	%r1018, %r931, 4096;
	setp.eq.s32 	%p56, %r1018, 0;
	@%p56 bra 	$L__BB2_105;
	ld.global.u32 	%r1019, [%rd8+240];
	xor.b32  	%r1276, %r1276, %r1019;
	ld.global.u32 	%r1020, [%rd8+244];
	xor.b32  	%r1275, %r1275, %r1020;
	ld.global.u32 	%r1021, [%rd8+248];
	xor.b32  	%r1274, %r1274, %r1021;
	ld.global.u32 	%r1022, [%rd8+252];
	xor.b32  	%r1273, %r1273, %r1022;
	ld.global.u32 	%r1023, [%rd8+256];
	xor.b32  	%r1272, %r1272, %r1023;
$L__BB2_105:
	and.b32  	%r1025, %r931, 8192;
	setp.eq.s32 	%p57, %r1025, 0;
	@%p57 bra 	$L__BB2_107;
	ld.global.u32 	%r1026, [%rd8+260];
	xor.b32  	%r1276, %r1276, %r1026;
	ld.global.u32 	%r1027, [%rd8+264];
	xor.b32  	%r1275, %r1275, %r1027;
	ld.global.u32 	%r1028, [%rd8+268];
	xor.b32  	%r1274, %r1274, %r1028;
	ld.global.u32 	%r1029, [%rd8+272];
	xor.b32  	%r1273, %r1273, %r1029;
	ld.global.u32 	%r1030, [%rd8+276];
	xor.b32  	%r1272, %r1272, %r1030;
$L__BB2_107:
	and.b32  	%r1032, %r931, 16384;
	setp.eq.s32 	%p58, %r1032, 0;
	@%p58 bra 	$L__BB2_109;
	ld.global.u32 	%r1033, [%rd8+280];
	xor.b32  	%r1276, %r1276, %r1033;
	ld.global.u32 	%r1034, [%rd8+284];
	xor.b32  	%r1275, %r1275, %r1034;
	ld.global.u32 	%r1035, [%rd8+288];
	xor.b32  	%r1274, %r1274, %r1035;
	ld.global.u32 	%r1036, [%rd8+292];
	xor.b32  	%r1273, %r1273, %r1036;
	ld.global.u32 	%r1037, [%rd8+296];
	xor.b32  	%r1272, %r1272, %r1037;
$L__BB2_109:
	and.b32  	%r1039, %r931, 32768;
	setp.eq.s32 	%p59, %r1039, 0;
	@%p59 bra 	$L__BB2_111;
	ld.global.u32 	%r1040, [%rd8+300];
	xor.b32  	%r1276, %r1276, %r1040;
	ld.global.u32 	%r1041, [%rd8+304];
	xor.b32  	%r1275, %r1275, %r1041;
	ld.global.u32 	%r1042, [%rd8+308];
	xor.b32  	%r1274, %r1274, %r1042;
	ld.global.u32 	%r1043, [%rd8+312];
	xor.b32  	%r1273, %r1273, %r1043;
	ld.global.u32 	%r1044, [%rd8+316];
	xor.b32  	%r1272, %r1272, %r1044;
$L__BB2_111:
	add.s32 	%r1455, %r1455, 16;
	setp.ne.s32 	%p60, %r1455, 32;
	@%p60 bra 	$L__BB2_79;
	mad.lo.s32 	%r1045, %r1449, -31, %r369;
	add.s32 	%r1449, %r1045, 1;
	setp.ne.s32 	%p61, %r1449, 5;
	@%p61 bra 	$L__BB2_78;
	st.local.u32 	[%rd1+4], %r1276;
	st.local.v2.u32 	[%rd1+8], {%r1275, %r1274};
	st.local.v2.u32 	[%rd1+16], {%r1273, %r1272};
$L__BB2_114:
	shr.u64 	%rd48, %rd3, 2;
	add.s32 	%r1259, %r1259, 1;
	setp.gt.u64 	%p62, %rd3, 3;
	@%p62 bra 	$L__BB2_2;
$L__BB2_115:
	mul.f32 	%f68, %f2, %f2;
	neg.f32 	%f69, %f1;
	mul.f32 	%f70, %f4, %f69;
	fma.rn.f32 	%f71, %f70, 0f3BBB989D, 0f3F000000;
	cvt.sat.f32.f32 	%f72, %f71;
	mov.f32 	%f73, 0f4B400001;
	mov.f32 	%f74, 0f437C0000;
	fma.rm.f32 	%f75, %f72, %f74, %f73;
	add.f32 	%f76, %f75, 0fCB40007F;
	neg.f32 	%f77, %f76;
	fma.rn.f32 	%f78, %f70, 0f3FB8AA3B, %f77;
	fma.rn.f32 	%f79, %f70, 0f32A57060, %f78;
	ex2.approx.ftz.f32 	%f80, %f79;
	mov.b32 	%r1048, %f75;
	shl.b32 	%r1049, %r1048, 23;
	mov.b32 	%f81, %r1049;
	mul.f32 	%f82, %f80, %f81;
	mul.f32 	%f7, %f5, %f82;
	mov.f32 	%f83, 0f3F800000;
	sub.f32 	%f84, %f83, %f82;
	mul.f32 	%f8, %f68, %f84;
	mov.b32 	%r1050, 1127219200;
	mov.b32 	%r1051, -2147483648;
	mov.b64 	%fd1, {%r1051, %r1050};
	cvt.f64.f32 	%fd41, %f6;
	cvt.f64.f32 	%fd42, %f4;
	mul.f32 	%f85, %f63, %f1;
	div.rn.f32 	%f86, %f85, %f2;
	cvt.f64.f32 	%fd43, %f86;
	add.f64 	%fd44, %fd43, 0dBFE0000000000000;
	mul.f64 	%fd45, %fd44, %fd42;
	sub.f64 	%fd46, %fd45, %fd41;
	cvt.rn.f32.f64 	%f9, %fd46;
	neg.f32 	%f87, %f63;
	mul.f32 	%f88, %f1, %f87;
	mul.f32 	%f89, %f88, %f3;
	mul.f32 	%f90, %f4, %f89;
	div.rn.f32 	%f10, %f90, %f2;
	mul.f32 	%f91, %f5, %f3;
	div.rn.f32 	%f11, %f91, %f68;
	mov.f32 	%f397, 0f3DCCCCCD;
	mov.b32 	%r1596, -771510409;
	mov.f32 	%f408, 0f00000000;
	mov.b32 	%r1595, 0;
	mov.f64 	%fd189, 0d0000000000000000;
	mov.u64 	%rd34, __cr_lgamma_table;
	mov.u32 	%r1629, %r1595;
	mov.f32 	%f396, %f408;
	mov.f32 	%f398, %f408;
$L__BB2_116:
	mov.f32 	%f14, %f397;
	setp.eq.s32 	%p63, %r1629, 1;
	mov.u32 	%r1555, %r1272;
	mov.u32 	%r1556, %r1273;
	mov.u32 	%r1557, %r1274;
	mov.f32 	%f400, %f408;
	@%p63 bra 	$L__BB2_118;
	shr.u32 	%r1052, %r1276, 2;
	xor.b32  	%r1053, %r1052, %r1276;
	shl.b32 	%r1054, %r1272, 4;
	shl.b32 	%r1055, %r1053, 1;
	xor.b32  	%r1056, %r1055, %r1054;
	xor.b32  	%r1057, %r1056, %r1053;
	xor.b32  	%r1556, %r1057, %r1272;
	add.s32 	%r1058, %r1596, %r1556;
	add.s32 	%r1059, %r1058, 362437;
	shr.u32 	%r1060, %r1275, 2;
	xor.b32  	%r1061, %r1060, %r1275;
	shl.b32 	%r1062, %r1556, 4;
	shl.b32 	%r1063, %r1061, 1;
	xor.b32  	%r1064, %r1063, %r1062;
	xor.b32  	%r1065, %r1064, %r1061;
	xor.b32  	%r1555, %r1065, %r1556;
	add.s32 	%r1596, %r1596, 724874;
	add.s32 	%r1066, %r1555, %r1596;
	cvt.rn.f32.u32 	%f92, %r1059;
	fma.rn.f32 	%f93, %f92, 0f2F800000, 0f2F000000;
	cvt.rn.f32.u32 	%f94, %r1066;
	fma.rn.f32 	%f95, %f94, 0f30C90FDB, 0f30490FDB;
	setp.lt.f32 	%p64, %f93, 0f00800000;
	mul.f32 	%f96, %f93, 0f4B000000;
	selp.f32 	%f97, %f96, %f93, %p64;
	selp.f32 	%f98, 0fC1B80000, 0f00000000, %p64;
	mov.b32 	%r1067, %f97;
	add.s32 	%r1068, %r1067, -1059760811;
	and.b32  	%r1069, %r1068, -8388608;
	sub.s32 	%r1070, %r1067, %r1069;
	mov.b32 	%f99, %r1070;
	cvt.rn.f32.s32 	%f100, %r1069;
	fma.rn.f32 	%f101, %f100, 0f34000000, %f98;
	add.f32 	%f102, %f99, 0fBF800000;
	fma.rn.f32 	%f103, %f102, 0fBE055027, 0f3E1039F6;
	fma.rn.f32 	%f104, %f103, %f102, 0fBDF8CDCC;
	fma.rn.f32 	%f105, %f104, %f102, 0f3E0F2955;
	fma.rn.f32 	%f106, %f105, %f102, 0fBE2AD8B9;
	fma.rn.f32 	%f107, %f106, %f102, 0f3E4CED0B;
	fma.rn.f32 	%f108, %f107, %f102, 0fBE7FFF22;
	fma.rn.f32 	%f109, %f108, %f102, 0f3EAAAA78;
	fma.rn.f32 	%f110, %f109, %f102, 0fBF000000;
	mul.f32 	%f111, %f102, %f110;
	fma.rn.f32 	%f112, %f111, %f102, %f102;
	fma.rn.f32 	%f113, %f101, 0f3F317218, %f112;
	setp.gt.u32 	%p65, %r1067, 2139095039;
	fma.rn.f32 	%f114, %f97, 0f7F800000, 0f7F800000;
	selp.f32 	%f115, %f114, %f113, %p65;
	setp.eq.f32 	%p66, %f97, 0f00000000;
	mul.f32 	%f116, %f115, 0fC0000000;
	selp.f32 	%f117, 0f7F800000, %f116, %p66;
	sqrt.rn.f32 	%f118, %f117;
	sin.approx.f32 	%f119, %f95;
	cos.approx.f32 	%f120, %f95;
	mul.f32 	%f400, %f118, %f119;
	mul.f32 	%f408, %f118, %f120;
	mov.u32 	%r1557, %r1272;
	mov.u32 	%r1275, %r1273;
	mov.u32 	%r1276, %r1274;
	mov.u32 	%r1273, %r1556;
	mov.u32 	%r1274, %r1557;
$L__BB2_118:
	setp.ne.s32 	%p67, %r1629, 1;
	mov.b32 	%r1629, 0;
	mov.u32 	%r570, %r1555;
	mov.f32 	%f402, %f408;
	@%p67 bra 	$L__BB2_120;
	shr.u32 	%r1073, %r1276, 2;
	xor.b32  	%r1074, %r1073, %r1276;
	shl.b32 	%r1075, %r1555, 4;
	shl.b32 	%r1076, %r1074, 1;
	xor.b32  	%r1077, %r1076, %r1075;
	xor.b32  	%r1078, %r1077, %r1074;
	xor.b32  	%r1273, %r1078, %r1555;
	add.s32 	%r1079, %r1596, %r1273;
	add.s32 	%r1080, %r1079, 362437;
	shr.u32 	%r1081, %r1275, 2;
	xor.b32  	%r1082, %r1081, %r1275;
	shl.b32 	%r1083, %r1273, 4;
	shl.b32 	%r1084, %r1082, 1;
	xor.b32  	%r1085, %r1084, %r1083;
	xor.b32  	%r1086, %r1085, %r1082;
	xor.b32  	%r570, %r1086, %r1273;
	add.s32 	%r1596, %r1596, 724874;
	add.s32 	%r1087, %r570, %r1596;
	cvt.rn.f32.u32 	%f121, %r1080;
	fma.rn.f32 	%f122, %f121, 0f2F800000, 0f2F000000;
	cvt.rn.f32.u32 	%f123, %r1087;
	fma.rn.f32 	%f124, %f123, 0f30C90FDB, 0f30490FDB;
	setp.lt.f32 	%p68, %f122, 0f00800000;
	mul.f32 	%f125, %f122, 0f4B000000;
	selp.f32 	%f126, %f125, %f122, %p68;
	selp.f32 	%f127, 0fC1B80000, 0f00000000, %p68;
	mov.b32 	%r1088, %f126;
	add.s32 	%r1089, %r1088, -1059760811;
	and.b32  	%r1090, %r1089, -8388608;
	sub.s32 	%r1091, %r1088, %r1090;
	mov.b32 	%f128, %r1091;
	cvt.rn.f32.s32 	%f129, %r1090;
	fma.rn.f32 	%f130, %f129, 0f34000000, %f127;
	add.f32 	%f131, %f128, 0fBF800000;
	fma.rn.f32 	%f132, %f131, 0fBE055027, 0f3E1039F6;
	fma.rn.f32 	%f133, %f132, %f131, 0fBDF8CDCC;
	fma.rn.f32 	%f134, %f133, %f131, 0f3E0F2955;
	fma.rn.f32 	%f135, %f134, %f131, 0fBE2AD8B9;
	fma.rn.f32 	%f136, %f135, %f131, 0f3E4CED0B;
	fma.rn.f32 	%f137, %f136, %f131, 0fBE7FFF22;
	fma.rn.f32 	%f138, %f137, %f131, 0f3EAAAA78;
	fma.rn.f32 	%f139, %f138, %f131, 0fBF000000;
	mul.f32 	%f140, %f131, %f139;
	fma.rn.f32 	%f141, %f140, %f131, %f131;
	fma.rn.f32 	%f142, %f130, 0f3F317218, %f141;
	setp.gt.u32 	%p69, %r1088, 2139095039;
	fma.rn.f32 	%f143, %f126, 0f7F800000, 0f7F800000;
	selp.f32 	%f144, %f143, %f142, %p69;
	setp.eq.f32 	%p70, %f126, 0f00000000;
	mul.f32 	%f145, %f144, 0fC0000000;
	selp.f32 	%f146, 0f7F800000, %f145, %p70;
	sqrt.rn.f32 	%f147, %f146;
	sin.approx.f32 	%f148, %f124;
	cos.approx.f32 	%f149, %f124;
	mul.f32 	%f402, %f147, %f148;
	mul.f32 	%f408, %f147, %f149;
	mov.b32 	%r1629, 1;
	mov.u32 	%r1274, %r1555;
	mov.u32 	%r1275, %r1556;
	mov.u32 	%r1276, %r1557;
$L__BB2_120:
	mul.f32 	%f150, %f7, %f14;
	div.rn.f32 	%f24, %f150, %f8;
	setp.geu.f32 	%p71, %f24, 0f42800000;
	@%p71 bra 	$L__BB2_123;
	fma.rn.f32 	%f203, %f24, 0f3BBB989D, 0f3F000000;
	cvt.sat.f32.f32 	%f204, %f203;
	mov.f32 	%f205, 0f4B400001;
	mov.f32 	%f206, 0f437C0000;
	fma.rm.f32 	%f207, %f204, %f206, %f205;
	add.f32 	%f208, %f207, 0fCB40007F;
	neg.f32 	%f209, %f208;
	fma.rn.f32 	%f210, %f24, 0f3FB8AA3B, %f209;
	fma.rn.f32 	%f211, %f24, 0f32A57060, %f210;
	mov.b32 	%r1184, %f207;
	shl.b32 	%r1185, %r1184, 23;
	mov.b32 	%f212, %r1185;
	ex2.approx.ftz.f32 	%f213, %f211;
	mul.f32 	%f403, %f213, %f212;
	mov.b32 	%r1573, 0;
	mov.u32 	%r1272, %r570;
	mov.u32 	%r1572, %r1276;
$L__BB2_122:
	mov.u32 	%r1602, %r1573;
	mov.u32 	%r1276, %r1275;
	mov.u32 	%r1275, %r1274;
	mov.u32 	%r1274, %r1273;
	mov.u32 	%r1273, %r1272;
	add.s32 	%r1573, %r1602, 1;
	shr.u32 	%r1186, %r1572, 2;
	xor.b32  	%r1187, %r1186, %r1572;
	shl.b32 	%r1188, %r1273, 4;
	shl.b32 	%r1189, %r1187, 1;
	xor.b32  	%r1190, %r1189, %r1188;
	xor.b32  	%r1191, %r1190, %r1187;
	xor.b32  	%r1272, %r1191, %r1273;
	add.s32 	%r1596, %r1596, 362437;
	add.s32 	%r1192, %r1272, %r1596;
	cvt.rn.f32.u32 	%f214, %r1192;
	fma.rn.f32 	%f215, %f214, 0f2F800000, 0f2F000000;
	mul.f32 	%f403, %f403, %f215;
	setp.gt.f32 	%p90, %f403, 0f3F800000;
	mov.u32 	%r1572, %r1276;
	@%p90 bra 	$L__BB2_122;
	bra.uni 	$L__BB2_149;
$L__BB2_123:
	setp.leu.f32 	%p72, %f24, 0f457A0000;
	@%p72 bra 	$L__BB2_136;
	setp.eq.s32 	%p81, %r1595, 1;
	mov.b32 	%r1595, 0;
	mov.u32 	%r1272, %r570;
	mov.f64 	%fd184, %fd189;
	@%p81 bra 	$L__BB2_135;
	shr.u32 	%r1123, %r1276, 2;
	xor.b32  	%r1124, %r1123, %r1276;
	shl.b32 	%r1125, %r570, 4;
	shl.b32 	%r1126, %r1124, 1;
	xor.b32  	%r1127, %r1126, %r1125;
	xor.b32  	%r1128, %r1127, %r1124;
	xor.b32  	%r586, %r1128, %r570;
	add.s32 	%r1129, %r1596, %r586;
	add.s32 	%r1130, %r1129, 362437;
	shr.u32 	%r1131, %r1275, 2;
	xor.b32  	%r1132, %r1131, %r1275;
	shl.b32 	%r1133, %r586, 4;
	shl.b32 	%r1134, %r1132, 1;
	xor.b32  	%r1135, %r1134, %r1133;
	xor.b32  	%r1136, %r1135, %r1132;
	xor.b32  	%r587, %r1136, %r586;
	add.s32 	%r1137, %r1596, %r587;
	add.s32 	%r1138, %r1137, 724874;
	shr.u32 	%r1139, %r1274, 2;
	xor.b32  	%r1140, %r1139, %r1274;
	shl.b32 	%r1141, %r587, 4;
	shl.b32 	%r1142, %r1140, 1;
	xor.b32  	%r1143, %r1142, %r1141;
	xor.b32  	%r1144, %r1143, %r1140;
	xor.b32  	%r588, %r1144, %r587;
	add.s32 	%r1145, %r1596, %r588;
	add.s32 	%r1146, %r1145, 1087311;
	shr.u32 	%r1147, %r1273, 2;
	xor.b32  	%r1148, %r1147, %r1273;
	shl.b32 	%r1149, %r588, 4;
	shl.b32 	%r1150, %r1148, 1;
	xor.b32  	%r1151, %r1150, %r1149;
	xor.b32  	%r1152, %r1151, %r1148;
	xor.b32  	%r1272, %r1152, %r588;
	add.s32 	%r1596, %r1596, 1449748;
	add.s32 	%r1153, %r1272, %r1596;
	cvt.u64.u32 	%rd36, %r1130;
	mul.wide.u32 	%rd37, %r1138, 2097152;
	xor.b64  	%rd38, %rd37, %rd36;
	cvt.rn.f64.u64 	%fd104, %rd38;
	fma.rn.f64 	%fd178, %fd104, 0d3CA0000000000000, 0d3C90000000000000;
	cvt.u64.u32 	%rd39, %r1146;
	mul.wide.u32 	%rd40, %r1153, 2097152;
	xor.b64  	%rd41, %rd40, %rd39;
	cvt.rn.f64.u64 	%fd105, %rd41;
	fma.rn.f64 	%fd4, %fd105, 0d3CB0000000000000, 0d3CA0000000000000;
	{
	.reg .b32 %temp; 
	mov.b64 	{%temp, %r1574}, %fd178;
	}
	{
	.reg .b32 %temp; 
	mov.b64 	{%r1575, %temp}, %fd178;
	}
	setp.gt.s32 	%p82, %r1574, 1048575;
	mov.b32 	%r1576, -1023;
	@%p82 bra 	$L__BB2_127;
	mul.f64 	%fd178, %fd178, 0d4350000000000000;
	{
	.reg .b32 %temp; 
	mov.b64 	{%temp, %r1574}, %fd178;
	}
	{
	.reg .b32 %temp; 
	mov.b64 	{%r1575, %temp}, %fd178;
	}
	mov.b32 	%r1576, -1077;
$L__BB2_127:
	add.s32 	%r1155, %r1574, -1;
	setp.gt.u32 	%p83, %r1155, 2146435070;
	@%p83 bra 	$L__BB2_131;
	shr.u32 	%r1158, %r1574, 20;
	add.s32 	%r1577, %r1576, %r1158;
	and.b32  	%r1159, %r1574, 1048575;
	or.b32  	%r1160, %r1159, 1072693248;
	mov.b64 	%fd179, {%r1575, %r1160};
	setp.lt.u32 	%p85, %r1160, 1073127583;
	@%p85 bra 	$L__BB2_130;
	{
	.reg .b32 %temp; 
	mov.b64 	{%r1161, %temp}, %fd179;
	}
	{
	.reg .b32 %temp; 
	mov.b64 	{%temp, %r1162}, %fd179;
	}
	add.s32 	%r1163, %r1162, -1048576;
	mov.b64 	%fd179, {%r1161, %r1163};
	add.s32 	%r1577, %r1577, 1;
$L__BB2_130:
	add.f64 	%fd107, %fd179, 0dBFF0000000000000;
	add.f64 	%fd108, %fd179, 0d3FF0000000000000;
	rcp.approx.ftz.f64 	%fd109, %fd108;
	neg.f64 	%fd110, %fd108;
	fma.rn.f64 	%fd111, %fd110, %fd109, 0d3FF0000000000000;
	fma.rn.f64 	%fd112, %fd111, %fd111, %fd111;
	fma.rn.f64 	%fd113, %fd112, %fd109, %fd109;
	mul.f64 	%fd114, %fd107, %fd113;
	fma.rn.f64 	%fd115, %fd107, %fd113, %fd114;
	mul.f64 	%fd116, %fd115, %fd115;
	fma.rn.f64 	%fd117, %fd116, 0d3EB1380B3AE80F1E, 0d3ED0EE258B7A8B04;
	fma.rn.f64 	%fd118, %fd117, %fd116, 0d3EF3B2669F02676F;
	fma.rn.f64 	%fd119, %fd118, %fd116, 0d3F1745CBA9AB0956;
	fma.rn.f64 	%fd120, %fd119, %fd116, 0d3F3C71C72D1B5154;
	fma.rn.f64 	%fd121, %fd120, %fd116, 0d3F624924923BE72D;
	fma.rn.f64 	%fd122, %fd121, %fd116, 0d3F8999999999A3C4;
	fma.rn.f64 	%fd123, %fd122, %fd116, 0d3FB5555555555554;
	sub.f64 	%fd124, %fd107, %fd115;
	add.f64 	%fd125, %fd124, %fd124;
	neg.f64 	%fd126, %fd115;
	fma.rn.f64 	%fd127, %fd126, %fd107, %fd125;
	mul.f64 	%fd128, %fd113, %fd127;
	mul.f64 	%fd129, %fd116, %fd123;
	fma.rn.f64 	%fd130, %fd129, %fd115, %fd128;
	xor.b32  	%r1164, %r1577, -2147483648;
	mov.b32 	%r1165, 1127219200;
	mov.b64 	%fd131, {%r1164, %r1165};
	sub.f64 	%fd132, %fd131, %fd1;
	fma.rn.f64 	%fd133, %fd132, 0d3FE62E42FEFA39EF, %fd115;
	fma.rn.f64 	%fd134, %fd132, 0dBFE62E42FEFA39EF, %fd133;
	sub.f64 	%fd135, %fd134, %fd115;
	sub.f64 	%fd136, %fd130, %fd135;
	fma.rn.f64 	%fd137, %fd132, 0d3C7ABC9E3B39803F, %fd136;
	add.f64 	%fd180, %fd133, %fd137;
	bra.uni 	$L__BB2_132;
$L__BB2_131:
	fma.rn.f64 	%fd106, %fd178, 0d7FF0000000000000, 0d7FF0000000000000;
	{
	.reg .b32 %temp; 
	mov.b64 	{%temp, %r1156}, %fd178;
	}
	and.b32  	%r1157, %r1156, 2147483647;
	setp.eq.s32 	%p84, %r1157, 0;
	selp.f64 	%fd180, 0dFFF0000000000000, %fd106, %p84;
$L__BB2_132:
	mul.f64 	%fd13, %fd180, 0dC000000000000000;
	{
	.reg .b32 %temp; 
	mov.b64 	{%temp, %r1166}, %fd4;
	}
	shl.b32 	%r1167, %r1166, 1;
	setp.gt.u32 	%p86, %r1167, -2038431744;
	mov.f64 	%fd138, 0d0000000000000000;
	mul.rn.f64 	%fd139, %fd4, %fd138;
	selp.f64 	%fd14, %fd139, %fd4, %p86;
	{
	.reg .b32 %temp; 
	mov.b64 	{%r1168, %temp}, %fd14;
	}
	{
	.reg .b32 %temp; 
	mov.b64 	{%temp, %r1169}, %fd14;
	}
	add.s32 	%r1170, %r1169, 1048576;
	mov.b64 	%fd140, {%r1168, %r1170};
	cvt.rni.f64.f64 	%fd141, %fd140;
	cvt.rzi.s64.f64 	%rd42, %fd141;
	cvt.u32.u64 	%r1171, %rd42;
	fma.rn.f64 	%fd142, %fd141, 0dBFE0000000000000, %fd14;
	mul.f64 	%fd143, %fd142, 0d3CA1A62633145C07;
	fma.rn.f64 	%fd144, %fd142, 0d400921FB54442D18, %fd143;
	mul.rn.f64 	%fd145, %fd144, %fd144;
	fma.rn.f64 	%fd146, %fd145, 0dBDA8FF8320FD8164, 0d3E21EEA7C1EF8528;
	fma.rn.f64 	%fd147, %fd146, %fd145, 0dBE927E4F8E06E6D9;
	fma.rn.f64 	%fd148, %fd147, %fd145, 0d3EFA01A019DDBCE9;
	fma.rn.f64 	%fd149, %fd148, %fd145, 0dBF56C16C16C15D47;
	fma.rn.f64 	%fd150, %fd149, %fd145, 0d3FA5555555555551;
	fma.rn.f64 	%fd151, %fd150, %fd145, 0dBFE0000000000000;
	fma.rn.f64 	%fd152, %fd151, %fd145, 0d3FF0000000000000;
	fma.rn.f64 	%fd153, %fd145, 0d3DE5DB65F9785EBA, 0dBE5AE5F12CB0D246;
	fma.rn.f64 	%fd154, %fd153, %fd145, 0d3EC71DE369ACE392;
	fma.rn.f64 	%fd155, %fd154, %fd145, 0dBF2A01A019DB62A1;
	fma.rn.f64 	%fd156, %fd155, %fd145, 0d3F81111111110818;
	fma.rn.f64 	%fd157, %fd156, %fd145, 0dBFC5555555555554;
	fma.rn.f64 	%fd158, %fd157, %fd145, 0d0000000000000000;
	fma.rn.f64 	%fd159, %fd158, %fd144, %fd144;
	and.b64  	%rd43, %rd42, 1;
	setp.eq.b64 	%p87, %rd43, 1;
	{
	.reg .b32 %temp; 
	mov.b64 	{%temp, %r1172}, %fd159;
	}
	{
	.reg .b32 %temp; 
	mov.b64 	{%r1173, %temp}, %fd159;
	}
	xor.b32  	%r1174, %r1172, -2147483648;
	mov.b64 	%fd160, {%r1173, %r1174};
	selp.f64 	%fd181, %fd152, %fd159, %p87;
	selp.f64 	%fd182, %fd160, %fd152, %p87;
	and.b32  	%r1175, %r1171, 2;
	setp.eq.s32 	%p88, %r1175, 0;
	@%p88 bra 	$L__BB2_134;
	{
	.reg .b32 %temp; 
	mov.b64 	{%temp, %r1176}, %fd181;
	}
	{
	.reg .b32 %temp; 
	mov.b64 	{%r1177, %temp}, %fd181;
	}
	xor.b32  	%r1178, %r1176, -2147483648;
	mov.b64 	%fd181, {%r1177, %r1178};
	{
	.reg .b32 %temp; 
	mov.b64 	{%temp, %r1179}, %fd182;
	}
	{
	.reg .b32 %temp; 
	mov.b64 	{%r1180, %temp}, %fd182;
	}
	xor.b32  	%r1181, %r1179, -2147483648;
	mov.b64 	%fd182, {%r1180, %r1181};
$L__BB2_134:
	sqrt.rn.f64 	%fd161, %fd13;
	mov.f64 	%fd162, 0d0000000000000000;
	add.rn.f64 	%fd163, %fd182, %fd162;
	cvt.rzi.f64.f64 	%fd164, %fd14;
	setp.eq.f64 	%p89, %fd14, %fd164;
	mul.rn.f64 	%fd165, %fd14, %fd162;
	selp.f64 	%fd166, %fd165, %fd181, %p89;
	mul.f64 	%fd184, %fd161, %fd166;
	mul.f64 	%fd189, %fd161, %fd163;
	mov.b32 	%r1595, 1;
	mov.u32 	%r1273, %r588;
	mov.u32 	%r1274, %r587;
	mov.u32 	%r1275, %r586;
	mov.u32 	%r1276, %r570;
$L__BB2_135:
	cvt.f64.f32 	%fd167, %f24;
	sqrt.rn.f64 	%fd168, %fd167;
	fma.rn.f64 	%fd169, %fd168, %fd184, %fd167;
	add.f64 	%fd170, %fd169, 0d3FE0000000000000;
	cvt.rzi.u32.f64 	%r1602, %fd170;
	bra.uni 	$L__BB2_149;
$L__BB2_136:
	// begin inline asm
	lg2.approx.f32.ftz %f151, %f24;
	// end inline asm
	cvt.f64.f32 	%fd47, %f151;
	mul.f64 	%fd48, %fd47, 0d3FE62E42FEFA39EF;
	cvt.rn.f32.f64 	%f28, %fd48;
	add.f32 	%f154, %f24, 0fBDFDF8D9;
	// begin inline asm
	rsqrt.approx.f32.ftz %f153, %f154;
	// end inline asm
	fma.rn.f32 	%f29, %f153, 0f3FB75B84, 0f3984F70F;
	add.f32 	%f156, %f24, 0fBFFCA5DC;
	// begin inline asm
	rsqrt.approx.f32.ftz %f155, %f156;
	// end inline asm
	fma.rn.f32 	%f30, %f155, 0f3E5807D3, 0f3F71280C;
	// begin inline asm
	rcp.approx.f32.ftz %f157, %f29;
	// end inline asm
$L__BB2_137:
	mov.u32 	%r612, %r1274;
	mov.u32 	%r611, %r1273;
	mov.u32 	%r1274, %r570;
	shr.u32 	%r1092, %r1276, 2;
	xor.b32  	%r1093, %r1092, %r1276;
	shl.b32 	%r1094, %r1274, 4;
	shl.b32 	%r1095, %r1093, 1;
	xor.b32  	%r1096, %r1095, %r1094;
	xor.b32  	%r1097, %r1096, %r1093;
	xor.b32  	%r1273, %r1097, %r1274;
	add.s32 	%r1098, %r1596, %r1273;
	add.s32 	%r1099, %r1098, 362437;
	cvt.rn.f32.u32 	%f171, %r1099;
	fma.rn.f32 	%f160, %f171, 0f2F800000, 0f2F000000;
	// begin inline asm
	rsqrt.approx.f32.ftz %f159, %f160;
	// end inline asm
	add.f32 	%f162, %f159, 0fBF800000;
	// begin inline asm
	lg2.approx.f32.ftz %f161, %f162;
	// end inline asm
	cvt.f64.f32 	%fd49, %f161;
	mul.f64 	%fd50, %fd49, 0d3FE62E42FEFA39EF;
	cvt.rn.f32.f64 	%f172, %fd50;
	add.f32 	%f173, %f30, %f172;
	mul.f32 	%f174, %f157, %f173;
	sub.f32 	%f175, %f24, %f174;
	cvt.rmi.f32.f32 	%f32, %f175;
	shr.u32 	%r1100, %r1275, 2;
	xor.b32  	%r1101, %r1100, %r1275;
	shl.b32 	%r1102, %r1273, 4;
	shl.b32 	%r1103, %r1101, 1;
	xor.b32  	%r1104, %r1103, %r1102;
	xor.b32  	%r1105, %r1104, %r1101;
	xor.b32  	%r570, %r1105, %r1273;
	add.s32 	%r1596, %r1596, 724874;
	add.f32 	%f176, %f32, 0f3F800000;
	sub.f32 	%f177, %f24, %f176;
	mul.f32 	%f178, %f29, %f177;
	sub.f32 	%f179, %f178, %f30;
	cvt.f64.f32 	%fd51, %f179;
	mul.f64 	%fd52, %fd51, 0d3FF71547652B82FE;
	cvt.rn.f32.f64 	%f164, %fd52;
	// begin inline asm
	ex2.approx.f32.ftz %f163, %f164;
	// end inline asm
	add.f32 	%f180, %f163, 0f3F800000;
	mul.f32 	%f166, %f180, %f180;
	// begin inline asm
	rcp.approx.f32.ftz %f165, %f166;
	// end inline asm
	sub.f32 	%f181, %f24, %f32;
	mul.f32 	%f182, %f29, %f181;
	sub.f32 	%f183, %f182, %f30;
	cvt.f64.f32 	%fd53, %f183;
	mul.f64 	%fd54, %fd53, 0d3FF71547652B82FE;
	cvt.rn.f32.f64 	%f168, %fd54;
	// begin inline asm
	ex2.approx.f32.ftz %f167, %f168;
	// end inline asm
	add.f32 	%f184, %f167, 0f3F800000;
	mul.f32 	%f170, %f184, %f184;
	// begin inline asm
	rcp.approx.f32.ftz %f169, %f170;
	// end inline asm
	sub.f32 	%f33, %f165, %f169;
	cvt.rzi.s32.f32 	%r618, %f176;
	cvt.rn.f32.s32 	%f185, %r618;
	abs.f32 	%f186, %f185;
	cvt.f64.f32 	%fd25, %f186;
	setp.lt.s32 	%p73, %r618, 9;
	@%p73 bra 	$L__BB2_146;
	cvt.rn.f32.s32 	%f187, %r618;
	abs.f32 	%f188, %f187;
	cvt.f64.f32 	%fd185, %f188;
	rcp.rn.f64 	%fd55, %fd185;
	mul.f64 	%fd56, %fd55, %fd55;
	fma.rn.f64 	%fd57, %fd56, 0dBF5AC321034783F9, 0d3F4B68B992738FBF;
	fma.rn.f64 	%fd58, %fd56, %fd57, 0dBF4380D01E4F7B8C;
	fma.rn.f64 	%fd59, %fd56, %fd58, 0d3F4A019FA29F7264;
	fma.rn.f64 	%fd60, %fd56, %fd59, 0dBF66C16C16B2ACEC;
	fma.rn.f64 	%fd61, %fd56, %fd60, 0d3FB5555555555545;
	fma.rn.f64 	%fd27, %fd55, %fd61, 0d3FED67F1C864BEAE;
	{
	.reg .b32 %temp; 
	mov.b64 	{%temp, %r1591}, %fd185;
	}
	{
	.reg .b32 %temp; 
	mov.b64 	{%r1592, %temp}, %fd185;
	}
	setp.gt.s32 	%p74, %r1591, 1048575;
	mov.b32 	%r1593, -1023;
	@%p74 bra 	$L__BB2_140;
	cvt.f64.f32 	%fd62, %f188;
	mul.f64 	%fd185, %fd62, 0d4350000000000000;
	{
	.reg .b32 %temp; 
	mov.b64 	{%temp, %r1591}, %fd185;
	}
	{
	.reg .b32 %temp; 
	mov.b64 	{%r1592, %temp}, %fd185;
	}
	mov.b32 	%r1593, -1077;
$L__BB2_140:
	add.s32 	%r1109, %r1591, -1;
	setp.gt.u32 	%p75, %r1109, 2146435070;
	@%p75 bra 	$L__BB2_144;
	shr.u32 	%r1112, %r1591, 20;
	add.s32 	%r1594, %r1593, %r1112;
	and.b32  	%r1113, %r1591, 1048575;
	or.b32  	%r1114, %r1113, 1072693248;
	mov.b64 	%fd186, {%r1592, %r1114};
	setp.lt.u32 	%p77, %r1114, 1073127583;
	@%p77 bra 	$L__BB2_143;
	{
	.reg .b32 %temp; 
	mov.b64 	{%r1115, %temp}, %fd186;
	}
	{
	.reg .b32 %temp; 
	mov.b64 	{%temp, %r1116}, %fd186;
	}
	add.s32 	%r1117, %r1116, -1048576;
	mov.b64 	%fd186, {%r1115, %r1117};
	add.s32 	%r1594, %r1594, 1;
$L__BB2_143:
	add.f64 	%fd64, %fd186, 0dBFF0000000000000;
	add.f64 	%fd65, %fd186, 0d3FF0000000000000;
	rcp.approx.ftz.f64 	%fd66, %fd65;
	neg.f64 	%fd67, %fd65;
	fma.rn.f64 	%fd68, %fd67, %fd66, 0d3FF0000000000000;
	fma.rn.f64 	%fd69, %fd68, %fd68, %fd68;
	fma.rn.f64 	%fd70, %fd69, %fd66, %fd66;
	mul.f64 	%fd71, %fd64, %fd70;
	fma.rn.f64 	%fd72, %fd64, %fd70, %fd71;
	mul.f64 	%fd73, %fd72, %fd72;
	fma.rn.f64 	%fd74, %fd73, 0d3EB1380B3AE80F1E, 0d3ED0EE258B7A8B04;
	fma.rn.f64 	%fd75, %fd74, %fd73, 0d3EF3B2669F02676F;
	fma.rn.f64 	%fd76, %fd75, %fd73, 0d3F1745CBA9AB0956;
	fma.rn.f64 	%fd77, %fd76, %fd73, 0d3F3C71C72D1B5154;
	fma.rn.f64 	%fd78, %fd77, %fd73, 0d3F624924923BE72D;
	fma.rn.f64 	%fd79, %fd78, %fd73, 0d3F8999999999A3C4;
	fma.rn.f64 	%fd80, %fd79, %fd73, 0d3FB5555555555554;
	sub.f64 	%fd81, %fd64, %fd72;
	add.f64 	%fd82, %fd81, %fd81;
	neg.f64 	%fd83, %fd72;
	fma.rn.f64 	%fd84, %fd83, %fd64, %fd82;
	mul.f64 	%fd85, %fd70, %fd84;
	mul.f64 	%fd86, %fd73, %fd80;
	fma.rn.f64 	%fd87, %fd86, %fd72, %fd85;
	xor.b32  	%r1118, %r1594, -2147483648;
	mov.b32 	%r1119, 1127219200;
	mov.b64 	%fd88, {%r1118, %r1119};
	sub.f64 	%fd89, %fd88, %fd1;
	fma.rn.f64 	%fd90, %fd89, 0d3FE62E42FEFA39EF, %fd72;
	fma.rn.f64 	%fd91, %fd89, 0dBFE62E42FEFA39EF, %fd90;
	sub.f64 	%fd92, %fd91, %fd72;
	sub.f64 	%fd93, %fd87, %fd92;
	fma.rn.f64 	%fd94, %fd89, 0d3C7ABC9E3B39803F, %fd93;
	add.f64 	%fd187, %fd90, %fd94;
	bra.uni 	$L__BB2_145;
$L__BB2_144:
	fma.rn.f64 	%fd63, %fd185, 0d7FF0000000000000, 0d7FF0000000000000;
	{
	.reg .b32 %temp; 
	mov.b64 	{%temp, %r1110}, %fd185;
	}
	and.b32  	%r1111, %r1110, 2147483647;
	setp.eq.s32 	%p76, %r1111, 0;
	selp.f64 	%fd187, 0dFFF0000000000000, %fd63, %p76;
$L__BB2_145:
	mul.f64 	%fd95, %fd187, 0d3FE0000000000000;
	cvt.rn.f32.s32 	%f191, %r618;
	abs.f32 	%f192, %f191;
	cvt.f64.f32 	%fd96, %f192;
	add.f64 	%fd97, %fd96, 0dBFE0000000000000;
	mul.f64 	%fd98, %fd97, %fd95;
	sub.f64 	%fd99, %fd98, %fd96;
	add.f64 	%fd100, %fd27, %fd98;
	add.f64 	%fd188, %fd99, %fd100;
	bra.uni 	$L__BB2_147;
$L__BB2_146:
	cvt.rzi.s32.f64 	%r1106, %fd25;
	mul.wide.s32 	%rd33, %r1106, 8;
	add.s64 	%rd35, %rd34, %rd33;
	ld.const.f64 	%fd188, [%rd35+-8];
$L__BB2_147:
	mul.f32 	%f195, %f33, 0f3FA66666;
	cvt.rn.f32.f64 	%f196, %fd188;
	mul.f32 	%f197, %f32, %f28;
	sub.f32 	%f198, %f197, %f24;
	sub.f32 	%f199, %f198, %f196;
	cvt.f64.f32 	%fd101, %f199;
	mul.f64 	%fd102, %fd101, 0d3FF71547652B82FE;
	cvt.rn.f32.f64 	%f194, %fd102;
	// begin inline asm
	ex2.approx.f32.ftz %f193, %f194;
	// end inline asm
	add.s32 	%r1120, %r570, %r1596;
	cvt.rn.f32.u32 	%f200, %r1120;
	fma.rn.f32 	%f201, %f200, 0f2F800000, 0f2F000000;
	mul.f32 	%f202, %f201, %f195;
	setp.geu.f32 	%p78, %f202, %f193;
	cvt.f64.f32 	%fd103, %f195;
	setp.ltu.f64 	%p79, %fd103, 0d3BC79CA10C924223;
	or.pred  	%p80, %p79, %p78;
	mov.u32 	%r1275, %r611;
	mov.u32 	%r1276, %r612;
	@%p80 bra 	$L__BB2_137;
	cvt.rzi.u32.f32 	%r1602, %f32;
	mov.u32 	%r1272, %r570;
	mov.u32 	%r1275, %r611;
	mov.u32 	%r1276, %r612;
$L__BB2_149:
	cvt.rn.f32.u32 	%f217, %r1602;
	add.f32 	%f405, %f11, %f217;
	setp.le.f32 	%p91, %f405, 0f00000000;
	mov.f32 	%f411, 0f00000000;
	mov.f32 	%f404, 0f3F800000;
	@%p91 bra 	$L__BB2_166;
	setp.geu.f32 	%p92, %f405, 0f3F800000;
	mov.u32 	%r1617, %r1272;
	mov.u32 	%r1618, %r1273;
	mov.u32 	%r1619, %r1274;
	mov.u32 	%r1626, %r1275;
	@%p92 bra 	$L__BB2_157;
	shr.u32 	%r1193, %r1276, 2;
	xor.b32  	%r1194, %r1193, %r1276;
	shl.b32 	%r1195, %r1272, 4;
	shl.b32 	%r1196, %r1194, 1;
	xor.b32  	%r1197, %r1196, %r1195;
	xor.b32  	%r1198, %r1197, %r1194;
	xor.b32  	%r1617, %r1198, %r1272;
	add.s32 	%r1596, %r1596, 362437;
	add.s32 	%r1199, %r1617, %r1596;
	cvt.rn.f32.u32 	%f220, %r1199;
	fma.rn.f32 	%f35, %f220, 0f2F800000, 0f2F000000;
	add.f32 	%f405, %f405, 0f3F800000;
	rcp.rn.f32 	%f37, %f405;
	abs.f32 	%f38, %f35;
	setp.eq.f32 	%p93, %f35, 0f3F800000;
	setp.eq.f32 	%p94, %f37, 0f00000000;
	or.pred  	%p95, %p94, %p93;
	mov.u32 	%r1618, %r1272;
	mov.u32 	%r1619, %r1273;
	mov.u32 	%r1626, %r1274;
	mov.u32 	%r1276, %r1275;
	@%p95 bra 	$L__BB2_157;
	setp.num.f32 	%p96, %f38, %f38;
	abs.f32 	%f221, %f37;
	setp.num.f32 	%p97, %f221, %f221;
	and.pred  	%p98, %p96, %p97;
	@%p98 bra 	$L__BB2_154;
	add.rn.f32 	%f404, %f35, %f37;
	mov.u32 	%r1618, %r1272;
	mov.u32 	%r1619, %r1273;
	mov.u32 	%r1626, %r1274;
	mov.u32 	%r1276, %r1275;
	bra.uni 	$L__BB2_157;
$L__BB2_154:
	setp.neu.f32 	%p99, %f35, 0f00000000;
	setp.neu.f32 	%p100, %f38, 0f7F800000;
	and.pred  	%p101, %p99, %p100;
	@%p101 bra 	$L__BB2_156;
	mul.f32 	%f277, %f37, 0f3F000000;
	cvt.rzi.f32.f32 	%f278, %f277;
	add.f32 	%f279, %f278, %f278;
	sub.f32 	%f280, %f37, %f279;
	abs.f32 	%f281, %f280;
	setp.neu.f32 	%p108, %f281, 0f3F800000;
	add.f32 	%f282, %f35, %f35;
	mov.b32 	%r1209, %f282;
	and.b32  	%r1210, %r1209, 2147483647;
	mov.b32 	%f283, %r1210;
	selp.f32 	%f404, %f283, %f282, %p108;
	mov.u32 	%r1618, %r1272;
	mov.u32 	%r1619, %r1273;
	mov.u32 	%r1626, %r1274;
	mov.u32 	%r1276, %r1275;
	bra.uni 	$L__BB2_157;
$L__BB2_156:
	setp.lt.f32 	%p102, %f38, 0f00800000;
	mul.f32 	%f222, %f38, 0f4B800000;
	selp.f32 	%f223, %f222, %f38, %p102;
	mov.b32 	%r1200, %f223;
	add.s32 	%r1201, %r1200, -1060439283;
	and.b32  	%r1202, %r1201, -8388608;
	sub.s32 	%r1203, %r1200, %r1202;
	mov.b32 	%f224, %r1203;
	cvt.rn.f32.s32 	%f225, %r1202;
	selp.f32 	%f226, 0fC1C00000, 0f00000000, %p102;
	fma.rn.f32 	%f227, %f225, 0f34000000, %f226;
	add.f32 	%f228, %f224, 0fBF800000;
	add.f32 	%f229, %f224, 0f3F800000;
	rcp.approx.ftz.f32 	%f230, %f229;
	add.f32 	%f231, %f228, %f228;
	mul.f32 	%f232, %f231, %f230;
	mul.f32 	%f233, %f232, %f232;
	neg.f32 	%f234, %f232;
	sub.f32 	%f235, %f228, %f232;
	add.f32 	%f236, %f235, %f235;
	fma.rn.f32 	%f237, %f234, %f228, %f236;
	mul.rn.f32 	%f238, %f230, %f237;
	fma.rn.f32 	%f239, %f233, 0f3A2C32E4, 0f3B52E7DB;
	fma.rn.f32 	%f240, %f239, %f233, 0f3C93BB73;
	fma.rn.f32 	%f241, %f240, %f233, 0f3DF6384F;
	mul.rn.f32 	%f242, %f241, %f233;
	fma.rn.f32 	%f243, %f232, 0f3FB8AA3B, %f227;
	mul.f32 	%f244, %f242, 0f40400000;
	sub.f32 	%f245, %f227, %f243;
	fma.rn.f32 	%f246, %f232, 0f3FB8AA3B, %f245;
	fma.rn.f32 	%f247, %f238, 0f3FB8AA3B, %f246;
	fma.rn.f32 	%f248, %f232, 0f32A55E34, %f247;
	fma.rn.f32 	%f249, %f244, %f238, %f248;
	fma.rn.f32 	%f250, %f242, %f232, %f249;
	add.rn.f32 	%f251, %f243, %f250;
	mul.rn.f32 	%f252, %f251, %f37;
	cvt.rni.f32.f32 	%f253, %f252;
	sub.f32 	%f254, %f252, %f253;
	neg.f32 	%f255, %f252;
	fma.rn.f32 	%f256, %f251, %f37, %f255;
	neg.f32 	%f257, %f243;
	add.rn.f32 	%f258, %f251, %f257;
	neg.f32 	%f259, %f258;
	add.rn.f32 	%f260, %f250, %f259;
	fma.rn.f32 	%f261, %f260, %f37, %f256;
	add.f32 	%f262, %f254, %f261;
	setp.gt.f32 	%p103, %f253, 0f00000000;
	selp.b32 	%r1204, 0, -2097152000, %p103;
	setp.eq.f32 	%p104, %f35, 0fBF800000;
	setp.eq.f32 	%p105, %f221, 0f7F800000;
	setp.lt.f32 	%p106, %f252, 0f00000000;
	selp.f32 	%f263, 0f00000000, 0f7F800000, %p106;
	abs.f32 	%f264, %f252;
	setp.gt.f32 	%p107, %f264, 0f43180000;
	cvt.rzi.s32.f32 	%r1205, %f253;
	shl.b32 	%r1206, %r1205, 23;
	sub.s32 	%r1207, %r1206, %r1204;
	mov.b32 	%f265, %r1207;
	add.s32 	%r1208, %r1204, 2130706432;
	mov.b32 	%f266, %r1208;
	fma.rn.f32 	%f267, %f262, 0f391FCB8E, 0f3AAF85ED;
	fma.rn.f32 	%f268, %f267, %f262, 0f3C1D9856;
	fma.rn.f32 	%f269, %f268, %f262, 0f3D6357BB;
	fma.rn.f32 	%f270, %f269, %f262, 0f3E75FDEC;
	fma.rn.f32 	%f271, %f270, %f262, 0f3F317218;
	fma.rn.f32 	%f272, %f271, %f262, 0f3F800000;
	mul.f32 	%f273, %f272, %f266;
	mul.f32 	%f274, %f273, %f265;
	selp.f32 	%f275, %f263, %f274, %p107;
	selp.f32 	%f276, 0f3F800000, %f275, %p105;
	selp.f32 	%f404, %f276, %f275, %p104;
	mov.u32 	%r1618, %r1272;
	mov.u32 	%r1619, %r1273;
	mov.u32 	%r1626, %r1274;
	mov.u32 	%r1276, %r1275;
$L__BB2_157:
	add.f32 	%f45, %f405, 0fBEAAAAAB;
	mul.f32 	%f284, %f45, 0f41100000;
	sqrt.rn.f32 	%f285, %f284;
	rcp.rn.f32 	%f46, %f285;
$L__BB2_158:
	mov.u32 	%r1627, %r1626;
$L__BB2_159:
	setp.eq.s32 	%p109, %r1629, 1;
	mov.b32 	%r1629, 0;
	mov.u32 	%r1273, %r1617;
	mov.u32 	%r1274, %r1618;
	mov.u32 	%r1626, %r1619;
	mov.f32 	%f409, %f408;
	@%p109 bra 	$L__BB2_161;
	shr.u32 	%r1213, %r1276, 2;
	xor.b32  	%r1214, %r1213, %r1276;
	shl.b32 	%r1215, %r1617, 4;
	shl.b32 	%r1216, %r1214, 1;
	xor.b32  	%r1217, %r1216, %r1215;
	xor.b32  	%r1218, %r1217, %r1214;
	xor.b32  	%r1274, %r1218, %r1617;
	add.s32 	%r1219, %r1596, %r1274;
	add.s32 	%r1220, %r1219, 362437;
	shr.u32 	%r1221, %r1627, 2;
	xor.b32  	%r1222, %r1221, %r1627;
	shl.b32 	%r1223, %r1274, 4;
	shl.b32 	%r1224, %r1222, 1;
	xor.b32  	%r1225, %r1224, %r1223;
	xor.b32  	%r1226, %r1225, %r1222;
	xor.b32  	%r1273, %r1226, %r1274;
	add.s32 	%r1596, %r1596, 724874;
	add.s32 	%r1227, %r1273, %r1596;
	cvt.rn.f32.u32 	%f286, %r1220;
	fma.rn.f32 	%f287, %f286, 0f2F800000, 0f2F000000;
	cvt.rn.f32.u32 	%f288, %r1227;
	fma.rn.f32 	%f289, %f288, 0f30C90FDB, 0f30490FDB;
	setp.lt.f32 	%p110, %f287, 0f00800000;
	mul.f32 	%f290, %f287, 0f4B000000;
	selp.f32 	%f291, %f290, %f287, %p110;
	selp.f32 	%f292, 0fC1B80000, 0f00000000, %p110;
	mov.b32 	%r1228, %f291;
	add.s32 	%r1229, %r1228, -1059760811;
	and.b32  	%r1230, %r1229, -8388608;
	sub.s32 	%r1231, %r1228, %r1230;
	mov.b32 	%f293, %r1231;
	cvt.rn.f32.s32 	%f294, %r1230;
	fma.rn.f32 	%f295, %f294, 0f34000000, %f292;
	add.f32 	%f296, %f293, 0fBF800000;
	fma.rn.f32 	%f297, %f296, 0fBE055027, 0f3E1039F6;
	fma.rn.f32 	%f298, %f297, %f296, 0fBDF8CDCC;
	fma.rn.f32 	%f299, %f298, %f296, 0f3E0F2955;
	fma.rn.f32 	%f300, %f299, %f296, 0fBE2AD8B9;
	fma.rn.f32 	%f301, %f300, %f296, 0f3E4CED0B;
	fma.rn.f32 	%f302, %f301, %f296, 0fBE7FFF22;
	fma.rn.f32 	%f303, %f302, %f296, 0f3EAAAA78;
	fma.rn.f32 	%f304, %f303, %f296, 0fBF000000;
	mul.f32 	%f305, %f296, %f304;
	fma.rn.f32 	%f306, %f305, %f296, %f296;
	fma.rn.f32 	%f307, %f295, 0f3F317218, %f306;
	setp.gt.u32 	%p111, %r1228, 2139095039;
	fma.rn.f32 	%f308, %f291, 0f7F800000, 0f7F800000;
	selp.f32 	%f309, %f308, %f307, %p111;
	setp.eq.f32 	%p112, %f291, 0f00000000;
	mul.f32 	%f310, %f309, 0fC0000000;
	selp.f32 	%f311, 0f7F800000, %f310, %p112;
	sqrt.rn.f32 	%f312, %f311;
	sin.approx.f32 	%f313, %f289;
	cos.approx.f32 	%f314, %f289;
	mul.f32 	%f409, %f312, %f313;
	mul.f32 	%f408, %f312, %f314;
	mov.b32 	%r1629, 1;
	mov.u32 	%r1626, %r1617;
	mov.u32 	%r1627, %r1618;
	mov.u32 	%r1276, %r1619;
	mov.u32 	%r1617, %r1273;
	mov.u32 	%r1618, %r1274;
	mov.u32 	%r1619, %r1626;
$L__BB2_161:
	fma.rn.f32 	%f53, %f46, %f409, 0f3F800000;
	setp.le.f32 	%p113, %f53, 0f00000000;
	@%p113 bra 	$L__BB2_159;
	mul.f32 	%f315, %f53, %f53;
	mul.f32 	%f54, %f53, %f315;
	shr.u32 	%r1232, %r1276, 2;
	xor.b32  	%r1233, %r1232, %r1276;
	shl.b32 	%r1234, %r1273, 4;
	shl.b32 	%r1235, %r1233, 1;
	xor.b32  	%r1236, %r1235, %r1234;
	xor.b32  	%r1237, %r1236, %r1233;
	xor.b32  	%r1617, %r1237, %r1273;
	add.s32 	%r1596, %r1596, 362437;
	add.s32 	%r1238, %r1617, %r1596;
	cvt.rn.f32.u32 	%f316, %r1238;
	fma.rn.f32 	%f55, %f316, 0f2F800000, 0f2F000000;
	cvt.f64.f32 	%fd171, %f55;
	cvt.f64.f32 	%fd172, %f409;
	mul.f64 	%fd173, %fd172, 0dBFA0F27BB2FEC56D;
	mul.f64 	%fd174, %fd173, %fd172;
	mul.f64 	%fd175, %fd174, %fd172;
	fma.rn.f64 	%fd176, %fd175, %fd172, 0d3FF0000000000000;
	setp.leu.f64 	%p114, %fd176, %fd171;
	@%p114 bra 	$L__BB2_164;
	mul.f32 	%f366, %f45, %f54;
	mul.f32 	%f411, %f404, %f366;
	mov.u32 	%r1272, %r1617;
	mov.u32 	%r1275, %r1626;
	mov.u32 	%r1276, %r1627;
	bra.uni 	$L__BB2_166;
$L__BB2_164:
	setp.lt.f32 	%p115, %f55, 0f00800000;
	mul.f32 	%f317, %f55, 0f4B000000;
	selp.f32 	%f318, %f317, %f55, %p115;
	selp.f32 	%f319, 0fC1B80000, 0f00000000, %p115;
	mov.b32 	%r1239, %f318;
	add.s32 	%r1240, %r1239, -1059760811;
	and.b32  	%r1241, %r1240, -8388608;
	sub.s32 	%r1242, %r1239, %r1241;
	mov.b32 	%f320, %r1242;
	cvt.rn.f32.s32 	%f321, %r1241;
	fma.rn.f32 	%f322, %f321, 0f34000000, %f319;
	add.f32 	%f323, %f320, 0fBF800000;
	fma.rn.f32 	%f324, %f323, 0fBE055027, 0f3E1039F6;
	fma.rn.f32 	%f325, %f324, %f323, 0fBDF8CDCC;
	fma.rn.f32 	%f326, %f325, %f323, 0f3E0F2955;
	fma.rn.f32 	%f327, %f326, %f323, 0fBE2AD8B9;
	fma.rn.f32 	%f328, %f327, %f323, 0f3E4CED0B;
	fma.rn.f32 	%f329, %f328, %f323, 0fBE7FFF22;
	fma.rn.f32 	%f330, %f329, %f323, 0f3EAAAA78;
	fma.rn.f32 	%f331, %f330, %f323, 0fBF000000;
	mul.f32 	%f332, %f323, %f331;
	fma.rn.f32 	%f333, %f332, %f323, %f323;
	fma.rn.f32 	%f334, %f322, 0f3F317218, %f333;
	setp.gt.u32 	%p116, %r1239, 2139095039;
	fma.rn.f32 	%f335, %f318, 0f7F800000, 0f7F800000;
	selp.f32 	%f336, %f335, %f334, %p116;
	setp.eq.f32 	%p117, %f318, 0f00000000;
	selp.f32 	%f337, 0fFF800000, %f336, %p117;
	mul.f32 	%f338, %f409, 0f3F000000;
	mov.f32 	%f339, 0f3F800000;
	sub.f32 	%f340, %f339, %f54;
	setp.lt.f32 	%p118, %f54, 0f00800000;
	mul.f32 	%f341, %f54, 0f4B000000;
	selp.f32 	%f342, %f341, %f54, %p118;
	selp.f32 	%f343, 0fC1B80000, 0f00000000, %p118;
	mov.b32 	%r1243, %f342;
	add.s32 	%r1244, %r1243, -1059760811;
	and.b32  	%r1245, %r1244, -8388608;
	sub.s32 	%r1246, %r1243, %r1245;
	mov.b32 	%f344, %r1246;
	cvt.rn.f32.s32 	%f345, %r1245;
	fma.rn.f32 	%f346, %f345, 0f34000000, %f343;
	add.f32 	%f347, %f344, 0fBF800000;
	fma.rn.f32 	%f348, %f347, 0fBE055027, 0f3E1039F6;
	fma.rn.f32 	%f349, %f348, %f347, 0fBDF8CDCC;
	fma.rn.f32 	%f350, %f349, %f347, 0f3E0F2955;
	fma.rn.f32 	%f351, %f350, %f347, 0fBE2AD8B9;
	fma.rn.f32 	%f352, %f351, %f347, 0f3E4CED0B;
	fma.rn.f32 	%f353, %f352, %f347, 0fBE7FFF22;
	fma.rn.f32 	%f354, %f353, %f347, 0f3EAAAA78;
	fma.rn.f32 	%f355, %f354, %f347, 0fBF000000;
	mul.f32 	%f356, %f347, %f355;
	fma.rn.f32 	%f357, %f356, %f347, %f347;
	fma.rn.f32 	%f358, %f346, 0f3F317218, %f357;
	setp.gt.u32 	%p119, %r1243, 2139095039;
	fma.rn.f32 	%f359, %f342, 0f7F800000, 0f7F800000;
	selp.f32 	%f360, %f359, %f358, %p119;
	setp.eq.f32 	%p120, %f342, 0f00000000;
	selp.f32 	%f361, 0fFF800000, %f360, %p120;
	add.f32 	%f362, %f340, %f361;
	mul.f32 	%f363, %f45, %f362;
	fma.rn.f32 	%f364, %f409, %f338, %f363;
	setp.geu.f32 	%p121, %f337, %f364;
	mov.u32 	%r1618, %r1273;
	mov.u32 	%r1619, %r1274;
	mov.u32 	%r1276, %r1627;
	@%p121 bra 	$L__BB2_158;
	mul.f32 	%f365, %f45, %f54;
	mul.f32 	%f411, %f404, %f365;
	mov.u32 	%r1272, %r1617;
	mov.u32 	%r1275, %r1626;
	mov.u32 	%r1276, %r1627;
$L__BB2_166:
	ld.param.f32 	%f393, [_Z6almostfPfS_S_S_ff_param_6];
	mul.f32 	%f367, %f8, %f411;
	div.rn.f32 	%f397, %f367, %f5;
	fma.rn.f32 	%f368, %f14, %f9, %f10;
	fma.rn.f32 	%f369, %f6, %f397, %f368;
	sqrt.rn.f32 	%f370, %f14;
	mul.f32 	%f371, %f393, %f370;
	mul.f32 	%f372, %f64, %f371;
	mul.f32 	%f373, %f393, %f402;
	fma.rn.f32 	%f374, %f63, %f400, %f373;
	fma.rn.f32 	%f375, %f374, %f372, %f369;
	add.f32 	%f398, %f398, %f375;
	fma.rn.f32 	%f396, %f64, %f64, %f396;
	setp.lt.f32 	%p122, %f396, 0f3F800000;
	@%p122 bra 	$L__BB2_116;
	fma.rn.f32 	%f376, %f398, 0f3BBB989D, 0f3F000000;
	cvt.sat.f32.f32 	%f377, %f376;
	mov.f32 	%f378, 0f4B400001;
	mov.f32 	%f379, 0f437C0000;
	fma.rm.f32 	%f380, %f377, %f379, %f378;
	add.f32 	%f381, %f380, 0fCB40007F;
	neg.f32 	%f382, %f381;
	fma.rn.f32 	%f383, %f398, 0f3FB8AA3B, %f382;
	fma.rn.f32 	%f384, %f398, 0f32A57060, %f383;
	mov.b32 	%r1247, %f380;
	shl.b32 	%r1248, %r1247, 23;
	mov.b32 	%f385, %r1248;
	ex2.approx.ftz.f32 	%f386, %f384;
	fma.rn.f32 	%f387, %f386, %f385, 0fBF800000;
	max.f32 	%f388, %f387, 0f00000000;
	shl.b32 	%r1249, %r2, 2;
	mov.u32 	%r1250, data;
	add.s32 	%r679, %r1250, %r1249;
	st.shared.f32 	[%r679], %f388;
	bar.sync 	0;
	setp.lt.u32 	%p123, %r1637, 2;
	@%p123 bra 	$L__BB2_171;
$L__BB2_168:
	shr.u32 	%r681, %r1637, 1;
	setp.ge.u32 	%p124, %r2, %r681;
	@%p124 bra 	$L__BB2_170;
	shl.b32 	%r1251, %r681, 2;
	add.s32 	%r1252, %r679, %r1251;
	ld.shared.f32 	%f389, [%r1252];
	ld.shared.f32 	%f390, [%r679];
	add.f32 	%f391, %f389, %f390;
	st.shared.f32 	[%r679], %f391;
$L__BB2_170:
	bar.sync 	0;
	setp.gt.u32 	%p125, %r1637, 3;
	mov.u32 	%r1637, %r681;
	@%p125 bra 	$L__BB2_168;
$L__BB2_171:
	setp.ne.s32 	%p126, %r2, 0;
	@%p126 bra 	$L__BB2_173;
	ld.param.u64 	%rd47, [_Z6almostfPfS_S_S_ff_param_1];
	mov.u32 	%r1253, %ctaid.x;
	ld.shared.f32 	%f392, [data];
	cvta.to.global.u64 	%rd44, %rd47;
	mul.wide.u32 	%rd45, %r1253, 4;
	add.s64 	%rd46, %rd44, %rd45;
	st.global.f32 	[%rd46], %f392;
$L__BB2_173:
	ret;

}


// ===== COMPILED SASS (sm_100) =====

	.target	sm_100

	.elftype	@"ET_EXEC"


//--------------------- .note.nv.tkinfo           --------------------------
	.section	.note.nv.tkinfo,"",@"SHT_NOTE"
	.sectionflags	@"SHF_NOTE_NV_TKINFO"
	.tkinfo
        /*0018*/ 	.word	0x00000002
        /*0030*/ 	.string	""
        /*0030*/ 	.string	"ptxas"
        /*0030*/ 	.string	"Cuda compilation tools, release 13.0, V13.0.88"
        /*0030*/ 	.string	"Build cuda_13.0.r13.0/compiler.36424714_0"
        /*0030*/ 	.string	"-arch sm_100 -m 64 "



//--------------------- .note.nv.cuinfo           --------------------------
	.section	.note.nv.cuinfo,"",@"SHT_NOTE"
	.sectionflags	@"SHF_NOTE_NV_CUINFO"
        /*0018*/ 	.short	0x0002
        /*001a*/ 	.short	0x0064
        /*001c*/ 	.short	0x0082
	.zero		2


//--------------------- .nv.info                  --------------------------
	.section	.nv.info,"",@"SHT_CUDA_INFO"
	.align	4


	//----- nvinfo : EIATTR_REGCOUNT
	.align		4
        /*0000*/ 	.byte	0x04, 0x2f
        /*0002*/ 	.short	(.L_10 - .L_9)
	.align		4
.L_9:
        /*0004*/ 	.word	index@(_Z5EulerfPfS_S_S_ff)
        /*0008*/ 	.word	0x0000001f


	//----- nvinfo : EIATTR_FRAME_SIZE
	.align		4
.L_10:
        /*000c*/ 	.byte	0x04, 0x11
        /*000e*/ 	.short	(.L_12 - .L_11)
	.align		4
.L_11:
        /*0010*/ 	.word	index@($__internal_7_$__cuda_sm20_sqrt_rn_f32_slowpath)
        /*0014*/ 	.word	0x00000030


	//----- nvinfo : EIATTR_FRAME_SIZE
	.align		4
.L_12:
        /*0018*/ 	.byte	0x04, 0x11
        /*001a*/ 	.short	(.L_14 - .L_13)
	.align		4
.L_13:
        /*001c*/ 	.word	index@(_Z5EulerfPfS_S_S_ff)
        /*0020*/ 	.word	0x00000030


	//----- nvinfo : EIATTR_REGCOUNT
	.align		4
.L_14:
        /*0024*/ 	.byte	0x04, 0x2f
        /*0026*/ 	.short	(.L_16 - .L_15)
	.align		4
.L_15:
        /*0028*/ 	.word	index@(_Z9testGammafPf)
        /*002c*/ 	.word	0x00000020


	//----- nvinfo : EIATTR_FRAME_SIZE
	.align		4
.L_16:
        /*0030*/ 	.byte	0x04, 0x11
        /*0032*/ 	.short	(.L_18 - .L_17)
	.align		4
.L_17:
        /*0034*/ 	.word	index@($__internal_6_$__cuda_sm20_sqrt_rn_f32_slowpath)
        /*0038*/ 	.word	0x00000030


	//----- nvinfo : EIATTR_FRAME_SIZE
	.align		4
.L_18:
        /*003c*/ 	.byte	0x04, 0x11
        /*003e*/ 	.short	(.L_20 - .L_19)
	.align		4
.L_19:
        /*0040*/ 	.word	index@($__internal_5_$__cuda_sm20_rcp_rn_f32_slowpath)
        /*0044*/ 	.word	0x00000030


	//----- nvinfo : EIATTR_FRAME_SIZE
	.align		4
.L_20:
        /*0048*/ 	.byte	0x04, 0x11
        /*004a*/ 	.short	(.L_22 - .L_21)
	.align		4
.L_21:
        /*004c*/ 	.word	index@(_Z9testGammafPf)
        /*0050*/ 	.word	0x00000030


	//----- nvinfo : EIATTR_REGCOUNT
	.align		4
.L_22:
        /*0054*/ 	.byte	0x04, 0x2f
        /*0056*/ 	.short	(.L_24 - .L_23)
	.align		4
.L_23:
        /*0058*/ 	.word	index@(_Z6almostfPfS_S_S_ff)
        /*005c*/ 	.word	0x00000038


	//----- nvinfo : EIATTR_FRAME_SIZE
	.align		4
.L_24:
        /*0060*/ 	.byte	0x04, 0x11
        /*0062*/ 	.short	(.L_26 - .L_25)
	.align		4
.L_25:
        /*0064*/ 	.word	index@($__internal_4_$__cuda_sm3x_div_rn_noftz_f32_slowpath)
        /*0068*/ 	.word	0x00000000


	//----- nvinfo : EIATTR_FRAME_SIZE
	.align		4
.L_26:
        /*006c*/ 	.byte	0x04, 0x11
        /*006e*/ 	.short	(.L_28 - .L_27)
	.align		4
.L_27:
        /*0070*/ 	.word	index@($__internal_3_$__cuda_sm20_sqrt_rn_f32_slowpath)
        /*0074*/ 	.word	0x00000000


	//----- nvinfo : EIATTR_FRAME_SIZE
	.align		4
.L_28:
        /*0078*/ 	.byte	0x04, 0x11
        /*007a*/ 	.short	(.L_30 - .L_29)
	.align		4
.L_29:
        /*007c*/ 	.word	index@($__internal_2_$__cuda_sm20_rcp_rn_f32_slowpath)
        /*0080*/ 	.word	0x00000000


	//----- nvinfo : EIATTR_FRAME_SIZE
	.align		4
.L_30:
        /*0084*/ 	.byte	0x04, 0x11
        /*0086*/ 	.short	(.L_32 - .L_31)
	.align		4
.L_31:
        /*0088*/ 	.word	index@($__internal_1_$__cuda_sm20_dsqrt_rn_f64_mediumpath_v1)
        /*008c*/ 	.word	0x00000000


	//----- nvinfo : EIATTR_FRAME_SIZE
	.align		4
.L_32:
        /*0090*/ 	.byte	0x04, 0x11
        /*0092*/ 	.short	(.L_34 - .L_33)
	.align		4
.L_33:
        /*0094*/ 	.word	index@($__internal_0_$__cuda_sm20_dblrcp_rn_slowpath_v3)
        /*0098*/ 	.word	0x00000000


	//----- nvinfo : EIATTR_FRAME_SIZE
	.align		4
.L_34:
        /*009c*/ 	.byte	0x04, 0x11
        /*009e*/ 	.short	(.L_36 - .L_35)
	.align		4
.L_35:
        /*00a0*/ 	.word	index@(_Z6almostfPfS_S_S_ff)
        /*00a4*/ 	.word	0x00000000


	//----- nvinfo : EIATTR_MIN_STACK_SIZE
	.align		4
.L_36:
        /*00a8*/ 	.byte	0x04, 0x12
        /*00aa*/ 	.short	(.L_38 - .L_37)
	.align		4
.L_37:
        /*00ac*/ 	.word	index@(_Z6almostfPfS_S_S_ff)
        /*00b0*/ 	.word	0x00000000


	//----- nvinfo : EIATTR_MIN_STACK_SIZE
	.align		4
.L_38:
        /*00b4*/ 	.byte	0x04, 0x12
        /*00b6*/ 	.short	(.L_40 - .L_39)
	.align		4
.L_39:
        /*00b8*/ 	.word	index@(_Z9testGammafPf)
        /*00bc*/ 	.word	0x00000030


	//----- nvinfo : EIATTR_MIN_STACK_SIZE
	.align		4
.L_40:
        /*00c0*/ 	.byte	0x04, 0x12
        /*00c2*/ 	.short	(.L_42 - .L_41)
	.align		4
.L_41:
        /*00c4*/ 	.word	index@(_Z5EulerfPfS_S_S_ff)
        /*00c8*/ 	.word	0x00000030
.L_42:


//--------------------- .nv.compat                --------------------------
	.section	.nv.compat,"",@"SHT_CUDA_COMPAT_INFO"
	.align	4
        /*0000*/ 	.byte	0x02, 0x09, 0x00, 0x00, 0x02, 0x02, 0x01, 0x00, 0x02, 0x05, 0x05, 0x00, 0x03, 0x07, 0x01, 0x01
        /*0010*/ 	.byte	0x02, 0x03, 0x00, 0x00, 0x02, 0x06, 0x01, 0x00, 0x04, 0x0b, 0x08, 0x00, 0x01, 0x00, 0x00, 0x00
        /*0020*/ 	.byte	0x00, 0x00, 0x00, 0x00


//--------------------- .nv.info._Z6almostfPfS_S_S_ff --------------------------
	.section	.nv.info._Z6almostfPfS_S_S_ff,"",@"SHT_CUDA_INFO"
	.sectionflags	@""
	.align	4


	//----- nvinfo : EIATTR_CUDA_API_VERSION
	.align		4
        /*0000*/ 	.byte	0x04, 0x37
        /*0002*/ 	.short	(.L_44 - .L_43)
.L_43:
        /*0004*/ 	.word	0x00000082


	//----- nvinfo : EIATTR_KPARAM_INFO
	.align		4
.L_44:
        /*0008*/ 	.byte	0x04, 0x17
        /*000a*/ 	.short	(.L_46 - .L_45)
.L_45:
        /*000c*/ 	.word	0x00000000
        /*0010*/ 	.short	0x0006
        /*0012*/ 	.short	0x002c
        /*0014*/ 	.byte	0x00, 0xf0, 0x11, 0x00


	//----- nvinfo : EIATTR_KPARAM_INFO
	.align		4
.L_46:
        /*0018*/ 	.byte	0x04, 0x17
        /*001a*/ 	.short	(.L_48 - .L_47)
.L_47:
        /*001c*/ 	.word	0x00000000
        /*0020*/ 	.short	0x0005
        /*0022*/ 	.short	0x0028
        /*0024*/ 	.byte	0x00, 0xf0, 0x11, 0x00


	//----- nvinfo : EIATTR_KPARAM_INFO
	.align		4
.L_48:
        /*0028*/ 	.byte	0x04, 0x17
        /*002a*/ 	.short	(.L_50 - .L_49)
.L_49:
        /*002c*/ 	.word	0x00000000
        /*0030*/ 	.short	0x0004
        /*0032*/ 	.short	0x0020
        /*0034*/ 	.byte	0x00, 0xf5, 0x21, 0x00


	//----- nvinfo : EIATTR_KPARAM_INFO
	.align		4
.L_50:
        /*0038*/ 	.byte	0x04, 0x17
        /*003a*/ 	.short	(.L_52 - .L_51)
.L_51:
        /*003c*/ 	.word	0x00000000
        /*0040*/ 	.short	0x0003
        /*0042*/ 	.short	0x0018
        /*0044*/ 	.byte	0x00, 0xf5, 0x21, 0x00


	//----- nvinfo : EIATTR_KPARAM_INFO
	.align		4
.L_52:
        /*0048*/ 	.byte	0x04, 0x17
        /*004a*/ 	.short	(.L_54 - .L_53)
.L_53:
        /*004c*/ 	.word	0x00000000
        /*0050*/ 	.short	0x0002
        /*0052*/ 	.short	0x0010
        /*0054*/ 	.byte	0x00, 0xf5, 0x21, 0x00


	//----- nvinfo : EIATTR_KPARAM_INFO
	.align		4
.L_54:
        /*0058*/ 	.byte	0x04, 0x17
        /*005a*/ 	.short	(.L_56 - .L_55)
.L_55:
        /*005c*/ 	.word	0x00000000
        /*0060*/ 	.short	0x0001
        /*0062*/ 	.short	0x0008
        /*0064*/ 	.byte	0x00, 0xf5, 0x21, 0x00


	//----- nvinfo : EIATTR_KPARAM_INFO
	.align		4
.L_56:
        /*0068*/ 	.byte	0x04, 0x17
        /*006a*/ 	.short	(.L_58 - .L_57)
.L_57:
        /*006c*/ 	.word	0x00000000
        /*0070*/ 	.short	0x0000
        /*0072*/ 	.short	0x0000
        /*0074*/ 	.byte	0x00, 0xf0, 0x11, 0x00


	//----- nvinfo : EIATTR_SPARSE_MMA_MASK
	.align		4
.L_58:
        /*0078*/ 	.byte	0x03, 0x50
        /*007a*/ 	.short	0x0000


	//----- nvinfo : EIATTR_MAXREG_COUNT
	.align		4
        /*007c*/ 	.byte	0x03, 0x1b
        /*007e*/ 	.short	0x00ff


	//----- nvinfo : EIATTR_NUM_BARRIERS
	.align		4
        /*0080*/ 	.byte	0x02, 0x4c
        /*0082*/ 	.byte	0x01
	.zero		1


	//----- nvinfo : EIATTR_MERCURY_ISA_VERSION
	.align		4
        /*0084*/ 	.byte	0x03, 0x5f
        /*0086*/ 	.short	0x0101


	//----- nvinfo : EIATTR_VRC_CTA_INIT_COUNT
	.align		4
        /*0088*/ 	.byte	0x02, 0x4a
	.zero		1
	.zero		1


	//----- nvinfo : EIATTR_EXIT_INSTR_OFFSETS
	.align		4
        /*008c*/ 	.byte	0x04, 0x1c
        /*008e*/ 	.short	(.L_60 - .L_59)


	//   ....[0]....
.L_59:
        /*0090*/ 	.word	0x00007930


	//   ....[1]....
        /*0094*/ 	.word	0x000079c0


	//----- nvinfo : EIATTR_CRS_STACK_SIZE
	.align		4
.L_60:
        /*0098*/ 	.byte	0x04, 0x1e
        /*009a*/ 	.short	(.L_62 - .L_61)
.L_61:
        /*009c*/ 	.word	0x00000000


	//----- nvinfo : EIATTR_CBANK_PARAM_SIZE
	.align		4
.L_62:
        /*00a0*/ 	.byte	0x03, 0x19
        /*00a2*/ 	.short	0x0030


	//----- nvinfo : EIATTR_PARAM_CBANK
	.align		4
        /*00a4*/ 	.byte	0x04, 0x0a
        /*00a6*/ 	.short	(.L_64 - .L_63)
	.align		4
.L_63:
        /*00a8*/ 	.word	index@(.nv.constant0._Z6almostfPfS_S_S_ff)
        /*00ac*/ 	.short	0x0380
        /*00ae*/ 	.short	0x0030


	//----- nvinfo : EIATTR_SW_WAR
	.align		4
.L_64:
        /*00b0*/ 	.byte	0x04, 0x36
        /*00b2*/ 	.short	(.L_66 - .L_65)
.L_65:
        /*00b4*/ 	.word	0x00000008
.L_66:


//--------------------- .nv.info._Z9testGammafPf  --------------------------
	.section	.nv.info._Z9testGammafPf,"",@"SHT_CUDA_INFO"
	.sectionflags	@""
	.align	4


	//----- nvinfo : EIATTR_CUDA_API_VERSION
	.align		4
        /*0000*/ 	.byte	0x04, 0x37
        /*0002*/ 	.short	(.L_68 - .L_67)
.L_67:
        /*0004*/ 	.word	0x00000082


	//----- nvinfo : EIATTR_KPARAM_INFO
	.align		4
.L_68:
        /*0008*/ 	.byte	0x04, 0x17
        /*000a*/ 	.short	(.L_70 - .L_69)
.L_69:
        /*000c*/ 	.word	0x00000000
        /*0010*/ 	.short	0x0001
        /*0012*/ 	.short	0x0008
        /*0014*/ 	.byte	0x00, 0xf5, 0x21, 0x00


	//----- nvinfo : EIATTR_KPARAM_INFO
	.align		4
.L_70:
        /*0018*/ 	.byte	0x04, 0x17
        /*001a*/ 	.short	(.L_72 - .L_71)
.L_71:
        /*001c*/ 	.word	0x00000000
        /*0020*/ 	.short	0x0000
        /*0022*/ 	.short	0x0000
        /*0024*/ 	.byte	0x00, 0xf0, 0x11, 0x00


	//----- nvinfo : EIATTR_SPARSE_MMA_MASK
	.align		4
.L_72:
        /*0028*/ 	.byte	0x03, 0x50
        /*002a*/ 	.short	0x0000


	//----- nvinfo : EIATTR_MAXREG_COUNT
	.align		4
        /*002c*/ 	.byte	0x03, 0x1b
        /*002e*/ 	.short	0x00ff


	//----- nvinfo : EIATTR_MERCURY_ISA_VERSION
	.align		4
        /*0030*/ 	.byte	0x03, 0x5f
        /*0032*/ 	.short	0x0101


	//----- nvinfo : EIATTR_VRC_CTA_INIT_COUNT
	.align		4
        /*0034*/ 	.byte	0x02, 0x4a
	.zero		1
	.zero		1


	//----- nvinfo : EIATTR_EXIT_INSTR_OFFSETS
	.align		4
        /*0038*/ 	.byte	0x04, 0x1c
        /*003a*/ 	.short	(.L_74 - .L_73)


	//   ....[0]....
.L_73:
        /*003c*/ 	.word	0x00003030


	//   ....[1]....
        /*0040*/ 	.word	0x00003e30


	//   ....[2]....
        /*0044*/ 	.word	0x000051c0


	//----- nvinfo : EIATTR_CRS_STACK_SIZE
	.align		4
.L_74:
        /*0048*/ 	.byte	0x04, 0x1e
        /*004a*/ 	.short	(.L_76 - .L_75)
.L_75:
        /*004c*/ 	.word	0x00000000


	//----- nvinfo : EIATTR_CBANK_PARAM_SIZE
	.align		4
.L_76:
        /*0050*/ 	.byte	0x03, 0x19
        /*0052*/ 	.short	0x0010


	//----- nvinfo : EIATTR_PARAM_CBANK
	.align		4
        /*0054*/ 	.byte	0x04, 0x0a
        /*0056*/ 	.short	(.L_78 - .L_77)
	.align		4
.L_77:
        /*0058*/ 	.word	index@(.nv.constant0._Z9testGammafPf)
        /*005c*/ 	.short	0x0380
        /*005e*/ 	.short	0x0010


	//----- nvinfo : EIATTR_SW_WAR
	.align		4
.L_78:
        /*0060*/ 	.byte	0x04, 0x36
        /*0062*/ 	.short	(.L_80 - .L_79)
.L_79:
        /*0064*/ 	.word	0x00000008
.L_80:


//--------------------- .nv.info._Z5EulerfPfS_S_S_ff --------------------------
	.section	.nv.info._Z5EulerfPfS_S_S_ff,"",@"SHT_CUDA_INFO"
	.sectionflags	@""
	.align	4


	//----- nvinfo : EIATTR_CUDA_API_VERSION
	.align		4
        /*0000*/ 	.byte	0x04, 0x37
        /*0002*/ 	.short	(.L_82 - .L_81)
.L_81:
        /*0004*/ 	.word	0x00000082


	//----- nvinfo : EIATTR_KPARAM_INFO
	.align		4
.L_82:
        /*0008*/ 	.byte	0x04, 0x17
        /*000a*/ 	.short	(.L_84 - .L_83)
.L_83:
        /*000c*/ 	.word	0x00000000
        /*0010*/ 	.short	0x0006
        /*0012*/ 	.short	0x002c
        /*0014*/ 	.byte	0x00, 0xf0, 0x11, 0x00


	//----- nvinfo : EIATTR_KPARAM_INFO
	.align		4
.L_84:
        /*0018*/ 	.byte	0x04, 0x17
        /*001a*/ 	.short	(.L_86 - .L_85)
.L_85:
        /*001c*/ 	.word	0x00000000
        /*0020*/ 	.short	0x0005
        /*0022*/ 	.short	0x0028
        /*0024*/ 	.byte	0x00, 0xf0, 0x11, 0x00


	//----- nvinfo : EIATTR_KPARAM_INFO
	.align		4
.L_86:
        /*0028*/ 	.byte	0x04, 0x17
        /*002a*/ 	.short	(.L_88 - .L_87)
.L_87:
        /*002c*/ 	.word	0x00000000
        /*0030*/ 	.short	0x0004
        /*0032*/ 	.short	0x0020
        /*0034*/ 	.byte	0x00, 0xf5, 0x21, 0x00


	//----- nvinfo : EIATTR_KPARAM_INFO
	.align		4
.L_88:
        /*0038*/ 	.byte	0x04, 0x17
        /*003a*/ 	.short	(.L_90 - .L_89)
.L_89:
        /*003c*/ 	.word	0x00000000
        /*0040*/ 	.short	0x0003
        /*0042*/ 	.short	0x0018
        /*0044*/ 	.byte	0x00, 0xf5, 0x21, 0x00


	//----- nvinfo : EIATTR_KPARAM_INFO
	.align		4
.L_90:
        /*0048*/ 	.byte	0x04, 0x17
        /*004a*/ 	.short	(.L_92 - .L_91)
.L_91:
        /*004c*/ 	.word	0x00000000
        /*0050*/ 	.short	0x0002
        /*0052*/ 	.short	0x0010
        /*0054*/ 	.byte	0x00, 0xf5, 0x21, 0x00


	//----- nvinfo : EIATTR_KPARAM_INFO
	.align		4
.L_92:
        /*0058*/ 	.byte	0x04, 0x17
        /*005a*/ 	.short	(.L_94 - .L_93)
.L_93:
        /*005c*/ 	.word	0x00000000
        /*0060*/ 	.short	0x0001
        /*0062*/ 	.short	0x0008
        /*0064*/ 	.byte	0x00, 0xf5, 0x21, 0x00


	//----- nvinfo : EIATTR_KPARAM_INFO
	.align		4
.L_94:
        /*0068*/ 	.byte	0x04, 0x17
        /*006a*/ 	.short	(.L_96 - .L_95)
.L_95:
        /*006c*/ 	.word	0x00000000
        /*0070*/ 	.short	0x0000
        /*0072*/ 	.short	0x0000
        /*0074*/ 	.byte	0x00, 0xf0, 0x11, 0x00


	//----- nvinfo : EIATTR_SPARSE_MMA_MASK
	.align		4
.L_96:
        /*0078*/ 	.byte	0x03, 0x50
        /*007a*/ 	.short	0x0000


	//----- nvinfo : EIATTR_MAXREG_COUNT
	.align		4
        /*007c*/ 	.byte	0x03, 0x1b
        /*007e*/ 	.short	0x00ff


	//----- nvinfo : EIATTR_NUM_BARRIERS
	.align		4
        /*0080*/ 	.byte	0x02, 0x4c
        /*0082*/ 	.byte	0x01
	.zero		1


	//----- nvinfo : EIATTR_MERCURY_ISA_VERSION
	.align		4
        /*0084*/ 	.byte	0x03, 0x5f
        /*0086*/ 	.short	0x0101


	//----- nvinfo : EIATTR_VRC_CTA_INIT_COUNT
	.align		4
        /*0088*/ 	.byte	0x02, 0x4a
	.zero		1
	.zero		1


	//----- nvinfo : EIATTR_EXIT_INSTR_OFFSETS
	.align		4
        /*008c*/ 	.byte	0x04, 0x1c
        /*008e*/ 	.short	(.L_98 - .L_97)


	//   ....[0]....
.L_97:
        /*0090*/ 	.word	0x00003010


	//   ....[1]....
        /*0094*/ 	.word	0x00003090


	//----- nvinfo : EIATTR_CRS_STACK_SIZE
	.align		4
.L_98:
        /*0098*/ 	.byte	0x04, 0x1e
        /*009a*/ 	.short	(.L_100 - .L_99)
.L_99:
        /*009c*/ 	.word	0x00000000


	//----- nvinfo : EIATTR_CBANK_PARAM_SIZE
	.align		4
.L_100:
        /*00a0*/ 	.byte	0x03, 0x19
        /*00a2*/ 	.short	0x0030


	//----- nvinfo : EIATTR_PARAM_CBANK
	.align		4
        /*00a4*/ 	.byte	0x04, 0x0a
        /*00a6*/ 	.short	(.L_102 - .L_101)
	.align		4
.L_101:
        /*00a8*/ 	.word	index@(.nv.constant0._Z5EulerfPfS_S_S_ff)
        /*00ac*/ 	.short	0x0380
        /*00ae*/ 	.short	0x0030


	//----- nvinfo : EIATTR_SW_WAR
	.align		4
.L_102:
        /*00b0*/ 	.byte	0x04, 0x36
        /*00b2*/ 	.short	(.L_104 - .L_103)
.L_103:
        /*00b4*/ 	.word	0x00000008
.L_104:


//--------------------- .nv.callgraph             --------------------------
	.section	.nv.callgraph,"",@"SHT_CUDA_CALLGRAPH"
	.align	4
	.sectionentsize	8
	.align		4
        /*0000*/ 	.word	0x00000000
	.align		4
        /*0004*/ 	.word	0xffffffff
	.align		4
        /*0008*/ 	.word	0x00000000
	.align		4
        /*000c*/ 	.word	0xfffffffe
	.align		4
        /*0010*/ 	.word	0x00000000
	.align		4
        /*0014*/ 	.word	0xfffffffd
	.align		4
        /*0018*/ 	.word	0x00000000
	.align		4
        /*001c*/ 	.word	0xfffffffc


//--------------------- .nv.constant4             --------------------------
	.section	.nv.constant4,"a",@progbits
	.align	8
	.align		8
.nv.constant4:
        /*0000*/ 	.dword	precalc_xorwow_matrix
	.align		8
        /*0008*/ 	.dword	precalc_xorwow_offset_matrix
	.align		8
        /*0010*/ 	.dword	mrg32k3aM1
	.align		8
        /*0018*/ 	.dword	mrg32k3aM2
	.align		8
        /*0020*/ 	.dword	mrg32k3aM1SubSeq
	.align		8
        /*0028*/ 	.dword	mrg32k3aM2SubSeq
	.align		8
        /*0030*/ 	.dword	mrg32k3aM1Seq
	.align		8
        /*0038*/ 	.dword	mrg32k3aM2Seq


//--------------------- .nv.constant3             --------------------------
	.section	.nv.constant3,"a",@progbits
	.align	8
.nv.constant3:
	.type		__cr_lgamma_table,@object
	.size		__cr_lgamma_table,(.L_8 - __cr_lgamma_table)
__cr_lgamma_table:
        /*0000*/ 	.byte	0x00, 0x00, 0x00, 0x00, 0x00, 0x00, 0x00, 0x00, 0x00, 0x00, 0x00, 0x00, 0x00, 0x00, 0x00, 0x00
        /*0010*/ 	.byte	0xef, 0x39, 0xfa, 0xfe, 0x42, 0x2e, 0xe6, 0x3f, 0x02, 0x20, 0x2a, 0xfa, 0x0b, 0xab, 0xfc, 0x3f
        /*0020*/ 	.byte	0xf9, 0x2c, 0x92, 0x7c, 0xa7, 0x6c, 0x09, 0x40, 0xc9, 0x79, 0x44, 0x3c, 0x64, 0x26, 0x13, 0x40
        /*0030*/ 	.byte	0xca, 0x01, 0xcf, 0x3a, 0x27, 0x51, 0x1a, 0x40, 0x30, 0xcc, 0x2d, 0xf3, 0xe1, 0x0c, 0x21, 0x40
        /*0040*/ 	.byte	0x0d, 0xb7, 0xfc, 0x82, 0x8e, 0x35, 0x25, 0x40
.L_8:


//--------------------- .text._Z6almostfPfS_S_S_ff --------------------------
	.section	.text._Z6almostfPfS_S_S_ff,"ax",@progbits
	.align	128
        .global         _Z6almostfPfS_S_S_ff
        .type           _Z6almostfPfS_S_S_ff,@function
        .size           _Z6almostfPfS_S_S_ff,(.L_x_193 - _Z6almostfPfS_S_S_ff)
        .other          _Z6almostfPfS_S_S_ff,@"STO_CUDA_ENTRY STV_DEFAULT"
_Z6almostfPfS_S_S_ff:
.text._Z6almostfPfS_S_S_ff:
[----:B------:R-:W-:Y:S01]  /*0000*/  LDC R1, c[0x0][0x37c] ;  /* 0x0000df00ff017b82 */ /* 0x000fe20000000800 */
[----:B------:R-:W0:Y:S07]  /*0010*/  S2R R11, SR_CTAID.X ;  /* 0x00000000000b7919 */ /* 0x000e2e0000002500 */
[----:B------:R-:W0:Y:S01]  /*0020*/  LDC.64 R2, c[0x0][0x3a0] ;  /* 0x0000e800ff027b82 */ /* 0x000e220000000a00 */
[----:B------:R-:W1:Y:S01]  /*0030*/  LDCU.64 UR6, c[0x0][0x358] ;  /* 0x00006b00ff0677ac */ /* 0x000e620008000a00 */
[----:B------:R-:W2:Y:S06]  /*0040*/  LDCU UR5, c[0x0][0x380] ;  /* 0x00007000ff0577ac */ /* 0x000eac0008000800 */
[----:B------:R-:W3:Y:S08]  /*0050*/  LDC.64 R14, c[0x0][0x390] ;  /* 0x0000e400ff0e7b82 */ /* 0x000ef00000000a00 */
[----:B------:R-:W4:Y:S01]  /*0060*/  LDC.64 R4, c[0x0][0x398] ;  /* 0x0000e600ff047b82 */ /* 0x000f220000000a00 */
[----:B0-----:R-:W-:-:S05]  /*0070*/  IMAD.WIDE.U32 R2, R11, 0x4, R2 ;  /* 0x000000040b027825 */ /* 0x001fca00078e0002 */
[----:B-1----:R-:W2:Y:S01]  /*0080*/  LDG.E R13, desc[UR6][R2.64] ;  /* 0x00000006020d7981 */ /* 0x002ea2000c1e1900 */
[----:B---3--:R-:W-:-:S04]  /*0090*/  IMAD.WIDE.U32 R14, R11, 0x4, R14 ;  /* 0x000000040b0e7825 */ /* 0x008fc800078e000e */
[C---:B----4-:R-:W-:Y:S02]  /*00a0*/  IMAD.WIDE.U32 R4, R11.reuse, 0x4, R4 ;  /* 0x000000040b047825 */ /* 0x050fe400078e0004 */
[----:B------:R0:W5:Y:S04]  /*00b0*/  LDG.E R14, desc[UR6][R14.64] ;  /* 0x000000060e0e7981 */ /* 0x000168000c1e1900 */
[----:B------:R0:W5:Y:S01]  /*00c0*/  LDG.E R12, desc[UR6][R4.64] ;  /* 0x00000006040c7981 */ /* 0x000162000c1e1900 */
[----:B------:R-:W1:Y:S01]  /*00d0*/  LDCU UR4, c[0x0][0x360] ;  /* 0x00006c00ff0477ac */ /* 0x000e620008000800 */
[----:B--2---:R-:W-:Y:S01]  /*00e0*/  IMAD.U32 R8, RZ, RZ, UR5 ;  /* 0x00000005ff087e24 */ /* 0x004fe2000f8e00ff */
[----:B------:R-:W1:Y:S02]  /*00f0*/  S2R R6, SR_TID.X ;  /* 0x0000000000067919 */ /* 0x000e640000002100 */
[----:B-1----:R-:W-:Y:S01]  /*0100*/  IMAD R11, R11, UR4, R6 ;  /* 0x000000040b0b7c24 */ /* 0x002fe2000f8e0206 */
[----:B------:R-:W1:Y:S08]  /*0110*/  MUFU.RCP R0, R13 ;  /* 0x0000000d00007308 */ /* 0x000e700000001000 */
[----:B------:R-:W2:Y:S01]  /*0120*/  FCHK P0, R8, R13 ;  /* 0x0000000d08007302 */ /* 0x000ea20000000000 */
[----:B-1----:R-:W-:-:S04]  /*0130*/  FFMA R3, -R13, R0, 1 ;  /* 0x3f8000000d037423 */ /* 0x002fc80000000100 */
[----:B------:R-:W-:-:S04]  /*0140*/  FFMA R0, R0, R3, R0 ;  /* 0x0000000300007223 */ /* 0x000fc80000000000 */
[----:B------:R-:W-:-:S04]  /*0150*/  FFMA R3, R0, UR5, RZ ;  /* 0x0000000500037c23 */ /* 0x000fc800080000ff */
[----:B------:R-:W-:-:S04]  /*0160*/  FFMA R2, -R13, R3, UR5 ;  /* 0x000000050d027e23 */ /* 0x000fc80008000103 */
[----:B------:R-:W-:Y:S01]  /*0170*/  FFMA R0, R0, R2, R3 ;  /* 0x0000000200007223 */ /* 0x000fe20000000003 */
[----:B------:R-:W-:Y:S01]  /*0180*/  IMAD.U32 R2, RZ, RZ, UR4 ;  /* 0x00000004ff027e24 */ /* 0x000fe2000f8e00ff */
[----:B0-2---:R-:W-:Y:S06]  /*0190*/  @!P0 BRA `(.L_x_0) ;  /* 0x0000000000188947 */ /* 0x005fec0003800000 */
[----:B------:R-:W0:Y:S01]  /*01a0*/  LDCU UR4, c[0x0][0x380] ;  /* 0x00007000ff0477ac */ /* 0x000e220008000800 */
[----:B------:R-:W-:Y:S01]  /*01b0*/  IMAD.MOV.U32 R23, RZ, RZ, R13 ;  /* 0x000000ffff177224 */ /* 0x000fe200078e000d */
[----:B------:R-:W-:Y:S01]  /*01c0*/  MOV R24, 0x1f0 ;  /* 0x000001f000187802 */ /* 0x000fe20000000f00 */
[----:B0-----:R-:W-:-:S07]  /*01d0*/  IMAD.U32 R22, RZ, RZ, UR4 ;  /* 0x00000004ff167e24 */ /* 0x001fce000f8e00ff */
[----:B-----5:R-:W-:Y:S05]  /*01e0*/  CALL.REL.NOINC `($__internal_4_$__cuda_sm3x_div_rn_noftz_f32_slowpath) ;  /* 0x0000008000847944 */ /* 0x020fea0003c00000 */
[----:B------:R-:W-:-:S07]  /*01f0*/  IMAD.MOV.U32 R0, RZ, RZ, R37 ;  /* 0x000000ffff007224 */ /* 0x000fce00078e0025 */
.L_x_0:
[----:B------:R-:W0:Y:S01]  /*0200*/  LDC R15, c[0x0][0x3a8] ;  /* 0x0000ea00ff0f7b82 */ /* 0x000e220000000800 */
[----:B------:R-:W-:Y:S01]  /*0210*/  ISETP.NE.AND P0, PT, R11, RZ, PT ;  /* 0x000000ff0b00720c */ /* 0x000fe20003f05270 */
[----:B------:R-:W-:Y:S01]  /*0220*/  BSSY.RECONVERGENT B0, `(.L_x_1) ;  /* 0x00002ab000007945 */ /* 0x000fe20003800200 */
[----:B------:R-:W-:Y:S02]  /*0230*/  HFMA2 R3, -RZ, RZ, -38016, 0.02740478515625 ;  /* 0xf8a42704ff037431 */ /* 0x000fe400000001ff */
[----:B------:R-:W-:Y:S02]  /*0240*/  IMAD.MOV.U32 R48, RZ, RZ, -0x975f8c ;  /* 0xff68a074ff307424 */ /* 0x000fe400078e00ff */
[----:B-----5:R-:W-:Y:S01]  /*0250*/  FADD R5, R14, R14 ;  /* 0x0000000e0e057221 */ /* 0x020fe20000000000 */
[----:B------:R-:W-:Y:S02]  /*0260*/  IMAD.MOV.U32 R34, RZ, RZ, -0x12697946 ;  /* 0xed9686baff227424 */ /* 0x000fe400078e00ff */
[----:B------:R-:W-:-:S02]  /*0270*/  IMAD.MOV.U32 R40, RZ, RZ, -0x79aed88 ;  /* 0xf8651278ff287424 */ /* 0x000fc400078e00ff */
[----:B------:R-:W-:Y:S02]  /*0280*/  IMAD.MOV.U32 R4, RZ, RZ, -0x23270784 ;  /* 0xdcd8f87cff047424 */ /* 0x000fe400078e00ff */
[----:B0-----:R-:W-:Y:S01]  /*0290*/  FMUL R15, R15, R15 ;  /* 0x0000000f0f0f7220 */ /* 0x001fe20000400000 */
[----:B------:R-:W-:Y:S06]  /*02a0*/  @!P0 BRA `(.L_x_2) ;  /* 0x0000002800888947 */ /* 0x000fec0003800000 */
[----:B------:R-:W-:Y:S01]  /*02b0*/  SHF.R.S32.HI R10, RZ, 0x1f, R11 ;  /* 0x0000001fff0a7819 */ /* 0x000fe2000001140b */
[----:B------:R-:W-:Y:S01]  /*02c0*/  IMAD.MOV.U32 R16, RZ, RZ, -0x975f8c ;  /* 0xff68a074ff107424 */ /* 0x000fe200078e00ff */
[----:B------:R-:W-:Y:S01]  /*02d0*/  MOV R19, 0xdcd8f87c ;  /* 0xdcd8f87c00137802 */ /* 0x000fe20000000f00 */
[----:B------:R-:W-:Y:S01]  /*02e0*/  IMAD.MOV.U32 R17, RZ, RZ, -0x12697946 ;  /* 0xed9686baff117424 */ /* 0x000fe200078e00ff */
[----:B------:R-:W-:Y:S01]  /*02f0*/  MOV R40, 0xf8651278 ;  /* 0xf865127800287802 */ /* 0x000fe20000000f00 */
[----:B------:R-:W-:Y:S02]  /*0300*/  IMAD.MOV.U32 R18, RZ, RZ, -0x75bd8fc ;  /* 0xf8a42704ff127424 */ /* 0x000fe400078e00ff */
[----:B------:R-:W-:Y:S02]  /*0310*/  IMAD.MOV.U32 R20, RZ, RZ, -0x79aed88 ;  /* 0xf8651278ff147424 */ /* 0x000fe400078e00ff */
[----:B------:R-:W-:Y:S02]  /*0320*/  IMAD.MOV.U32 R21, RZ, RZ, RZ ;  /* 0x000000ffff157224 */ /* 0x000fe400078e00ff */
[----:B------:R-:W-:-:S02]  /*0330*/  IMAD.MOV.U32 R48, RZ, RZ, -0x975f8c ;  /* 0xff68a074ff307424 */ /* 0x000fc400078e00ff */
[----:B------:R-:W-:Y:S02]  /*0340*/  IMAD.MOV.U32 R34, RZ, RZ, -0x12697946 ;  /* 0xed9686baff227424 */ /* 0x000fe400078e00ff */
[----:B------:R-:W-:Y:S02]  /*0350*/  IMAD.MOV.U32 R3, RZ, RZ, -0x75bd8fc ;  /* 0xf8a42704ff037424 */ /* 0x000fe400078e00ff */
[----:B------:R-:W-:-:S07]  /*0360*/  IMAD.MOV.U32 R4, RZ, RZ, -0x23270784 ;  /* 0xdcd8f87cff047424 */ /* 0x000fce00078e00ff */
.L_x_11:
[----:B------:R-:W-:Y:S01]  /*0370*/  LOP3.LUT R28, R11, 0x3, RZ, 0xc0, !PT ;  /* 0x000000030b1c7812 */ /* 0x000fe200078ec0ff */
[----:B------:R-:W-:Y:S03]  /*0380*/  BSSY.RECONVERGENT B1, `(.L_x_3) ;  /* 0x000028e000017945 */ /* 0x000fe60003800200 */
[----:B------:R-:W-:-:S04]  /*0390*/  ISETP.NE.U32.AND P0, PT, R28, RZ, PT ;  /* 0x000000ff1c00720c */ /* 0x000fc80003f05070 */
[----:B------:R-:W-:-:S13]  /*03a0*/  ISETP.NE.AND.EX P0, PT, RZ, RZ, PT, P0 ;  /* 0x000000ffff00720c */ /* 0x000fda0003f05300 */
[----:B------:R-:W-:Y:S05]  /*03b0*/  @!P0 BRA `(.L_x_4) ;  /* 0x0000002800288947 */ /* 0x000fea0003800000 */
[----:B------:R-:W0:Y:S01]  /*03c0*/  LDC.64 R6, c[0x4][RZ] ;  /* 0x01000000ff067b82 */ /* 0x000e220000000a00 */
[----:B------:R-:W-:Y:S02]  /*03d0*/  IMAD.MOV.U32 R40, RZ, RZ, RZ ;  /* 0x000000ffff287224 */ /* 0x000fe400078e00ff */
[----:B------:R-:W-:Y:S02]  /*03e0*/  IMAD.MOV.U32 R4, RZ, RZ, RZ ;  /* 0x000000ffff047224 */ /* 0x000fe400078e00ff */
[----:B------:R-:W-:Y:S02]  /*03f0*/  IMAD.MOV.U32 R3, RZ, RZ, RZ ;  /* 0x000000ffff037224 */ /* 0x000fe400078e00ff */
[----:B------:R-:W-:Y:S02]  /*0400*/  IMAD.MOV.U32 R34, RZ, RZ, RZ ;  /* 0x000000ffff227224 */ /* 0x000fe400078e00ff */
[----:B------:R-:W-:Y:S02]  /*0410*/  IMAD.MOV.U32 R48, RZ, RZ, RZ ;  /* 0x000000ffff307224 */ /* 0x000fe400078e00ff */
[----:B------:R-:W-:-:S02]  /*0420*/  IMAD.MOV.U32 R30, RZ, RZ, RZ ;  /* 0x000000ffff1e7224 */ /* 0x000fc400078e00ff */
[----:B0-----:R-:W-:-:S07]  /*0430*/  IMAD.WIDE.U32 R6, R21, 0xc80, R6 ;  /* 0x00000c8015067825 */ /* 0x001fce00078e0006 */
.L_x_6:
[C---:B------:R-:W-:Y:S01]  /*0440*/  SHF.L.U32 R8, R30.reuse, 0x2, RZ ;  /* 0x000000021e087819 */ /* 0x040fe200000006ff */
[----:B------:R-:W-:Y:S01]  /*0450*/  IMAD.SHL.U32 R36, R30, 0x20, RZ ;  /* 0x000000201e247824 */ /* 0x000fe200078e00ff */
[----:B------:R-:W-:Y:S02]  /*0460*/  UMOV UR4, URZ ;  /* 0x000000ff00047c82 */ /* 0x000fe40008000000 */
[C---:B------:R-:W-:Y:S02]  /*0470*/  ISETP.EQ.AND P0, PT, R8.reuse, -0x4, PT ;  /* 0xfffffffc0800780c */ /* 0x040fe40003f02270 */
[C---:B------:R-:W-:Y:S02]  /*0480*/  ISETP.EQ.AND P1, PT, R8.reuse, RZ, PT ;  /* 0x000000ff0800720c */ /* 0x040fe40003f22270 */
[C---:B------:R-:W-:Y:S02]  /*0490*/  ISETP.EQ.AND P2, PT, R8.reuse, 0x4, PT ;  /* 0x000000040800780c */ /* 0x040fe40003f42270 */
[----:B------:R-:W-:-:S07]  /*04a0*/  ISETP.EQ.AND P3, PT, R8, 0x8, PT ;  /* 0x000000080800780c */ /* 0x000fce0003f62270 */
[----:B------:R-:W-:Y:S01]  /*04b0*/  @P0 IMAD.MOV.U32 R32, RZ, RZ, -0x2dfc5089 ;  /* 0xd203af77ff200424 */ /* 0x000fe200078e00ff */
[C---:B------:R-:W-:Y:S01]  /*04c0*/  ISETP.EQ.AND P0, PT, R8.reuse, 0xc, PT ;  /* 0x0000000c0800780c */ /* 0x040fe20003f02270 */
[----:B------:R-:W-:Y:S01]  /*04d0*/  @P1 IMAD.MOV.U32 R32, RZ, RZ, R16 ;  /* 0x000000ffff201224 */ /* 0x000fe200078e0010 */
[C---:B------:R-:W-:Y:S01]  /*04e0*/  ISETP.EQ.AND P1, PT, R8.reuse, 0x10, PT ;  /* 0x000000100800780c */ /* 0x040fe20003f22270 */
[----:B------:R-:W-:Y:S01]  /*04f0*/  @P2 IMAD.MOV.U32 R32, RZ, RZ, R17 ;  /* 0x000000ffff202224 */ /* 0x000fe200078e0011 */
[C---:B------:R-:W-:Y:S01]  /*0500*/  ISETP.EQ.AND P2, PT, R8.reuse, 0x14, PT ;  /* 0x000000140800780c */ /* 0x040fe20003f42270 */
[----:B------:R-:W-:Y:S01]  /*0510*/  @P3 IMAD.MOV.U32 R32, RZ, RZ, R18 ;  /* 0x000000ffff203224 */ /* 0x000fe200078e0012 */
[----:B------:R-:W-:-:S07]  /*0520*/  ISETP.EQ.AND P3, PT, R8, 0x18, PT ;  /* 0x000000180800780c */ /* 0x000fce0003f62270 */
[----:B------:R-:W-:Y:S01]  /*0530*/  @P0 IMAD.MOV.U32 R32, RZ, RZ, R19 ;  /* 0x000000ffff200224 */ /* 0x000fe200078e0013 */
[C---:B------:R-:W-:Y:S01]  /*0540*/  ISETP.EQ.AND P0, PT, R8.reuse, 0x1c, PT ;  /* 0x0000001c0800780c */ /* 0x040fe20003f02270 */
[----:B------:R-:W-:Y:S01]  /*0550*/  @P1 IMAD.MOV.U32 R32, RZ, RZ, R20 ;  /* 0x000000ffff201224 */ /* 0x000fe200078e0014 */
[C---:B------:R-:W-:Y:S02]  /*0560*/  ISETP.EQ.AND P1, PT, R8.reuse, 0x20, PT ;  /* 0x000000200800780c */ /* 0x040fe40003f22270 */
[----:B------:R-:W-:Y:S01]  /*0570*/  @P2 MOV R32, R0 ;  /* 0x0000000000202202 */ /* 0x000fe20000000f00 */
[----:B------:R-:W-:Y:S01]  /*0580*/  @P3 IMAD.MOV.U32 R32, RZ, RZ, R0 ;  /* 0x000000ffff203224 */ /* 0x000fe200078e0000 */
[C---:B------:R-:W-:Y:S02]  /*0590*/  ISETP.EQ.AND P2, PT, R8.reuse, 0x24, PT ;  /* 0x000000240800780c */ /* 0x040fe40003f42270 */
[----:B------:R-:W-:-:S05]  /*05a0*/  ISETP.EQ.AND P3, PT, R8, 0x28, PT ;  /* 0x000000280800780c */ /* 0x000fca0003f62270 */
[--C-:B------:R-:W-:Y:S02]  /*05b0*/  @P0 IMAD.MOV.U32 R32, RZ, RZ, R0.reuse ;  /* 0x000000ffff200224 */ /* 0x100fe400078e0000 */
[----:B------:R-:W-:-:S04]  /*05c0*/  @P1 IMAD.MOV.U32 R32, RZ, RZ, R0 ;  /* 0x000000ffff201224 */ /* 0x000fc800078e0000 */
[--C-:B------:R-:W-:Y:S02]  /*05d0*/  @P2 IMAD.MOV.U32 R32, RZ, RZ, R0.reuse ;  /* 0x000000ffff202224 */ /* 0x100fe400078e0000 */
[----:B------:R-:W-:-:S07]  /*05e0*/  @P3 IMAD.MOV.U32 R32, RZ, RZ, R0 ;  /* 0x000000ffff203224 */ /* 0x000fce00078e0000 */
.L_x_5:
[----:B------:R-:W-:Y:S02]  /*05f0*/  SHF.R.U32.HI R38, RZ, UR4, R32 ;  /* 0x00000004ff267c19 */ /* 0x000fe40008011620 */
[----:B------:R-:W-:Y:S02]  /*0600*/  IADD3 R8, PT, PT, R36, UR4, RZ ;  /* 0x0000000424087c10 */ /* 0x000fe4000fffe0ff */
[----:B------:R-:W-:-:S04]  /*0610*/  LOP3.LUT R9, R38, 0x1, RZ, 0xc0, !PT ;  /* 0x0000000126097812 */ /* 0x000fc800078ec0ff */
[----:B------:R-:W-:Y:S01]  /*0620*/  ISETP.NE.U32.AND P0, PT, R9, 0x1, PT ;  /* 0x000000010900780c */ /* 0x000fe20003f05070 */
[----:B------:R-:W-:-:S03]  /*0630*/  IMAD R9, R8, 0x5, RZ ;  /* 0x0000000508097824 */ /* 0x000fc600078e02ff */
[----:B------:R-:W-:Y:S01]  /*0640*/  R2P PR, R38, 0x7e ;  /* 0x0000007e26007804 */ /* 0x000fe20000000000 */
[----:B------:R-:W-:-:S08]  /*0650*/  IMAD.WIDE.U32 R8, R9, 0x4, R6 ;  /* 0x0000000409087825 */ /* 0x000fd000078e0006 */
[----:B------:R-:W2:Y:S04]  /*0660*/  @!P0 LDG.E R29, desc[UR6][R8.64+0x10] ;  /* 0x00001006081d8981 */ /* 0x000ea8000c1e1900 */
[----:B------:R-:W3:Y:S04]  /*0670*/  @P1 LDG.E R37, desc[UR6][R8.64+0x24] ;  /* 0x0000240608251981 */ /* 0x000ee8000c1e1900 */
[----:B------:R-:W4:Y:S04]  /*0680*/  @P2 LDG.E R45, desc[UR6][R8.64+0x38] ;  /* 0x00003806082d2981 */ /* 0x000f28000c1e1900 */
[----:B------:R-:W5:Y:S04]  /*0690*/  @!P0 LDG.E R23, desc[UR6][R8.64] ;  /* 0x0000000608178981 */ /* 0x000f68000c1e1900 */
[----:B------:R-:W5:Y:S04]  /*06a0*/  @!P0 LDG.E R25, desc[UR6][R8.64+0x4] ;  /* 0x0000040608198981 */ /* 0x000f68000c1e1900 */
[----:B------:R-:W5:Y:S04]  /*06b0*/  @!P0 LDG.E R22, desc[UR6][R8.64+0x8] ;  /* 0x0000080608168981 */ /* 0x000f68000c1e1900 */
[----:B------:R-:W5:Y:S04]  /*06c0*/  @!P0 LDG.E R27, desc[UR6][R8.64+0xc] ;  /* 0x00000c06081b8981 */ /* 0x000f68000c1e1900 */
[----:B------:R-:W5:Y:S04]  /*06d0*/  @P3 LDG.E R47, desc[UR6][R8.64+0x4c] ;  /* 0x00004c06082f3981 */ /* 0x000f68000c1e1900 */
        /* <DEDUP_REMOVED lines=11> */
[----:B------:R-:W5:Y:S01]  /*0790*/  @P6 LDG.E R42, desc[UR6][R8.64+0x80] ;  /* 0x00008006082a6981 */ /* 0x000f62000c1e1900 */
[----:B--2---:R-:W-:-:S03]  /*07a0*/  @!P0 LOP3.LUT R40, R40, R29, RZ, 0x3c, !PT ;  /* 0x0000001d28288212 */ /* 0x004fc600078e3cff */
[----:B------:R-:W2:Y:S01]  /*07b0*/  @P4 LDG.E R29, desc[UR6][R8.64+0x50] ;  /* 0x00005006081d4981 */ /* 0x000ea2000c1e1900 */
[----:B---3--:R-:W-:-:S03]  /*07c0*/  @P1 LOP3.LUT R40, R40, R37, RZ, 0x3c, !PT ;  /* 0x0000002528281212 */ /* 0x008fc600078e3cff */
[----:B------:R-:W3:Y:S01]  /*07d0*/  @P5 LDG.E R37, desc[UR6][R8.64+0x68] ;  /* 0x0000680608255981 */ /* 0x000ee2000c1e1900 */
[----:B----4-:R-:W-:-:S03]  /*07e0*/  @P2 LOP3.LUT R40, R40, R45, RZ, 0x3c, !PT ;  /* 0x0000002d28282212 */ /* 0x010fc600078e3cff */
[----:B------:R-:W4:Y:S01]  /*07f0*/  @P6 LDG.E R45, desc[UR6][R8.64+0x84] ;  /* 0x00008406082d6981 */ /* 0x000f22000c1e1900 */
[----:B-----5:R-:W-:-:S03]  /*0800*/  @!P0 LOP3.LUT R48, R48, R23, RZ, 0x3c, !PT ;  /* 0x0000001730308212 */ /* 0x020fc600078e3cff */
[----:B------:R-:W5:Y:S01]  /*0810*/  @P3 LDG.E R23, desc[UR6][R8.64+0x3c] ;  /* 0x00003c0608173981 */ /* 0x000f62000c1e1900 */
[----:B------:R-:W-:-:S03]  /*0820*/  @!P0 LOP3.LUT R34, R34, R25, RZ, 0x3c, !PT ;  /* 0x0000001922228212 */ /* 0x000fc600078e3cff */
[----:B------:R-:W2:Y:S01]  /*0830*/  @P3 LDG.E R25, desc[UR6][R8.64+0x40] ;  /* 0x0000400608193981 */ /* 0x000ea2000c1e1900 */
[----:B------:R-:W-:-:S03]  /*0840*/  @!P0 LOP3.LUT R3, R3, R22, RZ, 0x3c, !PT ;  /* 0x0000001603038212 */ /* 0x000fc600078e3cff */
[----:B------:R-:W3:Y:S01]  /*0850*/  @P3 LDG.E R22, desc[UR6][R8.64+0x44] ;  /* 0x0000440608163981 */ /* 0x000ee2000c1e1900 */
[----:B------:R-:W-:-:S03]  /*0860*/  @!P0 LOP3.LUT R4, R4, R27, RZ, 0x3c, !PT ;  /* 0x0000001b04048212 */ /* 0x000fc600078e3cff */
[----:B------:R-:W4:Y:S01]  /*0870*/  @P3 LDG.E R27, desc[UR6][R8.64+0x48] ;  /* 0x00004806081b3981 */ /* 0x000f22000c1e1900 */
[----:B------:R-:W-:Y:S02]  /*0880*/  LOP3.LUT P0, RZ, R38, 0x80, RZ, 0xc0, !PT ;  /* 0x0000008026ff7812 */ /* 0x000fe4000780c0ff */
[----:B------:R-:W-:Y:S02]  /*0890*/  @P3 LOP3.LUT R40, R40, R47, RZ, 0x3c, !PT ;  /* 0x0000002f28283212 */ /* 0x000fe400078e3cff */
[----:B------:R-:W-:Y:S02]  /*08a0*/  @P1 LOP3.LUT R48, R48, R31, RZ, 0x3c, !PT ;  /* 0x0000001f30301212 */ /* 0x000fe400078e3cff */
[----:B------:R-:W4:Y:S01]  /*08b0*/  @P4 LDG.E R31, desc[UR6][R8.64+0x54] ;  /* 0x00005406081f4981 */ /* 0x000f22000c1e1900 */
[----:B------:R-:W-:-:S03]  /*08c0*/  @P1 LOP3.LUT R34, R34, R33, RZ, 0x3c, !PT ;  /* 0x0000002122221212 */ /* 0x000fc600078e3cff */
        /* <DEDUP_REMOVED lines=18> */
[----:B------:R-:W4:Y:S04]  /*09f0*/  @P0 LDG.E R44, desc[UR6][R8.64+0x94] ;  /* 0x00009406082c0981 */ /* 0x000f28000c1e1900 */
[----:B------:R-:W4:Y:S04]  /*0a00*/  @P0 LDG.E R51, desc[UR6][R8.64+0x98] ;  /* 0x0000980608330981 */ /* 0x000f28000c1e1900 */
[----:B------:R-:W4:Y:S01]  /*0a10*/  @P0 LDG.E R53, desc[UR6][R8.64+0x9c] ;  /* 0x00009c0608350981 */ /* 0x000f22000c1e1900 */
[----:B-----5:R-:W-:Y:S02]  /*0a20*/  @P3 LOP3.LUT R48, R48, R23, RZ, 0x3c, !PT ;  /* 0x0000001730303212 */ /* 0x020fe400078e3cff */
[----:B--2---:R-:W-:-:S02]  /*0a30*/  @P3 LOP3.LUT R34, R34, R25, RZ, 0x3c, !PT ;  /* 0x0000001922223212 */ /* 0x004fc400078e3cff */
[----:B---3--:R-:W-:Y:S02]  /*0a40*/  @P3 LOP3.LUT R3, R3, R22, RZ, 0x3c, !PT ;  /* 0x0000001603033212 */ /* 0x008fe400078e3cff */
[----:B----4-:R-:W-:Y:S02]  /*0a50*/  @P3 LOP3.LUT R4, R4, R27, RZ, 0x3c, !PT ;  /* 0x0000001b04043212 */ /* 0x010fe400078e3cff */
[----:B------:R-:W-:Y:S02]  /*0a60*/  @P4 LOP3.LUT R48, R48, R29, RZ, 0x3c, !PT ;  /* 0x0000001d30304212 */ /* 0x000fe400078e3cff */
[----:B------:R-:W-:Y:S02]  /*0a70*/  @P4 LOP3.LUT R34, R34, R31, RZ, 0x3c, !PT ;  /* 0x0000001f22224212 */ /* 0x000fe400078e3cff */
[----:B------:R-:W-:Y:S02]  /*0a80*/  @P4 LOP3.LUT R4, R4, R33, RZ, 0x3c, !PT ;  /* 0x0000002104044212 */ /* 0x000fe400078e3cff */
[----:B------:R-:W-:-:S02]  /*0a90*/  @P4 LOP3.LUT R3, R3, R24, RZ, 0x3c, !PT ;  /* 0x0000001803034212 */ /* 0x000fc400078e3cff */
[----:B------:R-:W-:Y:S02]  /*0aa0*/  @P5 LOP3.LUT R34, R34, R37, RZ, 0x3c, !PT ;  /* 0x0000002522225212 */ /* 0x000fe400078e3cff */
[----:B------:R-:W-:Y:S02]  /*0ab0*/  @P5 LOP3.LUT R48, R48, R35, RZ, 0x3c, !PT ;  /* 0x0000002330305212 */ /* 0x000fe400078e3cff */
        /* <DEDUP_REMOVED lines=11> */
[----:B------:R-:W-:-:S13]  /*0b70*/  R2P PR, R38.B1, 0x7f ;  /* 0x0000007f26007804 */ /* 0x000fda0000001000 */
[----:B------:R-:W2:Y:S04]  /*0b80*/  @P0 LDG.E R25, desc[UR6][R8.64+0xa0] ;  /* 0x0000a00608190981 */ /* 0x000ea8000c1e1900 */
[----:B------:R-:W3:Y:S04]  /*0b90*/  @P0 LDG.E R27, desc[UR6][R8.64+0xa4] ;  /* 0x0000a406081b0981 */ /* 0x000ee8000c1e1900 */
[----:B------:R-:W4:Y:S04]  /*0ba0*/  @P0 LDG.E R22, desc[UR6][R8.64+0xa8] ;  /* 0x0000a80608160981 */ /* 0x000f28000c1e1900 */
        /* <DEDUP_REMOVED lines=14> */
[----:B--2---:R-:W-:-:S03]  /*0c90*/  @P0 LOP3.LUT R48, R48, R25, RZ, 0x3c, !PT ;  /* 0x0000001930300212 */ /* 0x004fc600078e3cff */
[----:B------:R-:W2:Y:S01]  /*0ca0*/  @P3 LDG.E R25, desc[UR6][R8.64+0xe8] ;  /* 0x0000e80608193981 */ /* 0x000ea2000c1e1900 */
[----:B---3--:R-:W-:-:S03]  /*0cb0*/  @P0 LOP3.LUT R34, R34, R27, RZ, 0x3c, !PT ;  /* 0x0000001b22220212 */ /* 0x008fc600078e3cff */
[----:B------:R-:W3:Y:S01]  /*0cc0*/  @P3 LDG.E R27, desc[UR6][R8.64+0xec] ;  /* 0x0000ec06081b3981 */ /* 0x000ee2000c1e1900 */
[----:B----4-:R-:W-:-:S03]  /*0cd0*/  @P0 LOP3.LUT R3, R3, R22, RZ, 0x3c, !PT ;  /* 0x0000001603030212 */ /* 0x010fc600078e3cff */
[----:B------:R-:W4:Y:S01]  /*0ce0*/  @P3 LDG.E R22, desc[UR6][R8.64+0xe4] ;  /* 0x0000e40608163981 */ /* 0x000f22000c1e1900 */
[----:B-----5:R-:W-:-:S03]  /*0cf0*/  @P0 LOP3.LUT R4, R4, R29, RZ, 0x3c, !PT ;  /* 0x0000001d04040212 */ /* 0x020fc600078e3cff */
[----:B------:R-:W5:Y:S01]  /*0d00*/  @P4 LDG.E R29, desc[UR6][R8.64+0xf0] ;  /* 0x0000f006081d4981 */ /* 0x000f62000c1e1900 */
[----:B------:R-:W-:Y:S02]  /*0d10*/  @P0 LOP3.LUT R40, R40, R31, RZ, 0x3c, !PT ;  /* 0x0000001f28280212 */ /* 0x000fe400078e3cff */
[----:B------:R-:W-:Y:S01]  /*0d20*/  LOP3.LUT P0, RZ, R38, 0x8000, RZ, 0xc0, !PT ;  /* 0x0000800026ff7812 */ /* 0x000fe2000780c0ff */
[----:B------:R-:W5:Y:S01]  /*0d30*/  @P4 LDG.E R31, desc[UR6][R8.64+0xf4] ;  /* 0x0000f406081f4981 */ /* 0x000f62000c1e1900 */
[----:B------:R-:W-:-:S03]  /*0d40*/  @P1 LOP3.LUT R48, R48, R33, RZ, 0x3c, !PT ;  /* 0x0000002130301212 */ /* 0x000fc600078e3cff */
        /* <DEDUP_REMOVED lines=22> */
[----:B------:R-:W5:Y:S04]  /*0eb0*/  @P6 LDG.E R23, desc[UR6][R8.64+0x124] ;  /* 0x0001240608176981 */ /* 0x000f68000c1e1900 */
[----:B------:R-:W5:Y:S04]  /*0ec0*/  @P6 LDG.E R49, desc[UR6][R8.64+0x128] ;  /* 0x0001280608316981 */ /* 0x000f68000c1e1900 */
[----:B------:R-:W5:Y:S04]  /*0ed0*/  @P0 LDG.E R51, desc[UR6][R8.64+0x12c] ;  /* 0x00012c0608330981 */ /* 0x000f68000c1e1900 */
[----:B------:R-:W5:Y:S04]  /*0ee0*/  @P0 LDG.E R53, desc[UR6][R8.64+0x130] ;  /* 0x0001300608350981 */ /* 0x000f68000c1e1900 */
[----:B------:R-:W5:Y:S04]  /*0ef0*/  @P0 LDG.E R42, desc[UR6][R8.64+0x134] ;  /* 0x00013406082a0981 */ /* 0x000f68000c1e1900 */
[----:B------:R-:W5:Y:S04]  /*0f00*/  @P0 LDG.E R46, desc[UR6][R8.64+0x13c] ;  /* 0x00013c06082e0981 */ /* 0x000f68000c1e1900 */
[----:B------:R-:W5:Y:S01]  /*0f10*/  @P0 LDG.E R44, desc[UR6][R8.64+0x138] ;  /* 0x00013806082c0981 */ /* 0x000f62000c1e1900 */
[----:B------:R-:W-:-:S04]  /*0f20*/  UIADD3 UR4, UPT, UPT, UR4, 0x10, URZ ;  /* 0x0000001004047890 */ /* 0x000fc8000fffe0ff */
[----:B------:R-:W-:Y:S01]  /*0f30*/  UISETP.NE.AND UP0, UPT, UR4, 0x20, UPT ;  /* 0x000000200400788c */ /* 0x000fe2000bf05270 */
[----:B--2---:R-:W-:Y:S02]  /*0f40*/  @P3 LOP3.LUT R4, R4, R25, RZ, 0x3c, !PT ;  /* 0x0000001904043212 */ /* 0x004fe400078e3cff */
[----:B---3--:R-:W-:Y:S02]  /*0f50*/  @P3 LOP3.LUT R40, R40, R27, RZ, 0x3c, !PT ;  /* 0x0000001b28283212 */ /* 0x008fe400078e3cff */
[----:B----4-:R-:W-:Y:S02]  /*0f60*/  @P3 LOP3.LUT R3, R3, R22, RZ, 0x3c, !PT ;  /* 0x0000001603033212 */ /* 0x010fe400078e3cff */
[----:B-----5:R-:W-:Y:S02]  /*0f70*/  @P4 LOP3.LUT R48, R48, R29, RZ, 0x3c, !PT ;  /* 0x0000001d30304212 */ /* 0x020fe400078e3cff */
        /* <DEDUP_REMOVED lines=18> */
[----:B------:R-:W-:Y:S01]  /*10a0*/  @P0 LOP3.LUT R4, R4, R44, RZ, 0x3c, !PT ;  /* 0x0000002c04040212 */ /* 0x000fe200078e3cff */
[----:B------:R-:W-:Y:S06]  /*10b0*/  BRA.U UP0, `(.L_x_5) ;  /* 0xfffffff5004c7547 */ /* 0x000fec000b83ffff */
[----:B------:R-:W-:-:S05]  /*10c0*/  VIADD R30, R30, 0x1 ;  /* 0x000000011e1e7836 */ /* 0x000fca0000000000 */
[----:B------:R-:W-:-:S13]  /*10d0*/  ISETP.NE.AND P0, PT, R30, 0x5, PT ;  /* 0x000000051e00780c */ /* 0x000fda0003f05270 */
[----:B------:R-:W-:Y:S05]  /*10e0*/  @P0 BRA `(.L_x_6) ;  /* 0xfffffff000d40947 */ /* 0x000fea000383ffff */
[----:B------:R-:W-:Y:S01]  /*10f0*/  ISETP.NE.U32.AND P0, PT, R28, 0x1, PT ;  /* 0x000000011c00780c */ /* 0x000fe20003f05070 */
[----:B------:R-:W-:Y:S02]  /*1100*/  IMAD.MOV.U32 R16, RZ, RZ, R48 ;  /* 0x000000ffff107224 */ /* 0x000fe400078e0030 */
[----:B------:R-:W-:Y:S01]  /*1110*/  IMAD.MOV.U32 R17, RZ, RZ, R34 ;  /* 0x000000ffff117224 */ /* 0x000fe200078e0022 */
[----:B------:R-:W-:Y:S01]  /*1120*/  ISETP.NE.AND.EX P0, PT, RZ, RZ, PT, P0 ;  /* 0x000000ffff00720c */ /* 0x000fe20003f05300 */
[----:B------:R-:W-:Y:S02]  /*1130*/  IMAD.MOV.U32 R18, RZ, RZ, R3 ;  /* 0x000000ffff127224 */ /* 0x000fe400078e0003 */
[----:B------:R-:W-:Y:S02]  /*1140*/  IMAD.MOV.U32 R19, RZ, RZ, R4 ;  /* 0x000000ffff137224 */ /* 0x000fe400078e0004 */
[----:B------:R-:W-:-:S08]  /*1150*/  IMAD.MOV.U32 R20, RZ, RZ, R40 ;  /* 0x000000ffff147224 */ /* 0x000fd000078e0028 */
[----:B------:R-:W-:Y:S05]  /*1160*/  @!P0 BRA `(.L_x_4) ;  /* 0x0000001800bc8947 */ /* 0x000fea0003800000 */
[----:B------:R-:W-:Y:S02]  /*1170*/  HFMA2 R40, -RZ, RZ, 0, 0 ;  /* 0x00000000ff287431 */ /* 0x000fe400000001ff */
[----:B------:R-:W-:Y:S02]  /*1180*/  IMAD.MOV.U32 R4, RZ, RZ, RZ ;  /* 0x000000ffff047224 */ /* 0x000fe400078e00ff */
[----:B------:R-:W-:Y:S02]  /*1190*/  IMAD.MOV.U32 R3, RZ, RZ, RZ ;  /* 0x000000ffff037224 */ /* 0x000fe400078e00ff */
[----:B------:R-:W-:Y:S02]  /*11a0*/  IMAD.MOV.U32 R34, RZ, RZ, RZ ;  /* 0x000000ffff227224 */ /* 0x000fe400078e00ff */
[----:B------:R-:W-:Y:S02]  /*11b0*/  IMAD.MOV.U32 R48, RZ, RZ, RZ ;  /* 0x000000ffff307224 */ /* 0x000fe400078e00ff */
[----:B------:R-:W-:-:S07]  /*11c0*/  IMAD.MOV.U32 R30, RZ, RZ, RZ ;  /* 0x000000ffff1e7224 */ /* 0x000fce00078e00ff */
.L_x_8:
[C---:B------:R-:W-:Y:S01]  /*11d0*/  IMAD.SHL.U32 R8, R30.reuse, 0x4, RZ ;  /* 0x000000041e087824 */ /* 0x040fe200078e00ff */
[----:B------:R-:W-:Y:S01]  /*11e0*/  UMOV UR4, URZ ;  /* 0x000000ff00047c82 */ /* 0x000fe20008000000 */
[----:B------:R-:W-:-:S03]  /*11f0*/  IMAD.SHL.U32 R36, R30, 0x20, RZ ;  /* 0x000000201e247824 */ /* 0x000fc600078e00ff */
[C---:B------:R-:W-:Y:S02]  /*1200*/  ISETP.EQ.AND P0, PT, R8.reuse, -0x4, PT ;  /* 0xfffffffc0800780c */ /* 0x040fe40003f02270 */
[C---:B------:R-:W-:Y:S02]  /*1210*/  ISETP.EQ.AND P1, PT, R8.reuse, RZ, PT ;  /* 0x000000ff0800720c */ /* 0x040fe40003f22270 */
[C---:B------:R-:W-:Y:S02]  /*1220*/  ISETP.EQ.AND P2, PT, R8.reuse, 0x4, PT ;  /* 0x000000040800780c */ /* 0x040fe40003f42270 */
[----:B------:R-:W-:-:S07]  /*1230*/  ISETP.EQ.AND P3, PT, R8, 0x8, PT ;  /* 0x000000080800780c */ /* 0x000fce0003f62270 */
[----:B------:R-:W-:Y:S02]  /*1240*/  @P0 MOV R32, 0xd203af77 ;  /* 0xd203af7700200802 */ /* 0x000fe40000000f00 */
        /* <DEDUP_REMOVED lines=10> */
[C---:B------:R-:W-:Y:S01]  /*12f0*/  ISETP.EQ.AND P1, PT, R8.reuse, 0x20, PT ;  /* 0x000000200800780c */ /* 0x040fe20003f22270 */
[----:B------:R-:W-:Y:S01]  /*1300*/  @P2 IMAD.MOV.U32 R32, RZ, RZ, R0 ;  /* 0x000000ffff202224 */ /* 0x000fe200078e0000 */
[C---:B------:R-:W-:Y:S02]  /*1310*/  ISETP.EQ.AND P2, PT, R8.reuse, 0x24, PT ;  /* 0x000000240800780c */ /* 0x040fe40003f42270 */
[----:B------:R-:W-:Y:S02]  /*1320*/  @P3 MOV R32, R0 ;  /* 0x0000000000203202 */ /* 0x000fe40000000f00 */
[----:B------:R-:W-:-:S05]  /*1330*/  ISETP.EQ.AND P3, PT, R8, 0x28, PT ;  /* 0x000000280800780c */ /* 0x000fca0003f62270 */
[--C-:B------:R-:W-:Y:S02]  /*1340*/  @P0 IMAD.MOV.U32 R32, RZ, RZ, R0.reuse ;  /* 0x000000ffff200224 */ /* 0x100fe400078e0000 */
[--C-:B------:R-:W-:Y:S02]  /*1350*/  @P1 IMAD.MOV.U32 R32, RZ, RZ, R0.reuse ;  /* 0x000000ffff201224 */ /* 0x100fe400078e0000 */
[----:B------:R-:W-:-:S04]  /*1360*/  @P2 IMAD.MOV.U32 R32, RZ, RZ, R0 ;  /* 0x000000ffff202224 */ /* 0x000fc800078e0000 */
[----:B------:R-:W-:-:S07]  /*1370*/  @P3 IMAD.MOV.U32 R32, RZ, RZ, R0 ;  /* 0x000000ffff203224 */ /* 0x000fce00078e0000 */
.L_x_7:
[----:B------:R-:W-:Y:S01]  /*1380*/  SHF.R.U32.HI R38, RZ, UR4, R32 ;  /* 0x00000004ff267c19 */ /* 0x000fe20008011620 */
[----:B------:R-:W-:-:S03]  /*1390*/  VIADD R8, R36, UR4 ;  /* 0x0000000424087c36 */ /* 0x000fc60008000000 */
        /* <DEDUP_REMOVED lines=171> */
[----:B------:R-:W-:-:S04]  /*1e50*/  IADD3 R30, PT, PT, R30, 0x1, RZ ;  /* 0x000000011e1e7810 */ /* 0x000fc80007ffe0ff */
        /* <DEDUP_REMOVED lines=9> */
[----:B------:R-:W-:Y:S05]  /*1ef0*/  @P0 BRA `(.L_x_4) ;  /* 0x0000000c00580947 */ /* 0x000fea0003800000 */
[----:B------:R-:W-:Y:S01]  /*1f00*/  MOV R40, RZ ;  /* 0x000000ff00287202 */ /* 0x000fe20000000f00 */
[----:B------:R-:W-:Y:S02]  /*1f10*/  IMAD.MOV.U32 R4, RZ, RZ, RZ ;  /* 0x000000ffff047224 */ /* 0x000fe400078e00ff */
[----:B------:R-:W-:Y:S02]  /*1f20*/  IMAD.MOV.U32 R3, RZ, RZ, RZ ;  /* 0x000000ffff037224 */ /* 0x000fe400078e00ff */
[----:B------:R-:W-:Y:S02]  /*1f30*/  IMAD.MOV.U32 R34, RZ, RZ, RZ ;  /* 0x000000ffff227224 */ /* 0x000fe400078e00ff */
[----:B------:R-:W-:Y:S02]  /*1f40*/  IMAD.MOV.U32 R48, RZ, RZ, RZ ;  /* 0x000000ffff307224 */ /* 0x000fe400078e00ff */
[----:B------:R-:W-:-:S07]  /*1f50*/  IMAD.MOV.U32 R28, RZ, RZ, RZ ;  /* 0x000000ffff1c7224 */ /* 0x000fce00078e00ff */
.L_x_10:
[C---:B------:R-:W-:Y:S01]  /*1f60*/  SHF.L.U32 R8, R28.reuse, 0x2, RZ ;  /* 0x000000021c087819 */ /* 0x040fe200000006ff */
[----:B------:R-:W-:Y:S01]  /*1f70*/  UMOV UR4, URZ ;  /* 0x000000ff00047c82 */ /* 0x000fe20008000000 */
[----:B------:R-:W-:Y:S02]  /*1f80*/  SHF.L.U32 R32, R28, 0x5, RZ ;  /* 0x000000051c207819 */ /* 0x000fe400000006ff */
        /* <DEDUP_REMOVED lines=13> */
[C---:B------:R-:W-:Y:S02]  /*2060*/  ISETP.EQ.AND P0, PT, R8.reuse, 0x1c, PT ;  /* 0x0000001c0800780c */ /* 0x040fe40003f02270 */
[----:B------:R-:W-:Y:S01]  /*2070*/  @P1 MOV R30, R20 ;  /* 0x00000014001e1202 */ /* 0x000fe20000000f00 */
[--C-:B------:R-:W-:Y:S01]  /*2080*/  @P2 IMAD.MOV.U32 R30, RZ, RZ, R0.reuse ;  /* 0x000000ffff1e2224 */ /* 0x100fe200078e0000 */
[C---:B------:R-:W-:Y:S01]  /*2090*/  ISETP.EQ.AND P1, PT, R8.reuse, 0x20, PT ;  /* 0x000000200800780c */ /* 0x040fe20003f22270 */
[----:B------:R-:W-:Y:S01]  /*20a0*/  @P3 IMAD.MOV.U32 R30, RZ, RZ, R0 ;  /* 0x000000ffff1e3224 */ /* 0x000fe200078e0000 */
[C---:B------:R-:W-:Y:S02]  /*20b0*/  ISETP.EQ.AND P2, PT, R8.reuse, 0x24, PT ;  /* 0x000000240800780c */ /* 0x040fe40003f42270 */
[----:B------:R-:W-:-:S05]  /*20c0*/  ISETP.EQ.AND P3, PT, R8, 0x28, PT ;  /* 0x000000280800780c */ /* 0x000fca0003f62270 */
[----:B------:R-:W-:-:S04]  /*20d0*/  @P0 IMAD.MOV.U32 R30, RZ, RZ, R0 ;  /* 0x000000ffff1e0224 */ /* 0x000fc800078e0000 */
[--C-:B------:R-:W-:Y:S02]  /*20e0*/  @P1 IMAD.MOV.U32 R30, RZ, RZ, R0.reuse ;  /* 0x000000ffff1e1224 */ /* 0x100fe400078e0000 */
[--C-:B------:R-:W-:Y:S02]  /*20f0*/  @P2 IMAD.MOV.U32 R30, RZ, RZ, R0.reuse ;  /* 0x000000ffff1e2224 */ /* 0x100fe400078e0000 */
[----:B------:R-:W-:-:S07]  /*2100*/  @P3 IMAD.MOV.U32 R30, RZ, RZ, R0 ;  /* 0x000000ffff1e3224 */ /* 0x000fce00078e0000 */
.L_x_9:
        /* <DEDUP_REMOVED lines=9> */
[----:B------:R-:W4:Y:S04]  /*21a0*/  @!P0 LDG.E R23, desc[UR6][R8.64] ;  /* 0x0000000608178981 */ /* 0x000f28000c1e1900 */
[----:B------:R-:W5:Y:S04]  /*21b0*/  @P2 LDG.E R43, desc[UR6][R8.64+0x38] ;  /* 0x00003806082b2981 */ /* 0x000f68000c1e1900 */
        /* <DEDUP_REMOVED lines=19> */
[----:B----4-:R-:W-:-:S03]  /*22f0*/  @!P0 LOP3.LUT R48, R48, R23, RZ, 0x3c, !PT ;  /* 0x0000001730308212 */ /* 0x010fc600078e3cff */
[----:B------:R-:W4:Y:S01]  /*2300*/  @P2 LDG.E R23, desc[UR6][R8.64+0x34] ;  /* 0x0000340608172981 */ /* 0x000f22000c1e1900 */
[----:B-----5:R-:W-:-:S03]  /*2310*/  @P2 LOP3.LUT R40, R40, R43, RZ, 0x3c, !PT ;  /* 0x0000002b28282212 */ /* 0x020fc600078e3cff */
[----:B------:R-:W5:Y:S01]  /*2320*/  @P6 LDG.E R43, desc[UR6][R8.64+0x78] ;  /* 0x00007806082b6981 */ /* 0x000f62000c1e1900 */
[----:B------:R-:W-:-:S03]  /*2330*/  @!P0 LOP3.LUT R34, R34, R25, RZ, 0x3c, !PT ;  /* 0x0000001922228212 */ /* 0x000fc600078e3cff */
[----:B------:R-:W3:Y:S01]  /*2340*/  @P3 LDG.E R25, desc[UR6][R8.64+0x3c] ;  /* 0x00003c0608193981 */ /* 0x000ee2000c1e1900 */
[----:B------:R-:W-:-:S03]  /*2350*/  @!P0 LOP3.LUT R3, R3, R22, RZ, 0x3c, !PT ;  /* 0x0000001603038212 */ /* 0x000fc600078e3cff */
[----:B------:R-:W5:Y:S01]  /*2360*/  @P3 LDG.E R22, desc[UR6][R8.64+0x44] ;  /* 0x0000440608163981 */ /* 0x000f62000c1e1900 */
[----:B------:R-:W-:-:S03]  /*2370*/  @!P0 LOP3.LUT R4, R4, R27, RZ, 0x3c, !PT ;  /* 0x0000001b04048212 */ /* 0x000fc600078e3cff */
[----:B------:R-:W5:Y:S01]  /*2380*/  @P3 LDG.E R27, desc[UR6][R8.64+0x40] ;  /* 0x00004006081b3981 */ /* 0x000f62000c1e1900 */
[----:B------:R-:W-:Y:S02]  /*2390*/  LOP3.LUT P0, RZ, R36, 0x80, RZ, 0xc0, !PT ;  /* 0x0000008024ff7812 */ /* 0x000fe4000780c0ff */
[----:B------:R-:W-:Y:S02]  /*23a0*/  @P3 LOP3.LUT R40, R40, R45, RZ, 0x3c, !PT ;  /* 0x0000002d28283212 */ /* 0x000fe400078e3cff */
        /* <DEDUP_REMOVED lines=23> */
[----:B------:R-:W5:Y:S01]  /*2520*/  @P0 LDG.E R44, desc[UR6][R8.64+0x9c] ;  /* 0x00009c06082c0981 */ /* 0x000f62000c1e1900 */
[----:B----4-:R-:W-:-:S04]  /*2530*/  @P2 LOP3.LUT R4, R4, R23, RZ, 0x3c, !PT ;  /* 0x0000001704042212 */ /* 0x010fc800078e3cff */
[----:B--2---:R-:W-:Y:S02]  /*2540*/  @P3 LOP3.LUT R4, R4, R29, RZ, 0x3c, !PT ;  /* 0x0000001d04043212 */ /* 0x004fe400078e3cff */
[----:B---3--:R-:W-:Y:S02]  /*2550*/  @P3 LOP3.LUT R48, R48, R25, RZ, 0x3c, !PT ;  /* 0x0000001930303212 */ /* 0x008fe400078e3cff */
[----:B-----5:R-:W-:Y:S02]  /*2560*/  @P3 LOP3.LUT R3, R3, R22, RZ, 0x3c, !PT ;  /* 0x0000001603033212 */ /* 0x020fe400078e3cff */
        /* <DEDUP_REMOVED lines=106> */
[----:B------:R-:W-:Y:S01]  /*2c10*/  IMAD.MOV.U32 R16, RZ, RZ, R48 ;  /* 0x000000ffff107224 */ /* 0x000fe200078e0030 */
[----:B------:R-:W-:Y:S01]  /*2c20*/  MOV R18, R3 ;  /* 0x0000000300127202 */ /* 0x000fe20000000f00 */
[----:B------:R-:W-:Y:S02]  /*2c30*/  IMAD.MOV.U32 R17, RZ, RZ, R34 ;  /* 0x000000ffff117224 */ /* 0x000fe400078e0022 */
[----:B------:R-:W-:Y:S02]  /*2c40*/  IMAD.MOV.U32 R19, RZ, RZ, R4 ;  /* 0x000000ffff137224 */ /* 0x000fe400078e0004 */
[----:B------:R-:W-:-:S07]  /*2c50*/  IMAD.MOV.U32 R20, RZ, RZ, R40 ;  /* 0x000000ffff147224 */ /* 0x000fce00078e0028 */
.L_x_4:
[----:B------:R-:W-:Y:S05]  /*2c60*/  BSYNC.RECONVERGENT B1 ;  /* 0x0000000000017941 */ /* 0x000fea0003800200 */
.L_x_3:
[----:B------:R-:W-:Y:S01]  /*2c70*/  ISETP.GT.U32.AND P0, PT, R11, 0x3, PT ;  /* 0x000000030b00780c */ /* 0x000fe20003f04070 */
[----:B------:R-:W-:Y:S01]  /*2c80*/  VIADD R21, R21, 0x1 ;  /* 0x0000000115157836 */ /* 0x000fe20000000000 */
[--C-:B------:R-:W-:Y:S02]  /*2c90*/  SHF.R.U64 R11, R11, 0x2, R10.reuse ;  /* 0x000000020b0b7819 */ /* 0x100fe4000000120a */
[----:B------:R-:W-:Y:S02]  /*2ca0*/  ISETP.GT.U32.AND.EX P0, PT, R10, RZ, PT, P0 ;  /* 0x000000ff0a00720c */ /* 0x000fe40003f04100 */
[----:B------:R-:W-:-:S11]  /*2cb0*/  SHF.R.U32.HI R10, RZ, 0x2, R10 ;  /* 0x00000002ff0a7819 */ /* 0x000fd6000001160a */
[----:B------:R-:W-:Y:S05]  /*2cc0*/  @P0 BRA `(.L_x_11) ;  /* 0xffffffd400a80947 */ /* 0x000fea000383ffff */
.L_x_2:
[----:B------:R-:W-:Y:S05]  /*2cd0*/  BSYNC.RECONVERGENT B0 ;  /* 0x0000000000007941 */ /* 0x000fea0003800200 */
.L_x_1:
[----:B------:R-:W-:Y:S02]  /*2ce0*/  IMAD.MOV.U32 R7, RZ, RZ, 0x3bbb989d ;  /* 0x3bbb989dff077424 */ /* 0x000fe400078e00ff */
[----:B------:R-:W-:Y:S01]  /*2cf0*/  FMUL R6, R14, -R15 ;  /* 0x8000000f0e067220 */ /* 0x000fe20000400000 */
[----:B------:R-:W-:Y:S01]  /*2d00*/  IMAD.MOV.U32 R8, RZ, RZ, 0x437c0000 ;  /* 0x437c0000ff087424 */ /* 0x000fe200078e00ff */
[----:B------:R-:W0:Y:S01]  /*2d10*/  LDCU UR4, c[0x0][0x380] ;  /* 0x00007000ff0477ac */ /* 0x000e220008000800 */
[----:B------:R1:W2:Y:S01]  /*2d20*/  F2F.F64.F32 R10, R0 ;  /* 0x00000000000a7310 */ /* 0x0002a20000201800 */
[----:B------:R-:W-:-:S04]  /*2d30*/  FFMA.SAT R7, R6, R7, 0.5 ;  /* 0x3f00000006077423 */ /* 0x000fc80000002007 */
[----:B------:R-:W-:-:S03]  /*2d40*/  FFMA.RM R7, R7, R8, 12582913 ;  /* 0x4b40000107077423 */ /* 0x000fc60000004008 */
[----:B------:R-:W3:Y:S01]  /*2d50*/  MUFU.RCP R8, R13 ;  /* 0x0000000d00087308 */ /* 0x000ee20000001000 */
[C---:B------:R-:W-:Y:S01]  /*2d60*/  FADD R9, R7.reuse, -12583039 ;  /* 0xcb40007f07097421 */ /* 0x040fe20000000000 */
[----:B------:R-:W-:-:S03]  /*2d70*/  SHF.L.U32 R7, R7, 0x17, RZ ;  /* 0x0000001707077819 */ /* 0x000fc600000006ff */
[----:B------:R-:W-:-:S04]  /*2d80*/  FFMA R9, R6, 1.4426950216293334961, -R9 ;  /* 0x3fb8aa3b06097823 */ /* 0x000fc80000000809 */
[----:B------:R-:W-:Y:S01]  /*2d90*/  FFMA R16, R6, 1.925963033500011079e-08, R9 ;  /* 0x32a5706006107823 */ /* 0x000fe20000000009 */
[----:B0-----:R-:W-:-:S04]  /*2da0*/  FMUL R22, R14, UR4 ;  /* 0x000000040e167c20 */ /* 0x001fc80008400000 */
[----:B------:R-:W-:Y:S01]  /*2db0*/  FCHK P0, R22, R13 ;  /* 0x0000000d16007302 */ /* 0x000fe20000000000 */
[----:B---3--:R-:W-:-:S04]  /*2dc0*/  FFMA R9, -R13, R8, 1 ;  /* 0x3f8000000d097423 */ /* 0x008fc80000000108 */
[----:B------:R-:W-:-:S03]  /*2dd0*/  FFMA R6, R8, R9, R8 ;  /* 0x0000000908067223 */ /* 0x000fc60000000008 */
[----:B------:R-:W0:Y:S01]  /*2de0*/  MUFU.EX2 R16, R16 ;  /* 0x0000001000107308 */ /* 0x000e220000000800 */
[----:B------:R-:W-:-:S04]  /*2df0*/  FFMA R17, R6, R22, RZ ;  /* 0x0000001606117223 */ /* 0x000fc800000000ff */
[----:B------:R-:W-:-:S03]  /*2e00*/  FFMA R19, -R13, R17, R22 ;  /* 0x000000110d137223 */ /* 0x000fc60000000116 */
[----:B------:R1:W3:Y:S01]  /*2e10*/  F2F.F64.F32 R8, R15 ;  /* 0x0000000f00087310 */ /* 0x0002e20000201800 */
[----:B------:R-:W-:Y:S01]  /*2e20*/  FFMA R17, R6, R19, R17 ;  /* 0x0000001306117223 */ /* 0x000fe20000000011 */
[----:B0-----:R-:W-:Y:S01]  /*2e30*/  FMUL R18, R16, R7 ;  /* 0x0000000710127220 */ /* 0x001fe20000400000 */
[----:B------:R-:W-:-:S03]  /*2e40*/  FMUL R16, R13, R13 ;  /* 0x0000000d0d107220 */ /* 0x000fc60000400000 */
[C---:B------:R-:W-:Y:S01]  /*2e50*/  FADD R7, -R18.reuse, 1 ;  /* 0x3f80000012077421 */ /* 0x040fe20000000100 */
[----:B------:R-:W-:-:S03]  /*2e60*/  FMUL R6, R18, R5 ;  /* 0x0000000512067220 */ /* 0x000fc60000400000 */
[----:B------:R-:W-:Y:S01]  /*2e70*/  FMUL R7, R16, R7 ;  /* 0x0000000710077220 */ /* 0x000fe20000400000 */
[----:B-123--:R-:W-:Y:S06]  /*2e80*/  @!P0 BRA `(.L_x_12) ;  /* 0x0000000000108947 */ /* 0x00efec0003800000 */
[----:B------:R-:W-:Y:S01]  /*2e90*/  IMAD.MOV.U32 R23, RZ, RZ, R13 ;  /* 0x000000ffff177224 */ /* 0x000fe200078e000d */
[----:B------:R-:W-:-:S07]  /*2ea0*/  MOV R24, 0x2ec0 ;  /* 0x00002ec000187802 */ /* 0x000fce0000000f00 */
[----:B------:R-:W-:Y:S05]  /*2eb0*/  CALL.REL.NOINC `($__internal_4_$__cuda_sm3x_div_rn_noftz_f32_slowpath) ;  /* 0x0000005400507944 */ /* 0x000fea0003c00000 */
[----:B------:R-:W-:-:S07]  /*2ec0*/  IMAD.MOV.U32 R17, RZ, RZ, R37 ;  /* 0x000000ffff117224 */ /* 0x000fce00078e0025 */
.L_x_12:
[----:B------:R-:W0:Y:S01]  /*2ed0*/  F2F.F64.F32 R18, R17 ;  /* 0x0000001100127310 */ /* 0x000e220000201800 */
[----:B------:R-:W1:Y:S07]  /*2ee0*/  LDCU UR4, c[0x0][0x380] ;  /* 0x00007000ff0477ac */ /* 0x000e6e0008000800 */
[----:B------:R-:W2:Y:S01]  /*2ef0*/  MUFU.RCP R20, R13 ;  /* 0x0000000d00147308 */ /* 0x000ea20000001000 */
[----:B0-----:R-:W-:-:S08]  /*2f00*/  DADD R18, R18, -0.5 ;  /* 0xbfe0000012127429 */ /* 0x001fd00000000000 */
[----:B------:R-:W-:Y:S01]  /*2f10*/  DFMA R10, R8, R18, -R10 ;  /* 0x00000012080a722b */ /* 0x000fe2000000080a */
[----:B-1----:R-:W-:-:S04]  /*2f20*/  FMUL R9, R14, -UR4 ;  /* 0x800000040e097c20 */ /* 0x002fc80008400000 */
[----:B------:R-:W-:Y:S01]  /*2f30*/  FMUL R14, R12, R9 ;  /* 0x000000090c0e7220 */ /* 0x000fe20000400000 */
[----:B--2---:R-:W-:Y:S01]  /*2f40*/  FFMA R9, -R13, R20, 1 ;  /* 0x3f8000000d097423 */ /* 0x004fe20000000114 */
[----:B------:R0:W1:Y:S02]  /*2f50*/  F2F.F32.F64 R8, R10 ;  /* 0x0000000a00087310 */ /* 0x0000640000301000 */
[----:B------:R-:W-:Y:S01]  /*2f60*/  FMUL R22, R14, R15 ;  /* 0x0000000f0e167220 */ /* 0x000fe20000400000 */
[----:B------:R-:W-:-:S04]  /*2f70*/  FFMA R9, R20, R9, R20 ;  /* 0x0000000914097223 */ /* 0x000fc80000000014 */
[----:B------:R-:W-:Y:S01]  /*2f80*/  FFMA R14, R9, R22, RZ ;  /* 0x00000016090e7223 */ /* 0x000fe200000000ff */
[----:B------:R-:W2:Y:S03]  /*2f90*/  FCHK P0, R22, R13 ;  /* 0x0000000d16007302 */ /* 0x000ea60000000000 */
[----:B------:R-:W-:-:S04]  /*2fa0*/  FFMA R15, -R13, R14, R22 ;  /* 0x0000000e0d0f7223 */ /* 0x000fc80000000116 */
[----:B------:R-:W-:Y:S01]  /*2fb0*/  FFMA R9, R9, R15, R14 ;  /* 0x0000000f09097223 */ /* 0x000fe2000000000e */
[----:B012---:R-:W-:Y:S06]  /*2fc0*/  @!P0 BRA `(.L_x_13) ;  /* 0x0000000000108947 */ /* 0x007fec0003800000 */
[----:B------:R-:W-:Y:S01]  /*2fd0*/  IMAD.MOV.U32 R23, RZ, RZ, R13 ;  /* 0x000000ffff177224 */ /* 0x000fe200078e000d */
[----:B------:R-:W-:-:S07]  /*2fe0*/  MOV R24, 0x3000 ;  /* 0x0000300000187802 */ /* 0x000fce0000000f00 */
[----:B------:R-:W-:Y:S05]  /*2ff0*/  CALL.REL.NOINC `($__internal_4_$__cuda_sm3x_div_rn_noftz_f32_slowpath) ;  /* 0x0000005400007944 */ /* 0x000fea0003c00000 */
[----:B------:R-:W-:-:S07]  /*3000*/  IMAD.MOV.U32 R9, RZ, RZ, R37 ;  /* 0x000000ffff097224 */ /* 0x000fce00078e0025 */
.L_x_13:
[----:B------:R-:W0:Y:S01]  /*3010*/  MUFU.RCP R13, R16 ;  /* 0x00000010000d7308 */ /* 0x000e220000001000 */
[----:B------:R-:W-:-:S07]  /*3020*/  FMUL R11, R12, R5 ;  /* 0x000000050c0b7220 */ /* 0x000fce0000400000 */
[----:B------:R-:W1:Y:S01]  /*3030*/  FCHK P0, R11, R16 ;  /* 0x000000100b007302 */ /* 0x000e620000000000 */
[----:B0-----:R-:W-:-:S04]  /*3040*/  FFMA R10, -R16, R13, 1 ;  /* 0x3f800000100a7423 */ /* 0x001fc8000000010d */
[----:B------:R-:W-:-:S04]  /*3050*/  FFMA R10, R13, R10, R13 ;  /* 0x0000000a0d0a7223 */ /* 0x000fc8000000000d */
[----:B------:R-:W-:-:S04]  /*3060*/  FFMA R13, R11, R10, RZ ;  /* 0x0000000a0b0d7223 */ /* 0x000fc800000000ff */
[----:B------:R-:W-:-:S04]  /*3070*/  FFMA R12, -R16, R13, R11 ;  /* 0x0000000d100c7223 */ /* 0x000fc8000000010b */
[----:B------:R-:W-:Y:S01]  /*3080*/  FFMA R10, R10, R12, R13 ;  /* 0x0000000c0a0a7223 */ /* 0x000fe2000000000d */
[----:B-1----:R-:W-:Y:S06]  /*3090*/  @!P0 BRA `(.L_x_14) ;  /* 0x0000000000148947 */ /* 0x002fec0003800000 */
[----:B------:R-:W-:Y:S01]  /*30a0*/  IMAD.MOV.U32 R22, RZ, RZ, R11 ;  /* 0x000000ffff167224 */ /* 0x000fe200078e000b */
[----:B------:R-:W-:Y:S02]  /*30b0*/  MOV R23, R16 ;  /* 0x0000001000177202 */ /* 0x000fe40000000f00 */
[----:B------:R-:W-:-:S07]  /*30c0*/  MOV R24, 0x30e0 ;  /* 0x000030e000187802 */ /* 0x000fce0000000f00 */
[----:B------:R-:W-:Y:S05]  /*30d0*/  CALL.REL.NOINC `($__internal_4_$__cuda_sm3x_div_rn_noftz_f32_slowpath) ;  /* 0x0000005000c87944 */ /* 0x000fea0003c00000 */
[----:B------:R-:W-:-:S07]  /*30e0*/  IMAD.MOV.U32 R10, RZ, RZ, R37 ;  /* 0x000000ffff0a7224 */ /* 0x000fce00078e0025 */
.L_x_14:
[----:B------:R-:W-:Y:S01]  /*30f0*/  IMAD.MOV.U32 R11, RZ, RZ, 0x3dcccccd ;  /* 0x3dcccccdff0b7424 */ /* 0x000fe200078e00ff */
[----:B------:R-:W-:Y:S01]  /*3100*/  CS2R R14, SRZ ;  /* 0x00000000000e7805 */ /* 0x000fe2000001ff00 */
[----:B------:R-:W-:Y:S01]  /*3110*/  IMAD.MOV.U32 R13, RZ, RZ, -0x2dfc5089 ;  /* 0xd203af77ff0d7424 */ /* 0x000fe200078e00ff */
[----:B------:R-:W-:Y:S01]  /*3120*/  CS2R R16, SRZ ;  /* 0x0000000000107805 */ /* 0x000fe2000001ff00 */
[----:B------:R-:W-:Y:S01]  /*3130*/  IMAD.MOV.U32 R12, RZ, RZ, RZ ;  /* 0x000000ffff0c7224 */ /* 0x000fe200078e00ff */
[----:B------:R-:W-:-:S07]  /*3140*/  CS2R R20, SRZ ;  /* 0x0000000000147805 */ /* 0x000fce000001ff00 */
.L_x_79:
[----:B------:R-:W-:Y:S01]  /*3150*/  ISETP.NE.AND P0, PT, R15, 0x1, PT ;  /* 0x000000010f00780c */ /* 0x000fe20003f05270 */
[----:B------:R-:W-:Y:S01]  /*3160*/  BSSY.RECONVERGENT B0, `(.L_x_15) ;  /* 0x0000050000007945 */ /* 0x000fe20003800200 */
[----:B------:R-:W-:Y:S01]  /*3170*/  IMAD.MOV.U32 R18, RZ, RZ, R11 ;  /* 0x000000ffff127224 */ /* 0x000fe200078e000b */
[----:B------:R-:W-:Y:S01]  /*3180*/  MOV R26, R40 ;  /* 0x00000028001a7202 */ /* 0x000fe20000000f00 */
[----:B------:R-:W-:Y:S02]  /*3190*/  IMAD.MOV.U32 R24, RZ, RZ, R4 ;  /* 0x000000ffff187224 */ /* 0x000fe400078e0004 */
[----:B------:R-:W-:Y:S02]  /*31a0*/  IMAD.MOV.U32 R25, RZ, RZ, R3 ;  /* 0x000000ffff197224 */ /* 0x000fe400078e0003 */
[----:B------:R-:W-:-:S05]  /*31b0*/  IMAD.MOV.U32 R19, RZ, RZ, R12 ;  /* 0x000000ffff137224 */ /* 0x000fca00078e000c */
[----:B0-2---:R-:W-:Y:S05]  /*31c0*/  @!P0 BRA `(.L_x_16) ;  /* 0x0000000400248947 */ /* 0x005fea0003800000 */
[----:B------:R-:W-:Y:S01]  /*31d0*/  SHF.R.U32.HI R19, RZ, 0x2, R48 ;  /* 0x00000002ff137819 */ /* 0x000fe20000011630 */
[----:B------:R-:W-:Y:S02]  /*31e0*/  IMAD.SHL.U32 R12, R40, 0x10, RZ ;  /* 0x00000010280c7824 */ /* 0x000fe400078e00ff */
[----:B------:R-:W-:Y:S02]  /*31f0*/  HFMA2 R23, -RZ, RZ, 0.1171875, 0 ;  /* 0x2f800000ff177431 */ /* 0x000fe400000001ff */
[----:B------:R-:W-:Y:S01]  /*3200*/  IMAD.MOV.U32 R26, RZ, RZ, 0x3e055027 ;  /* 0x3e055027ff1a7424 */ /* 0x000fe200078e00ff */
[----:B------:R-:W-:Y:S01]  /*3210*/  LOP3.LUT R19, R19, R48, RZ, 0x3c, !PT ;  /* 0x0000003013137212 */ /* 0x000fe200078e3cff */
[----:B------:R-:W-:Y:S04]  /*3220*/  BSSY.RECONVERGENT B1, `(.L_x_17) ;  /* 0x0000039000017945 */ /* 0x000fe80003800200 */
[----:B------:R-:W-:-:S05]  /*3230*/  IMAD.SHL.U32 R22, R19, 0x2, RZ ;  /* 0x0000000213167824 */ /* 0x000fca00078e00ff */
[----:B------:R-:W-:-:S04]  /*3240*/  LOP3.LUT R19, R19, R22, R12, 0x96, !PT ;  /* 0x0000001613137212 */ /* 0x000fc800078e960c */
[----:B------:R-:W-:-:S04]  /*3250*/  LOP3.LUT R24, R19, R40, RZ, 0x3c, !PT ;  /* 0x0000002813187212 */ /* 0x000fc800078e3cff */
[C---:B------:R-:W-:Y:S01]  /*3260*/  IADD3 R12, PT, PT, R13.reuse, 0x587c5, R24 ;  /* 0x000587c50d0c7810 */ /* 0x040fe20007ffe018 */
[----:B------:R-:W-:-:S03]  /*3270*/  VIADD R13, R13, 0xb0f8a ;  /* 0x000b0f8a0d0d7836 */ /* 0x000fc60000000000 */
[----:B------:R-:W-:-:S05]  /*3280*/  I2FP.F32.U32 R12, R12 ;  /* 0x0000000c000c7245 */ /* 0x000fca0000201000 */
[----:B------:R-:W-:-:S05]  /*3290*/  FFMA R23, R12, R23, 1.1641532182693481445e-10 ;  /* 0x2f0000000c177423 */ /* 0x000fca0000000017 */
[----:B------:R-:W-:-:S13]  /*32a0*/  FSETP.GEU.AND P0, PT, R23, 1.175494350822287508e-38, PT ;  /* 0x008000001700780b */ /* 0x000fda0003f0e000 */
[----:B------:R-:W-:-:S04]  /*32b0*/  @!P0 FMUL R23, R23, 8388608 ;  /* 0x4b00000017178820 */ /* 0x000fc80000400000 */
[----:B------:R-:W-:-:S05]  /*32c0*/  VIADD R12, R23, 0xc0d55555 ;  /* 0xc0d55555170c7836 */ /* 0x000fca0000000000 */
[----:B------:R-:W-:-:S04]  /*32d0*/  LOP3.LUT R22, R12, 0xff800000, RZ, 0xc0, !PT ;  /* 0xff8000000c167812 */ /* 0x000fc800078ec0ff */
[----:B------:R-:W-:Y:S01]  /*32e0*/  I2FP.F32.S32 R19, R22 ;  /* 0x0000001600137245 */ /* 0x000fe20000201400 */
[----:B------:R-:W-:Y:S02]  /*32f0*/  IMAD.IADD R12, R23, 0x1, -R22 ;  /* 0x00000001170c7824 */ /* 0x000fe400078e0a16 */
[----:B------:R-:W-:Y:S02]  /*3300*/  IMAD.MOV.U32 R22, RZ, RZ, 0x7f800000 ;  /* 0x7f800000ff167424 */ /* 0x000fe400078e00ff */
[----:B------:R-:W-:-:S04]  /*3310*/  FADD R25, R12, -1 ;  /* 0xbf8000000c197421 */ /* 0x000fc80000000000 */
[----:B------:R-:W-:-:S04]  /*3320*/  FFMA R12, R25, -R26, 0.14084610342979431152 ;  /* 0x3e1039f6190c7423 */ /* 0x000fc8000000081a */
[----:B------:R-:W-:-:S04]  /*3330*/  FFMA R12, R25, R12, -0.12148627638816833496 ;  /* 0xbdf8cdcc190c7423 */ /* 0x000fc8000000000c */
[----:B------:R-:W-:-:S04]  /*3340*/  FFMA R12, R25, R12, 0.13980610668659210205 ;  /* 0x3e0f2955190c7423 */ /* 0x000fc8000000000c */
[----:B------:R-:W-:-:S04]  /*3350*/  FFMA R12, R25, R12, -0.16684235632419586182 ;  /* 0xbe2ad8b9190c7423 */ /* 0x000fc8000000000c */
[----:B------:R-:W-:-:S04]  /*3360*/  FFMA R12, R25, R12, 0.20012299716472625732 ;  /* 0x3e4ced0b190c7423 */ /* 0x000fc8000000000c */
[----:B------:R-:W-:-:S04]  /*3370*/  FFMA R12, R25, R12, -0.24999669194221496582 ;  /* 0xbe7fff22190c7423 */ /* 0x000fc8000000000c */
[----:B------:R-:W-:-:S04]  /*3380*/  FFMA R12, R25, R12, 0.33333182334899902344 ;  /* 0x3eaaaa78190c7423 */ /* 0x000fc8000000000c */
[----:B------:R-:W-:Y:S01]  /*3390*/  FFMA R26, R25, R12, -0.5 ;  /* 0xbf000000191a7423 */ /* 0x000fe2000000000c */
[----:B------:R-:W-:Y:S02]  /*33a0*/  FSEL R12, RZ, -23, P0 ;  /* 0xc1b80000ff0c7808 */ /* 0x000fe40000000000 */
[----:B------:R-:W-:Y:S01]  /*33b0*/  ISETP.GT.U32.AND P0, PT, R23, 0x7f7fffff, PT ;  /* 0x7f7fffff1700780c */ /* 0x000fe20003f04070 */
[----:B------:R-:W-:Y:S02]  /*33c0*/  FMUL R26, R25, R26 ;  /* 0x0000001a191a7220 */ /* 0x000fe40000400000 */
[----:B------:R-:W-:Y:S01]  /*33d0*/  FFMA R12, R19, 1.1920928955078125e-07, R12 ;  /* 0x34000000130c7823 */ /* 0x000fe2000000000c */
[----:B------:R-:W-:Y:S01]  /*33e0*/  SHF.R.U32.HI R19, RZ, 0x2, R34 ;  /* 0x00000002ff137819 */ /* 0x000fe20000011622 */
[----:B------:R-:W-:-:S03]  /*33f0*/  FFMA R25, R25, R26, R25 ;  /* 0x0000001a19197223 */ /* 0x000fc60000000019 */
[----:B------:R-:W-:Y:S01]  /*3400*/  LOP3.LUT R19, R19, R34, RZ, 0x3c, !PT ;  /* 0x0000002213137212 */ /* 0x000fe200078e3cff */
[----:B------:R-:W-:Y:S01]  /*3410*/  FFMA R25, R12, 0.69314718246459960938, R25 ;  /* 0x3f3172180c197823 */ /* 0x000fe20000000019 */
[----:B------:R-:W-:-:S03]  /*3420*/  SHF.L.U32 R12, R24, 0x4, RZ ;  /* 0x00000004180c7819 */ /* 0x000fc600000006ff */
[----:B------:R-:W-:Y:S01]  /*3430*/  @P0 FFMA R25, R23, R22, +INF ;  /* 0x7f80000017190423 */ /* 0x000fe20000000016 */
[----:B------:R-:W-:Y:S01]  /*3440*/  IMAD.SHL.U32 R22, R19, 0x2, RZ ;  /* 0x0000000213167824 */ /* 0x000fe200078e00ff */
[----:B------:R-:W-:Y:S02]  /*3450*/  FSETP.NEU.AND P0, PT, R23, RZ, PT ;  /* 0x000000ff1700720b */ /* 0x000fe40003f0d000 */
[----:B------:R-:W-:Y:S02]  /*3460*/  FMUL R25, R25, -2 ;  /* 0xc000000019197820 */ /* 0x000fe40000400000 */
[----:B------:R-:W-:-:S03]  /*3470*/  LOP3.LUT R19, R19, R22, R12, 0x96, !PT ;  /* 0x0000001613137212 */ /* 0x000fc600078e960c */
[----:B------:R-:W-:Y:S02]  /*3480*/  FSEL R23, R25, +INF , P0 ;  /* 0x7f80000019177808 */ /* 0x000fe40000000000 */
[----:B------:R-:W-:Y:S02]  /*3490*/  LOP3.LUT R26, R19, R24, RZ, 0x3c, !PT ;  /* 0x00000018131a7212 */ /* 0x000fe400078e3cff */
[----:B------:R0:W1:Y:S01]  /*34a0*/  MUFU.RSQ R22, R23 ;  /* 0x0000001700167308 */ /* 0x0000620000001400 */
[----:B------:R-:W-:Y:S02]  /*34b0*/  VIADD R19, R23, 0xf3000000 ;  /* 0xf300000017137836 */ /* 0x000fe40000000000 */
[----:B------:R-:W-:-:S03]  /*34c0*/  IMAD.IADD R12, R26, 0x1, R13 ;  /* 0x000000011a0c7824 */ /* 0x000fc600078e020d */
[----:B------:R-:W-:Y:S01]  /*34d0*/  ISETP.GT.U32.AND P0, PT, R19, 0x727fffff, PT ;  /* 0x727fffff1300780c */ /* 0x000fe20003f04070 */
[----:B------:R-:W-:Y:S01]  /*34e0*/  IMAD.MOV.U32 R19, RZ, RZ, 0x30c90fdb ;  /* 0x30c90fdbff137424 */ /* 0x000fe200078e00ff */
[----:B------:R-:W-:-:S05]  /*34f0*/  I2FP.F32.U32 R12, R12 ;  /* 0x0000000c000c7245 */ /* 0x000fca0000201000 */
[----:B------:R-:W-:-:S06]  /*3500*/  FFMA R25, R12, R19, 7.314590599882819788e-10 ;  /* 0x30490fdb0c197423 */ /* 0x000fcc0000000013 */
[----:B01----:R-:W-:Y:S05]  /*3510*/  @!P0 BRA `(.L_x_18) ;  /* 0x0000000000148947 */ /* 0x003fea0003800000 */
[----:B------:R-:W-:Y:S01]  /*3520*/  IMAD.MOV.U32 R22, RZ, RZ, R23 ;  /* 0x000000ffff167224 */ /* 0x000fe200078e0017 */
[----:B------:R-:W-:-:S07]  /*3530*/  MOV R35, 0x3550 ;  /* 0x0000355000237802 */ /* 0x000fce0000000f00 */
[----:B------:R-:W-:Y:S05]  /*3540*/  CALL.REL.NOINC `($__internal_3_$__cuda_sm20_sqrt_rn_f32_slowpath) ;  /* 0x0000004c00507944 */ /* 0x000fea0003c00000 */
[----:B------:R-:W-:Y:S01]  /*3550*/  MOV R12, R27 ;  /* 0x0000001b000c7202 */ /* 0x000fe20000000f00 */
[----:B------:R-:W-:Y:S06]  /*3560*/  BRA `(.L_x_19) ;  /* 0x0000000000107947 */ /* 0x000fec0003800000 */
.L_x_18:
[----:B------:R-:W-:Y:S01]  /*3570*/  FMUL.FTZ R12, R23, R22 ;  /* 0x00000016170c7220 */ /* 0x000fe20000410000 */
[----:B------:R-:W-:-:S03]  /*3580*/  FMUL.FTZ R22, R22, 0.5 ;  /* 0x3f00000016167820 */ /* 0x000fc60000410000 */
[----:B------:R-:W-:-:S04]  /*3590*/  FFMA R19, -R12, R12, R23 ;  /* 0x0000000c0c137223 */ /* 0x000fc80000000117 */
[----:B------:R-:W-:-:S07]  /*35a0*/  FFMA R12, R19, R22, R12 ;  /* 0x00000016130c7223 */ /* 0x000fce000000000c */
.L_x_19:
[----:B------:R-:W-:Y:S05]  /*35b0*/  BSYNC.RECONVERGENT B1 ;  /* 0x0000000000017941 */ /* 0x000fea0003800200 */
.L_x_17:
[----:B------:R-:W-:Y:S01]  /*35c0*/  FMUL.RZ R22, R25, 0.15915493667125701904 ;  /* 0x3e22f98319167820 */ /* 0x000fe2000040c000 */
[----:B------:R-:W-:Y:S02]  /*35d0*/  IMAD.MOV.U32 R34, RZ, RZ, R4 ;  /* 0x000000ffff227224 */ /* 0x000fe400078e0004 */
[----:B------:R-:W-:Y:S01]  /*35e0*/  IMAD.MOV.U32 R48, RZ, RZ, R3 ;  /* 0x000000ffff307224 */ /* 0x000fe200078e0003 */
[----:B------:R-:W0:Y:S01]  /*35f0*/  MUFU.SIN R19, R22 ;  /* 0x0000001600137308 */ /* 0x000e220000000400 */
[--C-:B------:R-:W-:Y:S02]  /*3600*/  IMAD.MOV.U32 R25, RZ, RZ, R40.reuse ;  /* 0x000000ffff197224 */ /* 0x100fe400078e0028 */
[----:B------:R-:W-:Y:S02]  /*3610*/  IMAD.MOV.U32 R3, RZ, RZ, R40 ;  /* 0x000000ffff037224 */ /* 0x000fe400078e0028 */
[----:B------:R-:W-:-:S03]  /*3620*/  IMAD.MOV.U32 R4, RZ, RZ, R24 ;  /* 0x000000ffff047224 */ /* 0x000fc600078e0018 */
[----:B------:R-:W1:Y:S01]  /*3630*/  MUFU.COS R23, R22 ;  /* 0x0000001600177308 */ /* 0x000e620000000000 */
[-C--:B0-----:R-:W-:Y:S01]  /*3640*/  FMUL R19, R19, R12.reuse ;  /* 0x0000000c13137220 */ /* 0x081fe20000400000 */
[----:B-1----:R-:W-:-:S07]  /*3650*/  FMUL R12, R23, R12 ;  /* 0x0000000c170c7220 */ /* 0x002fce0000400000 */
.L_x_16:
[----:B------:R-:W-:Y:S05]  /*3660*/  BSYNC.RECONVERGENT B0 ;  /* 0x0000000000007941 */ /* 0x000fea0003800200 */
.L_x_15:
[----:B------:R-:W-:Y:S01]  /*3670*/  ISETP.NE.AND P0, PT, R15, 0x1, PT ;  /* 0x000000010f00780c */ /* 0x000fe20003f05270 */
[----:B------:R-:W-:Y:S01]  /*3680*/  BSSY.RECONVERGENT B0, `(.L_x_20) ;  /* 0x000004c000007945 */ /* 0x000fe20003800200 */
[----:B------:R-:W-:Y:S01]  /*3690*/  MOV R36, R26 ;  /* 0x0000001a00247202 */ /* 0x000fe20000000f00 */
[----:B------:R-:W-:Y:S02]  /*36a0*/  IMAD.MOV.U32 R38, RZ, RZ, R12 ;  /* 0x000000ffff267224 */ /* 0x000fe400078e000c */
[----:B------:R-:W-:-:S08]  /*36b0*/  IMAD.MOV.U32 R15, RZ, RZ, RZ ;  /* 0x000000ffff0f7224 */ /* 0x000fd000078e00ff */
[----:B------:R-:W-:Y:S05]  /*36c0*/  @P0 BRA `(.L_x_21) ;  /* 0x00000004001c0947 */ /* 0x000fea0003800000 */
[----:B------:R-:W-:Y:S01]  /*36d0*/  SHF.R.U32.HI R3, RZ, 0x2, R48 ;  /* 0x00000002ff037819 */ /* 0x000fe20000011630 */
[----:B------:R-:W-:Y:S01]  /*36e0*/  IMAD.MOV.U32 R22, RZ, RZ, 0x3e055027 ;  /* 0x3e055027ff167424 */ /* 0x000fe200078e00ff */
[----:B------:R-:W-:Y:S02]  /*36f0*/  BSSY.RECONVERGENT B1, `(.L_x_22) ;  /* 0x000003b000017945 */ /* 0x000fe40003800200 */
[----:B------:R-:W-:Y:S01]  /*3700*/  LOP3.LUT R4, R3, R48, RZ, 0x3c, !PT ;  /* 0x0000003003047212 */ /* 0x000fe200078e3cff */
[----:B------:R-:W-:-:S04]  /*3710*/  IMAD.SHL.U32 R3, R26, 0x10, RZ ;  /* 0x000000101a037824 */ /* 0x000fc800078e00ff */
[----:B------:R-:W-:-:S05]  /*3720*/  IMAD.SHL.U32 R12, R4, 0x2, RZ ;  /* 0x00000002040c7824 */ /* 0x000fca00078e00ff */
[----:B------:R-:W-:Y:S01]  /*3730*/  LOP3.LUT R3, R4, R12, R3, 0x96, !PT ;  /* 0x0000000c04037212 */ /* 0x000fe200078e9603 */
[----:B------:R-:W-:-:S03]  /*3740*/  IMAD.MOV.U32 R12, RZ, RZ, 0x2f800000 ;  /* 0x2f800000ff0c7424 */ /* 0x000fc600078e00ff */
[----:B------:R-:W-:-:S04]  /*3750*/  LOP3.LUT R4, R3, R26, RZ, 0x3c, !PT ;  /* 0x0000001a03047212 */ /* 0x000fc800078e3cff */
[C---:B------:R-:W-:Y:S02]  /*3760*/  IADD3 R3, PT, PT, R13.reuse, 0x587c5, R4 ;  /* 0x000587c50d037810 */ /* 0x040fe40007ffe004 */
[----:B------:R-:W-:Y:S02]  /*3770*/  IADD3 R13, PT, PT, R13, 0xb0f8a, RZ ;  /* 0x000b0f8a0d0d7810 */ /* 0x000fe40007ffe0ff */
[----:B------:R-:W-:-:S05]  /*3780*/  I2FP.F32.U32 R3, R3 ;  /* 0x0000000300037245 */ /* 0x000fca0000201000 */
[----:B------:R-:W-:-:S05]  /*3790*/  FFMA R12, R3, R12, 1.1641532182693481445e-10 ;  /* 0x2f000000030c7423 */ /* 0x000fca000000000c */
[----:B------:R-:W-:-:S13]  /*37a0*/  FSETP.GEU.AND P0, PT, R12, 1.175494350822287508e-38, PT ;  /* 0x008000000c00780b */ /* 0x000fda0003f0e000 */
[----:B------:R-:W-:-:S05]  /*37b0*/  @!P0 FMUL R12, R12, 8388608 ;  /* 0x4b0000000c0c8820 */ /* 0x000fca0000400000 */
[----:B------:R-:W-:-:S04]  /*37c0*/  IADD3 R3, PT, PT, R12, -0x3f2aaaab, RZ ;  /* 0xc0d555550c037810 */ /* 0x000fc80007ffe0ff */
[----:B------:R-:W-:-:S05]  /*37d0*/  LOP3.LUT R15, R3, 0xff800000, RZ, 0xc0, !PT ;  /* 0xff800000030f7812 */ /* 0x000fca00078ec0ff */
[----:B------:R-:W-:-:S04]  /*37e0*/  IMAD.IADD R3, R12, 0x1, -R15 ;  /* 0x000000010c037824 */ /* 0x000fc800078e0a0f */
[----:B------:R-:W-:Y:S01]  /*37f0*/  FADD R23, R3, -1 ;  /* 0xbf80000003177421 */ /* 0x000fe20000000000 */
[----:B------:R-:W-:Y:S02]  /*3800*/  FSEL R3, RZ, -23, P0 ;  /* 0xc1b80000ff037808 */ /* 0x000fe40000000000 */
[----:B------:R-:W-:Y:S01]  /*3810*/  ISETP.GT.U32.AND P0, PT, R12, 0x7f7fffff, PT ;  /* 0x7f7fffff0c00780c */ /* 0x000fe20003f04070 */
[----:B------:R-:W-:-:S04]  /*3820*/  FFMA R22, R23, -R22, 0.14084610342979431152 ;  /* 0x3e1039f617167423 */ /* 0x000fc80000000816 */
[----:B------:R-:W-:-:S04]  /*3830*/  FFMA R22, R23, R22, -0.12148627638816833496 ;  /* 0xbdf8cdcc17167423 */ /* 0x000fc80000000016 */
[----:B------:R-:W-:-:S04]  /*3840*/  FFMA R22, R23, R22, 0.13980610668659210205 ;  /* 0x3e0f295517167423 */ /* 0x000fc80000000016 */
[----:B------:R-:W-:-:S04]  /*3850*/  FFMA R22, R23, R22, -0.16684235632419586182 ;  /* 0xbe2ad8b917167423 */ /* 0x000fc80000000016 */
[----:B------:R-:W-:-:S04]  /*3860*/  FFMA R22, R23, R22, 0.20012299716472625732 ;  /* 0x3e4ced0b17167423 */ /* 0x000fc80000000016 */
[----:B------:R-:W-:-:S04]  /*3870*/  FFMA R22, R23, R22, -0.24999669194221496582 ;  /* 0xbe7fff2217167423 */ /* 0x000fc80000000016 */
[----:B------:R-:W-:-:S04]  /*3880*/  FFMA R22, R23, R22, 0.33333182334899902344 ;  /* 0x3eaaaa7817167423 */ /* 0x000fc80000000016 */
[C---:B------:R-:W-:Y:S01]  /*3890*/  FFMA R28, R23.reuse, R22, -0.5 ;  /* 0xbf000000171c7423 */ /* 0x040fe20000000016 */
[----:B------:R-:W-:Y:S02]  /*38a0*/  I2FP.F32.S32 R22, R15 ;  /* 0x0000000f00167245 */ /* 0x000fe40000201400 */
[----:B------:R-:W-:Y:S01]  /*38b0*/  SHF.R.U32.HI R15, RZ, 0x2, R34 ;  /* 0x00000002ff0f7819 */ /* 0x000fe20000011622 */
[----:B------:R-:W-:Y:S02]  /*38c0*/  FMUL R28, R23, R28 ;  /* 0x0000001c171c7220 */ /* 0x000fe40000400000 */
[----:B------:R-:W-:Y:S01]  /*38d0*/  FFMA R3, R22, 1.1920928955078125e-07, R3 ;  /* 0x3400000016037823 */ /* 0x000fe20000000003 */
[----:B------:R-:W-:Y:S01]  /*38e0*/  LOP3.LUT R22, R15, R34, RZ, 0x3c, !PT ;  /* 0x000000220f167212 */ /* 0x000fe200078e3cff */
[----:B------:R-:W-:Y:S01]  /*38f0*/  FFMA R28, R23, R28, R23 ;  /* 0x0000001c171c7223 */ /* 0x000fe20000000017 */
[----:B------:R-:W-:-:S03]  /*3900*/  IMAD.MOV.U32 R23, RZ, RZ, 0x7f800000 ;  /* 0x7f800000ff177424 */ /* 0x000fc600078e00ff */
[----:B------:R-:W-:Y:S01]  /*3910*/  FFMA R28, R3, 0.69314718246459960938, R28 ;  /* 0x3f317218031c7823 */ /* 0x000fe2000000001c */
[----:B------:R-:W-:Y:S01]  /*3920*/  @P0 FFMA R28, R12, R23, +INF ;  /* 0x7f8000000c1c0423 */ /* 0x000fe20000000017 */
[----:B------:R-:W-:Y:S01]  /*3930*/  IMAD.SHL.U32 R15, R22, 0x2, RZ ;  /* 0x00000002160f7824 */ /* 0x000fe200078e00ff */
[----:B------:R-:W-:Y:S01]  /*3940*/  FSETP.NEU.AND P0, PT, R12, RZ, PT ;  /* 0x000000ff0c00720b */ /* 0x000fe20003f0d000 */
[----:B------:R-:W-:Y:S02]  /*3950*/  IMAD.SHL.U32 R3, R4, 0x10, RZ ;  /* 0x0000001004037824 */ /* 0x000fe400078e00ff */
[----:B------:R-:W-:-:S03]  /*3960*/  FMUL R28, R28, -2 ;  /* 0xc00000001c1c7820 */ /* 0x000fc60000400000 */
[----:B------:R-:W-:Y:S02]  /*3970*/  LOP3.LUT R3, R22, R15, R3, 0x96, !PT ;  /* 0x0000000f16037212 */ /* 0x000fe400078e9603 */
[----:B------:R-:W-:Y:S01]  /*3980*/  FSEL R22, R28, +INF , P0 ;  /* 0x7f8000001c167808 */ /* 0x000fe20000000000 */
[----:B------:R-:W-:Y:S01]  /*3990*/  IMAD.MOV.U32 R28, RZ, RZ, 0x30c90fdb ;  /* 0x30c90fdbff1c7424 */ /* 0x000fe200078e00ff */
[----:B------:R-:W-:Y:S02]  /*39a0*/  LOP3.LUT R36, R3, R4, RZ, 0x3c, !PT ;  /* 0x0000000403247212 */ /* 0x000fe400078e3cff */
[----:B------:R0:W1:Y:S01]  /*39b0*/  MUFU.RSQ R15, R22 ;  /* 0x00000016000f7308 */ /* 0x0000620000001400 */
[----:B------:R-:W-:Y:S02]  /*39c0*/  VIADD R12, R22, 0xf3000000 ;  /* 0xf3000000160c7836 */ /* 0x000fe40000000000 */
[----:B------:R-:W-:-:S03]  /*39d0*/  IMAD.IADD R3, R13, 0x1, R36 ;  /* 0x000000010d037824 */ /* 0x000fc600078e0224 */
[----:B------:R-:W-:Y:S02]  /*39e0*/  ISETP.GT.U32.AND P0, PT, R12, 0x727fffff, PT ;  /* 0x727fffff0c00780c */ /* 0x000fe40003f04070 */
[----:B------:R-:W-:-:S05]  /*39f0*/  I2FP.F32.U32 R3, R3 ;  /* 0x0000000300037245 */ /* 0x000fca0000201000 */
[----:B------:R-:W-:-:S06]  /*3a00*/  FFMA R28, R3, R28, 7.314590599882819788e-10 ;  /* 0x30490fdb031c7423 */ /* 0x000fcc000000001c */
[----:B01----:R-:W-:Y:S05]  /*3a10*/  @!P0 BRA `(.L_x_23) ;  /* 0x0000000000108947 */ /* 0x003fea0003800000 */
[----:B------:R-:W-:-:S07]  /*3a20*/  MOV R35, 0x3a40 ;  /* 0x00003a4000237802 */ /* 0x000fce0000000f00 */
[----:B------:R-:W-:Y:S05]  /*3a30*/  CALL.REL.NOINC `($__internal_3_$__cuda_sm20_sqrt_rn_f32_slowpath) ;  /* 0x0000004800147944 */ /* 0x000fea0003c00000 */
[----:B------:R-:W-:Y:S01]  /*3a40*/  IMAD.MOV.U32 R12, RZ, RZ, R27 ;  /* 0x000000ffff0c7224 */ /* 0x000fe200078e001b */
[----:B------:R-:W-:Y:S06]  /*3a50*/  BRA `(.L_x_24) ;  /* 0x0000000000107947 */ /* 0x000fec0003800000 */
.L_x_23:
[----:B------:R-:W-:Y:S01]  /*3a60*/  FMUL.FTZ R12, R22, R15 ;  /* 0x0000000f160c7220 */ /* 0x000fe20000410000 */
[----:B------:R-:W-:-:S03]  /*3a70*/  FMUL.FTZ R15, R15, 0.5 ;  /* 0x3f0000000f0f7820 */ /* 0x000fc60000410000 */
[----:B------:R-:W-:-:S04]  /*3a80*/  FFMA R3, -R12, R12, R22 ;  /* 0x0000000c0c037223 */ /* 0x000fc80000000116 */
[----:B------:R-:W-:-:S07]  /*3a90*/  FFMA R12, R3, R15, R12 ;  /* 0x0000000f030c7223 */ /* 0x000fce000000000c */
.L_x_24:
[----:B------:R-:W-:Y:S05]  /*3aa0*/  BSYNC.RECONVERGENT B1 ;  /* 0x0000000000017941 */ /* 0x000fea0003800200 */
.L_x_22:
[----:B------:R-:W-:Y:S01]  /*3ab0*/  FMUL.RZ R22, R28, 0.15915493667125701904 ;  /* 0x3e22f9831c167820 */ /* 0x000fe2000040c000 */
[----:B------:R-:W-:Y:S01]  /*3ac0*/  IMAD.MOV.U32 R3, RZ, RZ, R26 ;  /* 0x000000ffff037224 */ /* 0x000fe200078e001a */
[----:B------:R-:W-:Y:S01]  /*3ad0*/  MOV R34, R24 ;  /* 0x0000001800227202 */ /* 0x000fe20000000f00 */
[----:B------:R-:W-:Y:S01]  /*3ae0*/  IMAD.MOV.U32 R48, RZ, RZ, R25 ;  /* 0x000000ffff307224 */ /* 0x000fe200078e0019 */
[----:B------:R-:W0:Y:S08]  /*3af0*/  MUFU.SIN R15, R22 ;  /* 0x00000016000f7308 */ /* 0x000e300000000400 */
[----:B------:R-:W1:Y:S01]  /*3b00*/  MUFU.COS R23, R22 ;  /* 0x0000001600177308 */ /* 0x000e620000000000 */
[----:B0-----:R-:W-:Y:S01]  /*3b10*/  FMUL R38, R15, R12 ;  /* 0x0000000c0f267220 */ /* 0x001fe20000400000 */
[----:B------:R-:W-:-:S02]  /*3b20*/  IMAD.MOV.U32 R15, RZ, RZ, 0x1 ;  /* 0x00000001ff0f7424 */ /* 0x000fc400078e00ff */
[----:B-1----:R-:W-:-:S07]  /*3b30*/  FMUL R12, R23, R12 ;  /* 0x0000000c170c7220 */ /* 0x002fce0000400000 */
.L_x_21:
[----:B------:R-:W-:Y:S05]  /*3b40*/  BSYNC.RECONVERGENT B0 ;  /* 0x0000000000007941 */ /* 0x000fea0003800200 */
.L_x_20:
[----:B------:R-:W0:Y:S01]  /*3b50*/  MUFU.RCP R24, R7 ;  /* 0x0000000700187308 */ /* 0x000e220000001000 */
[----:B------:R-:W-:Y:S01]  /*3b60*/  FMUL R22, R6, R11 ;  /* 0x0000000b06167220 */ /* 0x000fe20000400000 */
[----:B------:R-:W-:Y:S06]  /*3b70*/  BSSY.RECONVERGENT B0, `(.L_x_25) ;  /* 0x000000b000007945 */ /* 0x000fec0003800200 */
        /* <DEDUP_REMOVED lines=8> */
[----:B------:R-:W-:-:S07]  /*3c00*/  MOV R24, 0x3c20 ;  /* 0x00003c2000187802 */ /* 0x000fce0000000f00 */
[----:B------:R-:W-:Y:S05]  /*3c10*/  CALL.REL.NOINC `($__internal_4_$__cuda_sm3x_div_rn_noftz_f32_slowpath) ;  /* 0x0000004400f87944 */ /* 0x000fea0003c00000 */
.L_x_26:
[----:B------:R-:W-:Y:S05]  /*3c20*/  BSYNC.RECONVERGENT B0 ;  /* 0x0000000000007941 */ /* 0x000fea0003800200 */
.L_x_25:
[----:B------:R-:W-:Y:S01]  /*3c30*/  FSETP.GEU.AND P0, PT, R37, 64, PT ;  /* 0x428000002500780b */ /* 0x000fe20003f0e000 */
[----:B------:R-:W-:-:S12]  /*3c40*/  BSSY.RECONVERGENT B0, `(.L_x_27) ;  /* 0x0000220000007945 */ /* 0x000fd80003800200 */
[----:B------:R-:W-:Y:S05]  /*3c50*/  @P0 BRA `(.L_x_28) ;  /* 0x0000000000900947 */ /* 0x000fea0003800000 */
[----:B------:R-:W-:Y:S01]  /*3c60*/  IMAD.MOV.U32 R22, RZ, RZ, 0x3bbb989d ;  /* 0x3bbb989dff167424 */ /* 0x000fe200078e00ff */
[----:B------:R-:W-:Y:S01]  /*3c70*/  BSSY.RECONVERGENT B1, `(.L_x_29) ;  /* 0x0000021000017945 */ /* 0x000fe20003800200 */
[----:B------:R-:W-:Y:S02]  /*3c80*/  IMAD.MOV.U32 R23, RZ, RZ, 0x437c0000 ;  /* 0x437c0000ff177424 */ /* 0x000fe400078e00ff */
[----:B------:R-:W-:Y:S01]  /*3c90*/  FFMA.SAT R22, R37, R22, 0.5 ;  /* 0x3f00000025167423 */ /* 0x000fe20000002016 */
[----:B------:R-:W-:-:S03]  /*3ca0*/  IMAD.MOV.U32 R40, RZ, RZ, R36 ;  /* 0x000000ffff287224 */ /* 0x000fc600078e0024 */
[----:B------:R-:W-:-:S04]  /*3cb0*/  FFMA.RM R22, R22, R23, 12582913 ;  /* 0x4b40000116167423 */ /* 0x000fc80000004017 */
[C---:B------:R-:W-:Y:S01]  /*3cc0*/  FADD R24, R22.reuse, -12583039 ;  /* 0xcb40007f16187421 */ /* 0x040fe20000000000 */
[----:B------:R-:W-:-:S03]  /*3cd0*/  SHF.L.U32 R22, R22, 0x17, RZ ;  /* 0x0000001716167819 */ /* 0x000fc600000006ff */
[----:B------:R-:W-:-:S04]  /*3ce0*/  FFMA R24, R37, 1.4426950216293334961, -R24 ;  /* 0x3fb8aa3b25187823 */ /* 0x000fc80000000818 */
[----:B------:R-:W-:-:S04]  /*3cf0*/  FFMA R24, R37, 1.925963033500011079e-08, R24 ;  /* 0x32a5706025187823 */ /* 0x000fc80000000018 */
[----:B------:R-:W0:Y:S02]  /*3d00*/  MUFU.EX2 R23, R24 ;  /* 0x0000001800177308 */ /* 0x000e240000000800 */
[----:B0-----:R-:W-:Y:S01]  /*3d10*/  FMUL R22, R22, R23 ;  /* 0x0000001716167220 */ /* 0x001fe20000400000 */
[----:B------:R-:W-:-:S07]  /*3d20*/  IMAD.MOV.U32 R23, RZ, RZ, RZ ;  /* 0x000000ffff177224 */ /* 0x000fce00078e00ff */
.L_x_30:
[----:B------:R-:W-:Y:S01]  /*3d30*/  SHF.R.U32.HI R25, RZ, 0x2, R48 ;  /* 0x00000002ff197819 */ /* 0x000fe20000011630 */
[----:B------:R-:W-:Y:S02]  /*3d40*/  IMAD.SHL.U32 R24, R40, 0x10, RZ ;  /* 0x0000001028187824 */ /* 0x000fe400078e00ff */
[----:B------:R-:W-:Y:S01]  /*3d50*/  VIADD R13, R13, 0x587c5 ;  /* 0x000587c50d0d7836 */ /* 0x000fe20000000000 */
[----:B------:R-:W-:Y:S01]  /*3d60*/  LOP3.LUT R25, R25, R48, RZ, 0x3c, !PT ;  /* 0x0000003019197212 */ /* 0x000fe200078e3cff */
[----:B------:R-:W-:Y:S02]  /*3d70*/  IMAD.MOV.U32 R48, RZ, RZ, R34 ;  /* 0x000000ffff307224 */ /* 0x000fe400078e0022 */
[----:B------:R-:W-:Y:S01]  /*3d80*/  IMAD.MOV.U32 R34, RZ, RZ, R3 ;  /* 0x000000ffff227224 */ /* 0x000fe200078e0003 */
[----:B------:R-:W-:Y:S01]  /*3d90*/  MOV R3, R4 ;  /* 0x0000000400037202 */ /* 0x000fe20000000f00 */
[----:B------:R-:W-:Y:S02]  /*3da0*/  IMAD.SHL.U32 R26, R25, 0x2, RZ ;  /* 0x00000002191a7824 */ /* 0x000fe400078e00ff */
[----:B------:R-:W-:-:S02]  /*3db0*/  IMAD.MOV.U32 R37, RZ, RZ, R23 ;  /* 0x000000ffff257224 */ /* 0x000fc400078e0017 */
[----:B------:R-:W-:Y:S01]  /*3dc0*/  IMAD.MOV.U32 R4, RZ, RZ, R40 ;  /* 0x000000ffff047224 */ /* 0x000fe200078e0028 */
[----:B------:R-:W-:Y:S01]  /*3dd0*/  LOP3.LUT R25, R25, R26, R24, 0x96, !PT ;  /* 0x0000001a19197212 */ /* 0x000fe200078e9618 */
[----:B------:R-:W-:Y:S02]  /*3de0*/  IMAD.MOV.U32 R26, RZ, RZ, 0x2f800000 ;  /* 0x2f800000ff1a7424 */ /* 0x000fe400078e00ff */
[----:B------:R-:W-:Y:S01]  /*3df0*/  VIADD R23, R23, 0x1 ;  /* 0x0000000117177836 */ /* 0x000fe20000000000 */
[----:B------:R-:W-:-:S04]  /*3e00*/  LOP3.LUT R24, R25, R40, RZ, 0x3c, !PT ;  /* 0x0000002819187212 */ /* 0x000fc800078e3cff */
[----:B------:R-:W-:Y:S01]  /*3e10*/  IADD3 R25, PT, PT, R24, R13, RZ ;  /* 0x0000000d18197210 */ /* 0x000fe20007ffe0ff */
[----:B------:R-:W-:-:S03]  /*3e20*/  IMAD.MOV.U32 R40, RZ, RZ, R24 ;  /* 0x000000ffff287224 */ /* 0x000fc600078e0018 */
[----:B------:R-:W-:-:S05]  /*3e30*/  I2FP.F32.U32 R25, R25 ;  /* 0x0000001900197245 */ /* 0x000fca0000201000 */
[----:B------:R-:W-:-:S04]  /*3e40*/  FFMA R25, R25, R26, 1.1641532182693481445e-10 ;  /* 0x2f00000019197423 */ /* 0x000fc8000000001a */
[----:B------:R-:W-:-:S05]  /*3e50*/  FMUL R22, R25, R22 ;  /* 0x0000001619167220 */ /* 0x000fca0000400000 */
[----:B------:R-:W-:-:S13]  /*3e60*/  FSETP.GT.AND P0, PT, R22, 1, PT ;  /* 0x3f8000001600780b */ /* 0x000fda0003f04000 */
[----:B------:R-:W-:Y:S05]  /*3e70*/  @P0 BRA `(.L_x_30) ;  /* 0xfffffffc00ac0947 */ /* 0x000fea000383ffff */
[----:B------:R-:W-:Y:S05]  /*3e80*/  BSYNC.RECONVERGENT B1 ;  /* 0x0000000000017941 */ /* 0x000fea0003800200 */
.L_x_29:
[----:B------:R-:W-:Y:S05]  /*3e90*/  BRA `(.L_x_31) ;  /* 0x0000001c00e87947 */ /* 0x000fea0003800000 */
.L_x_28:
[----:B------:R-:W-:-:S13]  /*3ea0*/  FSETP.GT.AND P0, PT, R37, 4000, PT ;  /* 0x457a00002500780b */ /* 0x000fda0003f04000 */
[----:B------:R-:W-:Y:S05]  /*3eb0*/  @!P0 BRA `(.L_x_32) ;  /* 0x00000010002c8947 */ /* 0x000fea0003800000 */
[----:B------:R-:W-:Y:S01]  /*3ec0*/  ISETP.NE.AND P0, PT, R14, 0x1, PT ;  /* 0x000000010e00780c */ /* 0x000fe20003f05270 */
[----:B------:R-:W-:Y:S01]  /*3ed0*/  BSSY.RECONVERGENT B1, `(.L_x_33) ;  /* 0x00000ea000017945 */ /* 0x000fe20003800200 */
[----:B------:R-:W-:Y:S02]  /*3ee0*/  HFMA2 R14, -RZ, RZ, 0, 0 ;  /* 0x00000000ff0e7431 */ /* 0x000fe400000001ff */
[----:B------:R-:W-:Y:S02]  /*3ef0*/  IMAD.MOV.U32 R40, RZ, RZ, R36 ;  /* 0x000000ffff287224 */ /* 0x000fe400078e0024 */
[----:B------:R-:W-:Y:S02]  /*3f00*/  IMAD.MOV.U32 R30, RZ, RZ, R20 ;  /* 0x000000ffff1e7224 */ /* 0x000fe400078e0014 */
[----:B------:R-:W-:-:S05]  /*3f10*/  IMAD.MOV.U32 R31, RZ, RZ, R21 ;  /* 0x000000ffff1f7224 */ /* 0x000fca00078e0015 */
[----:B------:R-:W-:Y:S05]  /*3f20*/  @!P0 BRA `(.L_x_34) ;  /* 0x0000000c00908947 */ /* 0x000fea0003800000 */
[----:B------:R-:W-:Y:S01]  /*3f30*/  SHF.R.U32.HI R21, RZ, 0x2, R48 ;  /* 0x00000002ff157819 */ /* 0x000fe20000011630 */
[----:B------:R-:W-:Y:S01]  /*3f40*/  IMAD.SHL.U32 R14, R36, 0x10, RZ ;  /* 0x00000010240e7824 */ /* 0x000fe200078e00ff */
[----:B------:R-:W-:Y:S01]  /*3f50*/  SHF.R.U32.HI R23, RZ, 0x2, R34 ;  /* 0x00000002ff177819 */ /* 0x000fe20000011622 */
[----:B------:R-:W-:Y:S01]  /*3f60*/  BSSY.RECONVERGENT B2, `(.L_x_35) ;  /* 0x0000078000027945 */ /* 0x000fe20003800200 */
[----:B------:R-:W-:Y:S02]  /*3f70*/  LOP3.LUT R21, R21, R48, RZ, 0x3c, !PT ;  /* 0x0000003015157212 */ /* 0x000fe400078e3cff */
[----:B------:R-:W-:Y:S02]  /*3f80*/  LOP3.LUT R23, R23, R34, RZ, 0x3c, !PT ;  /* 0x0000002217177212 */ /* 0x000fe400078e3cff */
[----:B------:R-:W-:Y:S01]  /*3f90*/  SHF.R.U32.HI R22, RZ, 0x2, R3 ;  /* 0x00000002ff167819 */ /* 0x000fe20000011603 */
[----:B------:R-:W-:Y:S01]  /*3fa0*/  IMAD.SHL.U32 R20, R21, 0x2, RZ ;  /* 0x0000000215147824 */ /* 0x000fe200078e00ff */
[----:B------:R-:W-:-:S02]  /*3fb0*/  SHF.R.U32.HI R25, RZ, 0x2, R4 ;  /* 0x00000002ff197819 */ /* 0x000fc40000011604 */
[----:B------:R-:W-:Y:S02]  /*3fc0*/  LOP3.LUT R22, R22, R3, RZ, 0x3c, !PT ;  /* 0x0000000316167212 */ /* 0x000fe400078e3cff */
[----:B------:R-:W-:Y:S02]  /*3fd0*/  LOP3.LUT R21, R21, R20, R14, 0x96, !PT ;  /* 0x0000001415157212 */ /* 0x000fe400078e960e */
[----:B------:R-:W-:Y:S02]  /*3fe0*/  LOP3.LUT R25, R25, R4, RZ, 0x3c, !PT ;  /* 0x0000000419197212 */ /* 0x000fe400078e3cff */
[----:B------:R-:W-:Y:S01]  /*3ff0*/  LOP3.LUT R34, R21, R36, RZ, 0x3c, !PT ;  /* 0x0000002415227212 */ /* 0x000fe200078e3cff */
[----:B------:R-:W-:-:S04]  /*4000*/  IMAD.SHL.U32 R21, R23, 0x2, RZ ;  /* 0x0000000217157824 */ /* 0x000fc800078e00ff */
[----:B------:R-:W-:-:S05]  /*4010*/  IMAD.SHL.U32 R14, R34, 0x10, RZ ;  /* 0x00000010220e7824 */ /* 0x000fca00078e00ff */
[----:B------:R-:W-:Y:S02]  /*4020*/  LOP3.LUT R21, R23, R21, R14, 0x96, !PT ;  /* 0x0000001517157212 */ /* 0x000fe400078e960e */
[----:B------:R-:W-:Y:S02]  /*4030*/  IADD3 R23, PT, PT, R13, 0x587c5, R34 ;  /* 0x000587c50d177810 */ /* 0x000fe40007ffe022 */
[----:B------:R-:W-:-:S04]  /*4040*/  LOP3.LUT R14, R21, R34, RZ, 0x3c, !PT ;  /* 0x00000022150e7212 */ /* 0x000fc800078e3cff */
[----:B------:R-:W-:Y:S02]  /*4050*/  IADD3 R20, PT, PT, R13, 0xb0f8a, R14 ;  /* 0x000b0f8a0d147810 */ /* 0x000fe40007ffe00e */
[----:B------:R-:W-:-:S03]  /*4060*/  SHF.L.U32 R3, R14, 0x4, RZ ;  /* 0x000000040e037819 */ /* 0x000fc600000006ff */
[----:B------:R-:W-:-:S03]  /*4070*/  IMAD.WIDE.U32 R20, R20, 0x200000, RZ ;  /* 0x0020000014147825 */ /* 0x000fc600078e00ff */
[----:B------:R-:W-:Y:S01]  /*4080*/  LOP3.LUT R20, R20, R23, RZ, 0x3c, !PT ;  /* 0x0000001714147212 */ /* 0x000fe200078e3cff */
[----:B------:R-:W-:-:S03]  /*4090*/  IMAD.SHL.U32 R23, R22, 0x2, RZ ;  /* 0x0000000216177824 */ /* 0x000fc600078e00ff */
[----:B------:R-:W0:Y:S02]  /*40a0*/  I2F.F64.U64 R28, R20 ;  /* 0x00000014001c7312 */ /* 0x000e240000301800 */
[----:B------:R-:W-:Y:S01]  /*40b0*/  LOP3.LUT R3, R22, R23, R3, 0x96, !PT ;  /* 0x0000001716037212 */ /* 0x000fe200078e9603 */
[----:B------:R-:W-:Y:S02]  /*40c0*/  IMAD.MOV.U32 R22, RZ, RZ, 0x0 ;  /* 0x00000000ff167424 */ /* 0x000fe400078e00ff */
[----:B------:R-:W-:Y:S01]  /*40d0*/  IMAD.MOV.U32 R23, RZ, RZ, 0x3ca00000 ;  /* 0x3ca00000ff177424 */ /* 0x000fe200078e00ff */
[----:B------:R-:W-:Y:S01]  /*40e0*/  LOP3.LUT R4, R3, R14, RZ, 0x3c, !PT ;  /* 0x0000000e03047212 */ /* 0x000fe200078e3cff */
[----:B------:R-:W-:-:S04]  /*40f0*/  IMAD.SHL.U32 R3, R25, 0x2, RZ ;  /* 0x0000000219037824 */ /* 0x000fc800078e00ff */
[----:B------:R-:W-:Y:S01]  /*4100*/  IMAD.SHL.U32 R24, R4, 0x10, RZ ;  /* 0x0000001004187824 */ /* 0x000fe200078e00ff */
[----:B0-----:R-:W-:-:S04]  /*4110*/  DFMA R28, R28, R22, 5.5511151231257827021e-17 ;  /* 0x3c9000001c1c742b */ /* 0x001fc80000000016 */
[----:B------:R-:W-:Y:S02]  /*4120*/  LOP3.LUT R25, R25, R3, R24, 0x96, !PT ;  /* 0x0000000319197212 */ /* 0x000fe400078e9618 */
[C---:B------:R-:W-:Y:S01]  /*4130*/  IADD3 R3, PT, PT, R13.reuse, 0x10974f, R4 ;  /* 0x0010974f0d037810 */ /* 0x040fe20007ffe004 */
[----:B------:R-:W-:Y:S01]  /*4140*/  VIADD R13, R13, 0x161f14 ;  /* 0x00161f140d0d7836 */ /* 0x000fe20000000000 */
[----:B------:R-:W-:-:S04]  /*4150*/  LOP3.LUT R40, R25, R4, RZ, 0x3c, !PT ;  /* 0x0000000419287212 */ /* 0x000fc800078e3cff */
[----:B------:R-:W-:Y:S01]  /*4160*/  IADD3 R24, PT, PT, R40, R13, RZ ;  /* 0x0000000d28187210 */ /* 0x000fe20007ffe0ff */
[----:B------:R-:W-:Y:S01]  /*4170*/  IMAD.MOV.U32 R20, RZ, RZ, R28 ;  /* 0x000000ffff147224 */ /* 0x000fe200078e001c */
[----:B------:R-:W-:Y:S01]  /*4180*/  ISETP.GT.AND P0, PT, R29, 0xfffff, PT ;  /* 0x000fffff1d00780c */ /* 0x000fe20003f04270 */
[----:B------:R-:W-:Y:S02]  /*4190*/  IMAD.MOV.U32 R21, RZ, RZ, R29 ;  /* 0x000000ffff157224 */ /* 0x000fe400078e001d */
[----:B------:R-:W-:-:S04]  /*41a0*/  IMAD.WIDE.U32 R24, R24, 0x200000, RZ ;  /* 0x0020000018187825 */ /* 0x000fc800078e00ff */
[----:B------:R-:W-:Y:S01]  /*41b0*/  IMAD.MOV.U32 R26, RZ, RZ, R29 ;  /* 0x000000ffff1a7224 */ /* 0x000fe200078e001d */
[----:B------:R-:W-:-:S05]  /*41c0*/  LOP3.LUT R24, R24, R3, RZ, 0x3c, !PT ;  /* 0x0000000318187212 */ /* 0x000fca00078e3cff */
[----:B------:R-:W-:Y:S01]  /*41d0*/  @!P0 DMUL R20, R20, 1.80143985094819840000e+16 ;  /* 0x4350000014148828 */ /* 0x000fe20000000000 */
[----:B------:R-:W0:Y:S09]  /*41e0*/  I2F.F64.U64 R24, R24 ;  /* 0x0000001800187312 */ /* 0x000e320000301800 */
[----:B------:R-:W-:-:S02]  /*41f0*/  @!P0 IMAD.MOV.U32 R26, RZ, RZ, R21 ;  /* 0x000000ffff1a8224 */ /* 0x000fc400078e0015 */
[----:B------:R-:W-:Y:S02]  /*4200*/  @!P0 IMAD.MOV.U32 R28, RZ, RZ, R20 ;  /* 0x000000ffff1c8224 */ /* 0x000fe400078e0014 */
[----:B------:R-:W-:Y:S01]  /*4210*/  VIADD R3, R26, 0xffffffff ;  /* 0xffffffff1a037836 */ /* 0x000fe20000000000 */
[----:B0-----:R-:W-:-:S04]  /*4220*/  DFMA R22, R24, 2.2204460492503130808e-16, R22 ;  /* 0x3cb000001816782b */ /* 0x001fc80000000016 */
[----:B------:R-:W-:Y:S02]  /*4230*/  ISETP.GT.U32.AND P1, PT, R3, 0x7feffffe, PT ;  /* 0x7feffffe0300780c */ /* 0x000fe40003f24070 */
[----:B------:R-:W-:Y:S01]  /*4240*/  MOV R3, 0xfffffc01 ;  /* 0xfffffc0100037802 */ /* 0x000fe20000000f00 */
[----:B------:R-:W-:-:S10]  /*4250*/  @!P0 IMAD.MOV.U32 R3, RZ, RZ, -0x435 ;  /* 0xfffffbcbff038424 */ /* 0x000fd400078e00ff */
[----:B------:R-:W-:Y:S05]  /*4260*/  @P1 BRA `(.L_x_36) ;  /* 0x0000000400041947 */ /* 0x000fea0003800000 */
[----:B------:R-:W-:Y:S01]  /*4270*/  LOP3.LUT R20, R26, 0xfffff, RZ, 0xc0, !PT ;  /* 0x000fffff1a147812 */ /* 0x000fe200078ec0ff */
[----:B------:R-:W-:Y:S01]  /*4280*/  UMOV UR4, 0x3ae80f1e ;  /* 0x3ae80f1e00047882 */ /* 0x000fe20000000000 */
[----:B------:R-:W-:Y:S01]  /*4290*/  MOV R24, RZ ;  /* 0x000000ff00187202 */ /* 0x000fe20000000f00 */
[----:B------:R-:W-:Y:S01]  /*42a0*/  UMOV UR5, 0x3eb1380b ;  /* 0x3eb1380b00057882 */ /* 0x000fe20000000000 */
[----:B------:R-:W-:Y:S01]  /*42b0*/  LOP3.LUT R21, R20, 0x3ff00000, RZ, 0xfc, !PT ;  /* 0x3ff0000014157812 */ /* 0x000fe200078efcff */
[----:B------:R-:W-:Y:S01]  /*42c0*/  IMAD.MOV.U32 R20, RZ, RZ, R28 ;  /* 0x000000ffff147224 */ /* 0x000fe200078e001c */
[----:B------:R-:W-:Y:S01]  /*42d0*/  LEA.HI R26, R26, R3, RZ, 0xc ;  /* 0x000000031a1a7211 */ /* 0x000fe200078f60ff */
[----:B------:R-:W-:Y:S01]  /*42e0*/  IMAD.MOV.U32 R27, RZ, RZ, 0x43300000 ;  /* 0x43300000ff1b7424 */ /* 0x000fe200078e00ff */
[----:B------:R-:W-:Y:S01]  /*42f0*/  ISETP.GE.U32.AND P0, PT, R21, 0x3ff6a09f, PT ;  /* 0x3ff6a09f1500780c */ /* 0x000fe20003f06070 */
[----:B------:R-:W-:Y:S01]  /*4300*/  UMOV UR8, 0x80000000 ;  /* 0x8000000000087882 */ /* 0x000fe20000000000 */
[----:B------:R-:W-:-:S11]  /*4310*/  UMOV UR9, 0x43300000 ;  /* 0x4330000000097882 */ /* 0x000fd60000000000 */
[----:B------:R-:W-:Y:S02]  /*4320*/  @P0 VIADD R25, R21, 0xfff00000 ;  /* 0xfff0000015190836 */ /* 0x000fe40000000000 */
[----:B------:R-:W-:Y:S02]  /*4330*/  @P0 VIADD R26, R26, 0x1 ;  /* 0x000000011a1a0836 */ /* 0x000fe40000000000 */
[----:B------:R-:W-:-:S03]  /*4340*/  @P0 IMAD.MOV.U32 R21, RZ, RZ, R25 ;  /* 0x000000ffff150224 */ /* 0x000fc600078e0019 */
[----:B------:R-:W-:-:S03]  /*4350*/  LOP3.LUT R26, R26, 0x80000000, RZ, 0x3c, !PT ;  /* 0x800000001a1a7812 */ /* 0x000fc600078e3cff */
[C---:B------:R-:W-:Y:S02]  /*4360*/  DADD R28, R20.reuse, 1 ;  /* 0x3ff00000141c7429 */ /* 0x040fe40000000000 */
[----:B------:R-:W-:Y:S02]  /*4370*/  DADD R20, R20, -1 ;  /* 0xbff0000014147429 */ /* 0x000fe40000000000 */
[----:B------:R-:W-:Y:S01]  /*4380*/  DADD R26, R26, -UR8 ;  /* 0x800000081a1a7e29 */ /* 0x000fe20008000000 */
[----:B------:R-:W-:Y:S01]  /*4390*/  UMOV UR8, 0xfefa39ef ;  /* 0xfefa39ef00087882 */ /* 0x000fe20000000000 */
[----:B------:R-:W0:Y:S01]  /*43a0*/  MUFU.RCP64H R25, R29 ;  /* 0x0000001d00197308 */ /* 0x000e220000001800 */
[----:B------:R-:W-:Y:S01]  /*43b0*/  UMOV UR9, 0x3fe62e42 ;  /* 0x3fe62e4200097882 */ /* 0x000fe20000000000 */
[----:B0-----:R-:W-:-:S08]  /*43c0*/  DFMA R44, -R28, R24, 1 ;  /* 0x3ff000001c2c742b */ /* 0x001fd00000000118 */
[----:B------:R-:W-:-:S08]  /*43d0*/  DFMA R44, R44, R44, R44 ;  /* 0x0000002c2c2c722b */ /* 0x000fd0000000002c */
[----:B------:R-:W-:Y:S01]  /*43e0*/  DFMA R44, R24, R44, R24 ;  /* 0x0000002c182c722b */ /* 0x000fe20000000018 */
[----:B------:R-:W-:Y:S02]  /*43f0*/  IMAD.MOV.U32 R24, RZ, RZ, -0x748574fc ;  /* 0x8b7a8b04ff187424 */ /* 0x000fe400078e00ff */
[----:B------:R-:W-:-:S05]  /*4400*/  IMAD.MOV.U32 R25, RZ, RZ, 0x3ed0ee25 ;  /* 0x3ed0ee25ff197424 */ /* 0x000fca00078e00ff */
[----:B------:R-:W-:-:S08]  /*4410*/  DMUL R42, R20, R44 ;  /* 0x0000002c142a7228 */ /* 0x000fd00000000000 */
[----:B------:R-:W-:-:S08]  /*4420*/  DFMA R42, R20, R44, R42 ;  /* 0x0000002c142a722b */ /* 0x000fd0000000002a */
[----:B------:R-:W-:Y:S02]  /*4430*/  DMUL R32, R42, R42 ;  /* 0x0000002a2a207228 */ /* 0x000fe40000000000 */
[----:B------:R-:W-:-:S06]  /*4440*/  DADD R28, R20, -R42 ;  /* 0x00000000141c7229 */ /* 0x000fcc000000082a */
[----:B------:R-:W-:Y:S01]  /*4450*/  DFMA R24, R32, UR4, R24 ;  /* 0x0000000420187c2b */ /* 0x000fe20008000018 */
[----:B------:R-:W-:Y:S01]  /*4460*/  UMOV UR4, 0x9f02676f ;  /* 0x9f02676f00047882 */ /* 0x000fe20000000000 */
[----:B------:R-:W-:Y:S01]  /*4470*/  UMOV UR5, 0x3ef3b266 ;  /* 0x3ef3b26600057882 */ /* 0x000fe20000000000 */
[----:B------:R-:W-:-:S05]  /*4480*/  DADD R28, R28, R28 ;  /* 0x000000001c1c7229 */ /* 0x000fca000000001c */
[----:B------:R-:W-:Y:S01]  /*4490*/  DFMA R30, R32, R24, UR4 ;  /* 0x00000004201e7e2b */ /* 0x000fe20008000018 */
[----:B------:R-:W-:Y:S01]  /*44a0*/  UMOV UR4, 0xa9ab0956 ;  /* 0xa9ab095600047882 */ /* 0x000fe20000000000 */
[----:B------:R-:W-:Y:S01]  /*44b0*/  UMOV UR5, 0x3f1745cb ;  /* 0x3f1745cb00057882 */ /* 0x000fe20000000000 */
[----:B------:R-:W-:Y:S02]  /*44c0*/  DFMA R28, R20, -R42, R28 ;  /* 0x8000002a141c722b */ /* 0x000fe4000000001c */
[----:B------:R-:W-:-:S03]  /*44d0*/  DFMA R20, R26, UR8, R42 ;  /* 0x000000081a147c2b */ /* 0x000fc6000800002a */
[----:B------:R-:W-:Y:S01]  /*44e0*/  DFMA R30, R32, R30, UR4 ;  /* 0x00000004201e7e2b */ /* 0x000fe2000800001e */
[----:B------:R-:W-:Y:S01]  /*44f0*/  UMOV UR4, 0x2d1b5154 ;  /* 0x2d1b515400047882 */ /* 0x000fe20000000000 */
[----:B------:R-:W-:Y:S01]  /*4500*/  UMOV UR5, 0x3f3c71c7 ;  /* 0x3f3c71c700057882 */ /* 0x000fe20000000000 */
[----:B------:R-:W-:-:S05]  /*4510*/  DMUL R28, R44, R28 ;  /* 0x0000001c2c1c7228 */ /* 0x000fca0000000000 */
[----:B------:R-:W-:Y:S01]  /*4520*/  DFMA R30, R32, R30, UR4 ;  /* 0x00000004201e7e2b */ /* 0x000fe2000800001e */
[----:B------:R-:W-:Y:S01]  /*4530*/  UMOV UR4, 0x923be72d ;  /* 0x923be72d00047882 */ /* 0x000fe20000000000 */
[----:B------:R-:W-:-:S06]  /*4540*/  UMOV UR5, 0x3f624924 ;  /* 0x3f62492400057882 */ /* 0x000fcc0000000000 */
        /* <DEDUP_REMOVED lines=8> */
[----:B------:R-:W-:Y:S02]  /*45d0*/  UMOV UR5, 0x3fe62e42 ;  /* 0x3fe62e4200057882 */ /* 0x000fe40000000000 */
[----:B------:R-:W-:Y:S01]  /*45e0*/  DFMA R24, R26, -UR4, R20 ;  /* 0x800000041a187c2b */ /* 0x000fe20008000014 */
[----:B------:R-:W-:Y:S01]  /*45f0*/  UMOV UR4, 0x3b39803f ;  /* 0x3b39803f00047882 */ /* 0x000fe20000000000 */
[----:B------:R-:W-:Y:S02]  /*4600*/  UMOV UR5, 0x3c7abc9e ;  /* 0x3c7abc9e00057882 */ /* 0x000fe40000000000 */
[----:B------:R-:W-:-:S04]  /*4610*/  DMUL R30, R32, R30 ;  /* 0x0000001e201e7228 */ /* 0x000fc80000000000 */
[----:B------:R-:W-:-:S04]  /*4620*/  DADD R24, -R42, R24 ;  /* 0x000000002a187229 */ /* 0x000fc80000000118 */
[----:B------:R-:W-:-:S08]  /*4630*/  DFMA R28, R42, R30, R28 ;  /* 0x0000001e2a1c722b */ /* 0x000fd0000000001c */
[----:B------:R-:W-:-:S08]  /*4640*/  DADD R24, R28, -R24 ;  /* 0x000000001c187229 */ /* 0x000fd00000000818 */
[----:B------:R-:W-:-:S08]  /*4650*/  DFMA R24, R26, UR4, R24 ;  /* 0x000000041a187c2b */ /* 0x000fd00008000018 */
[----:B------:R-:W-:Y:S01]  /*4660*/  DADD R28, R20, R24 ;  /* 0x00000000141c7229 */ /* 0x000fe20000000018 */
[----:B------:R-:W-:Y:S10]  /*4670*/  BRA `(.L_x_37) ;  /* 0x0000000000187947 */ /* 0x000ff40003800000 */
.L_x_36:
[----:B------:R-:W-:Y:S01]  /*4680*/  IMAD.MOV.U32 R24, RZ, RZ, 0x0 ;  /* 0x00000000ff187424 */ /* 0x000fe200078e00ff */
[----:B------:R-:W-:Y:S02]  /*4690*/  MOV R25, 0x7ff00000 ;  /* 0x7ff0000000197802 */ /* 0x000fe40000000f00 */
[----:B------:R-:W-:-:S04]  /*46a0*/  LOP3.LUT P0, RZ, R21, 0x7fffffff, RZ, 0xc0, !PT ;  /* 0x7fffffff15ff7812 */ /* 0x000fc8000780c0ff */
[----:B------:R-:W-:-:S10]  /*46b0*/  DFMA R24, R20, R24, +INF ;  /* 0x7ff000001418742b */ /* 0x000fd40000000018 */
[----:B------:R-:W-:Y:S02]  /*46c0*/  FSEL R28, R24, RZ, P0 ;  /* 0x000000ff181c7208 */ /* 0x000fe40000000000 */
[----:B------:R-:W-:-:S07]  /*46d0*/  FSEL R29, R25, -QNAN , P0 ;  /* 0xfff00000191d7808 */ /* 0x000fce0000000000 */
.L_x_37:
[----:B------:R-:W-:Y:S05]  /*46e0*/  BSYNC.RECONVERGENT B2 ;  /* 0x0000000000027941 */ /* 0x000fea0003800200 */
.L_x_35:
[----:B------:R-:W-:Y:S01]  /*46f0*/  DMUL R20, RZ, R22 ;  /* 0x00000016ff147228 */ /* 0x000fe20000000000 */
[----:B------:R-:W-:Y:S01]  /*4700*/  IMAD.SHL.U32 R3, R23, 0x2, RZ ;  /* 0x0000000217037824 */ /* 0x000fe200078e00ff */
[----:B------:R-:W-:Y:S01]  /*4710*/  UMOV UR4, 0x33145c07 ;  /* 0x33145c0700047882 */ /* 0x000fe20000000000 */
[----:B------:R-:W-:Y:S01]  /*4720*/  UMOV UR5, 0x3ca1a626 ;  /* 0x3ca1a62600057882 */ /* 0x000fe20000000000 */
[----:B------:R-:W-:Y:S01]  /*4730*/  IMAD.MOV.U32 R44, RZ, RZ, -0x3e107ad8 ;  /* 0xc1ef8528ff2c7424 */ /* 0x000fe200078e00ff */
[----:B------:R-:W-:Y:S01]  /*4740*/  UMOV UR8, 0xf9785eba ;  /* 0xf9785eba00087882 */ /* 0x000fe20000000000 */
[----:B------:R-:W-:Y:S01]  /*4750*/  ISETP.GT.U32.AND P0, PT, R3, -0x79800000, PT ;  /* 0x868000000300780c */ /* 0x000fe20003f04070 */
[----:B------:R-:W-:Y:S01]  /*4760*/  IMAD.MOV.U32 R45, RZ, RZ, 0x3e21eea7 ;  /* 0x3e21eea7ff2d7424 */ /* 0x000fe200078e00ff */
[----:B------:R-:W-:Y:S01]  /*4770*/  UMOV UR9, 0x3de5db65 ;  /* 0x3de5db6500097882 */ /* 0x000fe20000000000 */
[----:B------:R-:W-:Y:S01]  /*4780*/  DMUL R28, R28, -2 ;  /* 0xc00000001c1c7828 */ /* 0x000fe20000000000 */
[----:B------:R-:W-:Y:S01]  /*4790*/  FSEL R33, R21, R23, P0 ;  /* 0x0000001715217208 */ /* 0x000fe20000000000 */
[----:B------:R-:W-:Y:S01]  /*47a0*/  IMAD.MOV.U32 R42, RZ, RZ, 0x0 ;  /* 0x00000000ff2a7424 */ /* 0x000fe200078e00ff */
[----:B------:R-:W-:Y:S01]  /*47b0*/  FSEL R22, R20, R22, P0 ;  /* 0x0000001614167208 */ /* 0x000fe20000000000 */
[----:B------:R-:W-:Y:S01]  /*47c0*/  IMAD.MOV.U32 R43, RZ, RZ, 0x3fd80000 ;  /* 0x3fd80000ff2b7424 */ /* 0x000fe200078e00ff */
[----:B------:R-:W-:Y:S01]  /*47d0*/  BSSY.RECONVERGENT B2, `(.L_x_38) ;  /* 0x000004e000027945 */ /* 0x000fe20003800200 */
[----:B------:R-:W-:Y:S01]  /*47e0*/  VIADD R23, R33, 0x100000 ;  /* 0x0010000021177836 */ /* 0x000fe20000000000 */
[----:B------:R-:W0:Y:S01]  /*47f0*/  MUFU.RSQ64H R25, R29 ;  /* 0x0000001d00197308 */ /* 0x000e220000001c00 */
[----:B------:R-:W-:-:S02]  /*4800*/  IMAD.MOV.U32 R32, RZ, RZ, R22 ;  /* 0x000000ffff207224 */ /* 0x000fc400078e0016 */
[----:B------:R-:W-:-:S05]  /*4810*/  VIADD R24, R29, 0xfcb00000 ;  /* 0xfcb000001d187836 */ /* 0x000fca0000000000 */
[----:B------:R-:W1:Y:S08]  /*4820*/  FRND.F64 R20, R22 ;  /* 0x0000001600147313 */ /* 0x000e700000301800 */
[----:B------:R-:W2:Y:S01]  /*4830*/  F2I.S64.F64 R22, R22 ;  /* 0x0000001600167311 */ /* 0x000ea20000301900 */
[----:B0-----:R-:W-:Y:S02]  /*4840*/  DMUL R46, R24, R24 ;  /* 0x00000018182e7228 */ /* 0x001fe40000000000 */
[----:B-1----:R-:W-:-:S06]  /*4850*/  DFMA R20, R20, -0.5, R32 ;  /* 0xbfe000001414782b */ /* 0x002fcc0000000020 */
[----:B------:R-:W-:Y:S02]  /*4860*/  DFMA R46, R28, -R46, 1 ;  /* 0x3ff000001c2e742b */ /* 0x000fe4000000082e */
[----:B------:R-:W-:Y:S01]  /*4870*/  DMUL R26, R20, UR4 ;  /* 0x00000004141a7c28 */ /* 0x000fe20008000000 */
[----:B------:R-:W-:Y:S01]  /*4880*/  UMOV UR4, 0x54442d18 ;  /* 0x54442d1800047882 */ /* 0x000fe20000000000 */
[----:B------:R-:W-:-:S04]  /*4890*/  UMOV UR5, 0x400921fb ;  /* 0x400921fb00057882 */ /* 0x000fc80000000000 */
[----:B------:R-:W-:Y:S01]  /*48a0*/  DFMA R42, R46, R42, 0.5 ;  /* 0x3fe000002e2a742b */ /* 0x000fe2000000002a */
[C---:B--2---:R-:W-:Y:S01]  /*48b0*/  LOP3.LUT R3, R22.reuse, 0x1, RZ, 0xc0, !PT ;  /* 0x0000000116037812 */ /* 0x044fe200078ec0ff */
[----:B------:R-:W-:Y:S01]  /*48c0*/  DMUL R46, R24, R46 ;  /* 0x0000002e182e7228 */ /* 0x000fe20000000000 */
[----:B------:R-:W-:Y:S01]  /*48d0*/  LOP3.LUT P1, RZ, R22, 0x2, RZ, 0xc0, !PT ;  /* 0x0000000216ff7812 */ /* 0x000fe2000782c0ff */
[----:B------:R-:W-:Y:S01]  /*48e0*/  DFMA R26, R20, UR4, R26 ;  /* 0x00000004141a7c2b */ /* 0x000fe2000800001a */
[----:B------:R-:W-:Y:S01]  /*48f0*/  UMOV UR4, 0x20fd8164 ;  /* 0x20fd816400047882 */ /* 0x000fe20000000000 */
[----:B------:R-:W-:Y:S01]  /*4900*/  MOV R20, 0x2cb0d246 ;  /* 0x2cb0d24600147802 */ /* 0x000fe20000000f00 */
[----:B------:R-:W-:Y:S01]  /*4910*/  IMAD.MOV.U32 R21, RZ, RZ, 0x3e5ae5f1 ;  /* 0x3e5ae5f1ff157424 */ /* 0x000fe200078e00ff */
[----:B------:R-:W-:Y:S02]  /*4920*/  UMOV UR5, 0x3da8ff83 ;  /* 0x3da8ff8300057882 */ /* 0x000fe40000000000 */
[----:B------:R-:W-:Y:S01]  /*4930*/  DFMA R46, R42, R46, R24 ;  /* 0x0000002e2a2e722b */ /* 0x000fe20000000018 */
[----:B------:R-:W-:Y:S01]  /*4940*/  ISETP.NE.U32.AND P0, PT, R3, 0x1, PT ;  /* 0x000000010300780c */ /* 0x000fe20003f05070 */
[----:B------:R-:W-:-:S03]  /*4950*/  DMUL R30, R26, R26 ;  /* 0x0000001a1a1e7228 */ /* 0x000fc60000000000 */
[----:B------:R-:W-:-:S05]  /*4960*/  ISETP.NE.U32.AND.EX P0, PT, RZ, RZ, PT, P0 ;  /* 0x000000ffff00720c */ /* 0x000fca0003f05100 */
[----:B------:R-:W-:Y:S01]  /*4970*/  VIADD R23, R47, 0xfff00000 ;  /* 0xfff000002f177836 */ /* 0x000fe20000000000 */
[C---:B------:R-:W-:Y:S01]  /*4980*/  DFMA R20, R30.reuse, UR8, -R20 ;  /* 0x000000081e147c2b */ /* 0x040fe20008000814 */
[----:B------:R-:W-:Y:S01]  /*4990*/  UMOV UR8, 0x69ace392 ;  /* 0x69ace39200087882 */ /* 0x000fe20000000000 */
[C---:B------:R-:W-:Y:S01]  /*49a0*/  DFMA R44, R30.reuse, -UR4, R44 ;  /* 0x800000041e2c7c2b */ /* 0x040fe2000800002c */
[----:B------:R-:W-:Y:S01]  /*49b0*/  UMOV UR9, 0x3ec71de3 ;  /* 0x3ec71de300097882 */ /* 0x000fe20000000000 */
[----:B------:R-:W-:Y:S01]  /*49c0*/  UMOV UR4, 0x8e06e6d9 ;  /* 0x8e06e6d900047882 */ /* 0x000fe20000000000 */
[----:B------:R-:W-:Y:S01]  /*49d0*/  UMOV UR5, 0x3e927e4f ;  /* 0x3e927e4f00057882 */ /* 0x000fe20000000000 */
[----:B------:R-:W-:Y:S02]  /*49e0*/  MOV R22, R46 ;  /* 0x0000002e00167202 */ /* 0x000fe40000000f00 */
[C---:B------:R-:W-:Y:S01]  /*49f0*/  DFMA R20, R30.reuse, R20, UR8 ;  /* 0x000000081e147e2b */ /* 0x040fe20008000014 */
[----:B------:R-:W-:Y:S01]  /*4a00*/  UMOV UR8, 0x19db62a1 ;  /* 0x19db62a100087882 */ /* 0x000fe20000000000 */
[----:B------:R-:W-:Y:S01]  /*4a10*/  DFMA R44, R30, R44, -UR4 ;  /* 0x800000041e2c7e2b */ /* 0x000fe2000800002c */
[----:B------:R-:W-:Y:S01]  /*4a20*/  UMOV UR9, 0x3f2a01a0 ;  /* 0x3f2a01a000097882 */ /* 0x000fe20000000000 */
[----:B------:R-:W-:Y:S01]  /*4a30*/  UMOV UR4, 0x19ddbce9 ;  /* 0x19ddbce900047882 */ /* 0x000fe20000000000 */
[----:B------:R-:W-:-:S03]  /*4a40*/  UMOV UR5, 0x3efa01a0 ;  /* 0x3efa01a000057882 */ /* 0x000fc60000000000 */
[C---:B------:R-:W-:Y:S01]  /*4a50*/  DFMA R20, R30.reuse, R20, -UR8 ;  /* 0x800000081e147e2b */ /* 0x040fe20008000014 */
[----:B------:R-:W-:Y:S01]  /*4a60*/  UMOV UR8, 0x11110818 ;  /* 0x1111081800087882 */ /* 0x000fe20000000000 */
[----:B------:R-:W-:Y:S01]  /*4a70*/  DFMA R44, R30, R44, UR4 ;  /* 0x000000041e2c7e2b */ /* 0x000fe2000800002c */
[----:B------:R-:W-:Y:S01]  /*4a80*/  UMOV UR9, 0x3f811111 ;  /* 0x3f81111100097882 */ /* 0x000fe20000000000 */
[----:B------:R-:W-:Y:S01]  /*4a90*/  UMOV UR4, 0x16c15d47 ;  /* 0x16c15d4700047882 */ /* 0x000fe20000000000 */
[----:B------:R-:W-:-:S03]  /*4aa0*/  UMOV UR5, 0x3f56c16c ;  /* 0x3f56c16c00057882 */ /* 0x000fc60000000000 */
[C---:B------:R-:W-:Y:S01]  /*4ab0*/  DFMA R20, R30.reuse, R20, UR8 ;  /* 0x000000081e147e2b */ /* 0x040fe20008000014 */
[----:B------:R-:W-:Y:S01]  /*4ac0*/  UMOV UR8, 0x55555554 ;  /* 0x5555555400087882 */ /* 0x000fe20000000000 */
[----:B------:R-:W-:Y:S01]  /*4ad0*/  DFMA R44, R30, R44, -UR4 ;  /* 0x800000041e2c7e2b */ /* 0x000fe2000800002c */
[----:B------:R-:W-:Y:S01]  /*4ae0*/  UMOV UR9, 0x3fc55555 ;  /* 0x3fc5555500097882 */ /* 0x000fe20000000000 */
[----:B------:R-:W-:Y:S01]  /*4af0*/  UMOV UR4, 0x55555551 ;  /* 0x5555555100047882 */ /* 0x000fe20000000000 */
[----:B------:R-:W-:-:S03]  /*4b00*/  UMOV UR5, 0x3fa55555 ;  /* 0x3fa5555500057882 */ /* 0x000fc60000000000 */
[C---:B------:R-:W-:Y:S02]  /*4b10*/  DFMA R20, R30.reuse, R20, -UR8 ;  /* 0x800000081e147e2b */ /* 0x040fe40008000014 */
[----:B------:R-:W-:-:S06]  /*4b20*/  DFMA R44, R30, R44, UR4 ;  /* 0x000000041e2c7e2b */ /* 0x000fcc000800002c */
[C---:B------:R-:W-:Y:S02]  /*4b30*/  DFMA R20, R30.reuse, R20, RZ ;  /* 0x000000141e14722b */ /* 0x040fe400000000ff */
[----:B------:R-:W-:-:S06]  /*4b40*/  DFMA R44, R30, R44, -0.5 ;  /* 0xbfe000001e2c742b */ /* 0x000fcc000000002c */
[----:B------:R-:W-:Y:S02]  /*4b50*/  DFMA R20, R26, R20, R26 ;  /* 0x000000141a14722b */ /* 0x000fe4000000001a */
[----:B------:R-:W-:Y:S02]  /*4b60*/  DFMA R44, R30, R44, 1 ;  /* 0x3ff000001e2c742b */ /* 0x000fe4000000002c */
[----:B------:R-:W-:-:S06]  /*4b70*/  DMUL R26, R28, R46 ;  /* 0x0000002e1c1a7228 */ /* 0x000fcc0000000000 */
[----:B------:R-:W-:Y:S02]  /*4b80*/  LOP3.LUT R3, R21, 0x80000000, RZ, 0x3c, !PT ;  /* 0x8000000015037812 */ /* 0x000fe400078e3cff */
[----:B------:R-:W-:Y:S01]  /*4b90*/  FSEL R30, R44, R20, !P0 ;  /* 0x000000142c1e7208 */ /* 0x000fe20004000000 */
[----:B------:R-:W-:Y:S01]  /*4ba0*/  DFMA R42, R26, -R26, R28 ;  /* 0x8000001a1a2a722b */ /* 0x000fe2000000001c */
[----:B------:R-:W-:Y:S02]  /*4bb0*/  FSEL R31, R45, R21, !P0 ;  /* 0x000000152d1f7208 */ /* 0x000fe40004000000 */
[----:B------:R-:W-:Y:S02]  /*4bc0*/  FSEL R20, R20, R44, !P0 ;  /* 0x0000002c14147208 */ /* 0x000fe40004000000 */
[----:B------:R-:W-:Y:S02]  /*4bd0*/  FSEL R21, R3, R45, !P0 ;  /* 0x0000002d03157208 */ /* 0x000fe40004000000 */
[----:B------:R-:W-:Y:S01]  /*4be0*/  ISETP.GE.U32.AND P0, PT, R24, 0x7ca00000, PT ;  /* 0x7ca000001800780c */ /* 0x000fe20003f06070 */
[----:B------:R-:W-:Y:S01]  /*4bf0*/  DFMA R44, R42, R22, R26 ;  /* 0x000000162a2c722b */ /* 0x000fe2000000001a */
[----:B------:R-:W-:-:S02]  /*4c00*/  @P1 LOP3.LUT R3, R31, 0x80000000, RZ, 0x3c, !PT ;  /* 0x800000001f031812 */ /* 0x000fc400078e3cff */
[----:B------:R-:W-:-:S03]  /*4c10*/  @P1 LOP3.LUT R35, R21, 0x80000000, RZ, 0x3c, !PT ;  /* 0x8000000015231812 */ /* 0x000fc600078e3cff */
[----:B------:R-:W-:Y:S02]  /*4c20*/  @P1 IMAD.MOV.U32 R31, RZ, RZ, R3 ;  /* 0x000000ffff1f1224 */ /* 0x000fe400078e0003 */
[----:B------:R-:W-:-:S04]  /*4c30*/  @P1 IMAD.MOV.U32 R21, RZ, RZ, R35 ;  /* 0x000000ffff151224 */ /* 0x000fc800078e0023 */
[----:B------:R-:W-:Y:S05]  /*4c40*/  @!P0 BRA `(.L_x_39) ;  /* 0x0000000000188947 */ /* 0x000fea0003800000 */
[----:B------:R-:W-:Y:S01]  /*4c50*/  IMAD.MOV.U32 R22, RZ, RZ, R42 ;  /* 0x000000ffff167224 */ /* 0x000fe200078e002a */
[----:B------:R-:W-:Y:S01]  /*4c60*/  MOV R45, R23 ;  /* 0x00000017002d7202 */ /* 0x000fe20000000f00 */
[----:B------:R-:W-:Y:S01]  /*4c70*/  IMAD.MOV.U32 R44, RZ, RZ, R46 ;  /* 0x000000ffff2c7224 */ /* 0x000fe200078e002e */
[----:B------:R-:W-:Y:S01]  /*4c80*/  MOV R42, 0x4cb0 ;  /* 0x00004cb0002a7802 */ /* 0x000fe20000000f00 */
[----:B------:R-:W-:-:S07]  /*4c90*/  IMAD.MOV.U32 R25, RZ, RZ, R43 ;  /* 0x000000ffff197224 */ /* 0x000fce00078e002b */
[----:B------:R-:W-:Y:S05]  /*4ca0*/  CALL.REL.NOINC `($__internal_1_$__cuda_sm20_dsqrt_rn_f64_mediumpath_v1) ;  /* 0x0000002c00f47944 */ /* 0x000fea0003c00000 */
.L_x_39:
[----:B------:R-:W-:Y:S05]  /*4cb0*/  BSYNC.RECONVERGENT B2 ;  /* 0x0000000000027941 */ /* 0x000fea0003800200 */
.L_x_38:
[----:B------:R-:W0:Y:S01]  /*4cc0*/  FRND.F64.TRUNC R24, R32 ;  /* 0x0000002000187313 */ /* 0x000e22000030d800 */
[----:B------:R-:W-:Y:S01]  /*4cd0*/  DMUL R22, RZ, R32 ;  /* 0x00000020ff167228 */ /* 0x000fe20000000000 */
[----:B------:R-:W-:Y:S01]  /*4ce0*/  IMAD.MOV.U32 R3, RZ, RZ, R14 ;  /* 0x000000ffff037224 */ /* 0x000fe200078e000e */
[----:B------:R-:W-:Y:S01]  /*4cf0*/  DADD R20, RZ, R20 ;  /* 0x00000000ff147229 */ /* 0x000fe20000000014 */
[----:B------:R-:W-:Y:S02]  /*4d00*/  IMAD.MOV.U32 R48, RZ, RZ, R36 ;  /* 0x000000ffff307224 */ /* 0x000fe400078e0024 */
[----:B------:R-:W-:-:S05]  /*4d10*/  IMAD.MOV.U32 R14, RZ, RZ, 0x1 ;  /* 0x00000001ff0e7424 */ /* 0x000fca00078e00ff */
[----:B------:R-:W-:Y:S02]  /*4d20*/  DMUL R20, R20, R44 ;  /* 0x0000002c14147228 */ /* 0x000fe40000000000 */
[----:B0-----:R-:W-:-:S06]  /*4d30*/  DSETP.NEU.AND P0, PT, R32, R24, PT ;  /* 0x000000182000722a */ /* 0x001fcc0003f0d000 */
[----:B------:R-:W-:Y:S02]  /*4d40*/  FSEL R30, R22, R30, !P0 ;  /* 0x0000001e161e7208 */ /* 0x000fe40004000000 */
[----:B------:R-:W-:-:S06]  /*4d50*/  FSEL R31, R23, R31, !P0 ;  /* 0x0000001f171f7208 */ /* 0x000fcc0004000000 */
[----:B------:R-:W-:-:S11]  /*4d60*/  DMUL R30, R44, R30 ;  /* 0x0000001e2c1e7228 */ /* 0x000fd60000000000 */
.L_x_34:
[----:B------:R-:W-:Y:S05]  /*4d70*/  BSYNC.RECONVERGENT B1 ;  /* 0x0000000000017941 */ /* 0x000fea0003800200 */
.L_x_33:
[----:B------:R-:W0:Y:S01]  /*4d80*/  F2F.F64.F32 R32, R37 ;  /* 0x0000002500207310 */ /* 0x000e220000201800 */
[----:B------:R-:W-:Y:S01]  /*4d90*/  IMAD.MOV.U32 R22, RZ, RZ, 0x0 ;  /* 0x00000000ff167424 */ /* 0x000fe200078e00ff */
[----:B------:R-:W-:Y:S01]  /*4da0*/  MOV R23, 0x3fd80000 ;  /* 0x3fd8000000177802 */ /* 0x000fe20000000f00 */
[----:B------:R-:W-:Y:S05]  /*4db0*/  BSSY.RECONVERGENT B1, `(.L_x_40) ;  /* 0x0000017000017945 */ /* 0x000fea0003800200 */
[----:B0-----:R-:W0:Y:S01]  /*4dc0*/  MUFU.RSQ64H R25, R33 ;  /* 0x0000002100197308 */ /* 0x001e220000001c00 */
[----:B------:R-:W-:-:S05]  /*4dd0*/  VIADD R24, R33, 0xfcb00000 ;  /* 0xfcb0000021187836 */ /* 0x000fca0000000000 */
[----:B------:R-:W-:Y:S01]  /*4de0*/  ISETP.GE.U32.AND P0, PT, R24, 0x7ca00000, PT ;  /* 0x7ca000001800780c */ /* 0x000fe20003f06070 */
[----:B0-----:R-:W-:-:S08]  /*4df0*/  DMUL R26, R24, R24 ;  /* 0x00000018181a7228 */ /* 0x001fd00000000000 */
[----:B------:R-:W-:-:S08]  /*4e00*/  DFMA R26, R32, -R26, 1 ;  /* 0x3ff00000201a742b */ /* 0x000fd0000000081a */
[----:B------:R-:W-:Y:S02]  /*4e10*/  DFMA R22, R26, R22, 0.5 ;  /* 0x3fe000001a16742b */ /* 0x000fe40000000016 */
[----:B------:R-:W-:-:S08]  /*4e20*/  DMUL R28, R24, R26 ;  /* 0x0000001a181c7228 */ /* 0x000fd00000000000 */
[----:B------:R-:W-:-:S08]  /*4e30*/  DFMA R28, R22, R28, R24 ;  /* 0x0000001c161c722b */ /* 0x000fd00000000018 */
[----:B------:R-:W-:Y:S02]  /*4e40*/  DMUL R26, R32, R28 ;  /* 0x0000001c201a7228 */ /* 0x000fe40000000000 */
[----:B------:R-:W-:Y:S02]  /*4e50*/  VIADD R45, R29, 0xfff00000 ;  /* 0xfff000001d2d7836 */ /* 0x000fe40000000000 */
[----:B------:R-:W-:-:S04]  /*4e60*/  IMAD.MOV.U32 R44, RZ, RZ, R28 ;  /* 0x000000ffff2c7224 */ /* 0x000fc800078e001c */
[----:B------:R-:W-:-:S08]  /*4e70*/  DFMA R22, R26, -R26, R32 ;  /* 0x8000001a1a16722b */ /* 0x000fd00000000020 */
[----:B------:R-:W-:Y:S01]  /*4e80*/  DFMA R36, R22, R44, R26 ;  /* 0x0000002c1624722b */ /* 0x000fe2000000001a */
[----:B------:R-:W-:Y:S10]  /*4e90*/  @!P0 BRA `(.L_x_41) ;  /* 0x0000000000208947 */ /* 0x000ff40003800000 */
[----:B------:R-:W-:Y:S01]  /*4ea0*/  IMAD.MOV.U32 R44, RZ, RZ, R28 ;  /* 0x000000ffff2c7224 */ /* 0x000fe200078e001c */
[----:B------:R-:W-:Y:S01]  /*4eb0*/  MOV R29, R33 ;  /* 0x00000021001d7202 */ /* 0x000fe20000000f00 */
[----:B------:R-:W-:Y:S01]  /*4ec0*/  IMAD.MOV.U32 R25, RZ, RZ, R23 ;  /* 0x000000ffff197224 */ /* 0x000fe200078e0017 */
[----:B------:R-:W-:Y:S01]  /*4ed0*/  MOV R42, 0x4f00 ;  /* 0x00004f00002a7802 */ /* 0x000fe20000000f00 */
[----:B------:R-:W-:-:S07]  /*4ee0*/  IMAD.MOV.U32 R28, RZ, RZ, R32 ;  /* 0x000000ffff1c7224 */ /* 0x000fce00078e0020 */
[----:B------:R-:W-:Y:S05]  /*4ef0*/  CALL.REL.NOINC `($__internal_1_$__cuda_sm20_dsqrt_rn_f64_mediumpath_v1) ;  /* 0x0000002c00607944 */ /* 0x000fea0003c00000 */
[----:B------:R-:W-:Y:S02]  /*4f00*/  IMAD.MOV.U32 R36, RZ, RZ, R44 ;  /* 0x000000ffff247224 */ /* 0x000fe400078e002c */
[----:B------:R-:W-:-:S07]  /*4f10*/  IMAD.MOV.U32 R37, RZ, RZ, R45 ;  /* 0x000000ffff257224 */ /* 0x000fce00078e002d */
.L_x_41:
[----:B------:R-:W-:Y:S05]  /*4f20*/  BSYNC.RECONVERGENT B1 ;  /* 0x0000000000017941 */ /* 0x000fea0003800200 */
.L_x_40:
[----:B------:R-:W-:-:S08]  /*4f30*/  DFMA R36, R36, R30, R32 ;  /* 0x0000001e2424722b */ /* 0x000fd00000000020 */
[----:B------:R-:W-:-:S10]  /*4f40*/  DADD R36, R36, 0.5 ;  /* 0x3fe0000024247429 */ /* 0x000fd40000000000 */
[----:B------:R0:W1:Y:S01]  /*4f50*/  F2I.U32.F64.TRUNC R37, R36 ;  /* 0x0000002400257311 */ /* 0x000062000030d000 */
[----:B------:R-:W-:Y:S05]  /*4f60*/  BRA `(.L_x_31) ;  /* 0x0000000c00b47947 */ /* 0x000fea0003800000 */
.L_x_32:
[----:B------:R-:W0:Y:S01]  /*4f70*/  MUFU.LG2 R22, R37 ;  /* 0x0000002500167308 */ /* 0x000e220000000c00 */
[C---:B------:R-:W-:Y:S01]  /*4f80*/  FADD R23, R37.reuse, -0.12400979548692703247 ;  /* 0xbdfdf8d925177421 */ /* 0x040fe20000000000 */
[----:B------:R-:W-:Y:S01]  /*4f90*/  UMOV UR4, 0xfefa39ef ;  /* 0xfefa39ef00047882 */ /* 0x000fe20000000000 */
[----:B------:R-:W-:Y:S01]  /*4fa0*/  UMOV UR5, 0x3fe62e42 ;  /* 0x3fe62e4200057882 */ /* 0x000fe20000000000 */
[----:B------:R-:W-:Y:S01]  /*4fb0*/  FADD R24, R37, -1.9738116264343261719 ;  /* 0xbffca5dc25187421 */ /* 0x000fe20000000000 */
[----:B------:R-:W-:Y:S01]  /*4fc0*/  IMAD.MOV.U32 R26, RZ, RZ, 0x3fb75b84 ;  /* 0x3fb75b84ff1a7424 */ /* 0x000fe200078e00ff */
[----:B------:R-:W-:Y:S01]  /*4fd0*/  BSSY.RECONVERGENT B1, `(.L_x_42) ;  /* 0x00000e3000017945 */ /* 0x000fe20003800200 */
[----:B------:R-:W-:Y:S01]  /*4fe0*/  IMAD.MOV.U32 R25, RZ, RZ, 0x3e5807d3 ;  /* 0x3e5807d3ff197424 */ /* 0x000fe200078e00ff */
[----:B------:R-:W1:Y:S08]  /*4ff0*/  MUFU.RSQ R23, R23 ;  /* 0x0000001700177308 */ /* 0x000e700000001400 */
[----:B------:R-:W2:Y:S08]  /*5000*/  MUFU.RSQ R24, R24 ;  /* 0x0000001800187308 */ /* 0x000eb00000001400 */
[----:B0-----:R-:W0:Y:S01]  /*5010*/  F2F.F64.F32 R42, R22 ;  /* 0x00000016002a7310 */ /* 0x001e220000201800 */
[----:B-1----:R-:W-:-:S07]  /*5020*/  FFMA R39, R23, R26, 0.00025361074949614703655 ;  /* 0x3984f70f17277423 */ /* 0x002fce000000001a */
[----:B------:R1:W3:Y:S01]  /*5030*/  MUFU.RCP R40, R39 ;  /* 0x0000002700287308 */ /* 0x0002e20000001000 */
[----:B--2---:R-:W-:Y:S01]  /*5040*/  FFMA R44, R24, R25, 0.94201731681823730469 ;  /* 0x3f71280c182c7423 */ /* 0x004fe20000000019 */
[----:B0-----:R-:W-:-:S10]  /*5050*/  DMUL R42, R42, UR4 ;  /* 0x000000042a2a7c28 */ /* 0x001fd40008000000 */
[----:B---3--:R1:W0:Y:S02]  /*5060*/  F2F.F32.F64 R42, R42 ;  /* 0x0000002a002a7310 */ /* 0x0082240000301000 */
.L_x_51:
[----:B------:R-:W-:Y:S01]  /*5070*/  SHF.R.U32.HI R23, RZ, 0x2, R48 ;  /* 0x00000002ff177819 */ /* 0x000fe20000011630 */
[----:B------:R-:W-:Y:S01]  /*5080*/  IMAD.SHL.U32 R22, R36, 0x10, RZ ;  /* 0x0000001024167824 */ /* 0x000fe200078e00ff */
[----:B------:R-:W-:Y:S01]  /*5090*/  UMOV UR4, 0xfefa39ef ;  /* 0xfefa39ef00047882 */ /* 0x000fe20000000000 */
[----:B------:R-:W-:Y:S01]  /*50a0*/  IMAD.MOV.U32 R41, RZ, RZ, R4 ;  /* 0x000000ffff297224 */ /* 0x000fe200078e0004 */
[----:B------:R-:W-:Y:S01]  /*50b0*/  LOP3.LUT R23, R23, R48, RZ, 0x3c, !PT ;  /* 0x0000003017177212 */ /* 0x000fe200078e3cff */
[----:B------:R-:W-:Y:S01]  /*50c0*/  UMOV UR5, 0x3fe62e42 ;  /* 0x3fe62e4200057882 */ /* 0x000fe20000000000 */
[----:B------:R-:W-:Y:S01]  /*50d0*/  BSSY.RECONVERGENT B2, `(.L_x_43) ;  /* 0x00000bc000027945 */ /* 0x000fe20003800200 */
[----:B------:R-:W-:Y:S01]  /*50e0*/  IMAD.MOV.U32 R48, RZ, RZ, R3 ;  /* 0x000000ffff307224 */ /* 0x000fe200078e0003 */
[----:B------:R-:W-:Y:S02]  /*50f0*/  SHF.L.U32 R24, R23, 0x1, RZ ;  /* 0x0000000117187819 */ /* 0x000fe400000006ff */
[----:B------:R-:W-:-:S02]  /*5100*/  MOV R3, R36 ;  /* 0x0000002400037202 */ /* 0x000fc40000000f00 */
[----:B------:R-:W-:-:S04]  /*5110*/  LOP3.LUT R23, R23, R24, R22, 0x96, !PT ;  /* 0x0000001817177212 */ /* 0x000fc800078e9616 */
[----:B------:R-:W-:Y:S01]  /*5120*/  LOP3.LUT R4, R23, R36, RZ, 0x3c, !PT ;  /* 0x0000002417047212 */ /* 0x000fe200078e3cff */
[----:B------:R-:W-:-:S03]  /*5130*/  IMAD.MOV.U32 R23, RZ, RZ, 0x2f800000 ;  /* 0x2f800000ff177424 */ /* 0x000fc600078e00ff */
[C---:B------:R-:W-:Y:S01]  /*5140*/  IADD3 R22, PT, PT, R13.reuse, 0x587c5, R4 ;  /* 0x000587c50d167810 */ /* 0x040fe20007ffe004 */
[----:B------:R-:W-:-:S03]  /*5150*/  VIADD R13, R13, 0xb0f8a ;  /* 0x000b0f8a0d0d7836 */ /* 0x000fc60000000000 */
[----:B------:R-:W-:-:S05]  /*5160*/  I2FP.F32.U32 R22, R22 ;  /* 0x0000001600167245 */ /* 0x000fca0000201000 */
[----:B------:R-:W-:-:S06]  /*5170*/  FFMA R22, R22, R23, 1.1641532182693481445e-10 ;  /* 0x2f00000016167423 */ /* 0x000fcc0000000017 */
[----:B------:R-:W2:Y:S02]  /*5180*/  MUFU.RSQ R22, R22 ;  /* 0x0000001600167308 */ /* 0x000ea40000001400 */
[----:B--2---:R-:W-:-:S06]  /*5190*/  FADD R23, R22, -1 ;  /* 0xbf80000016177421 */ /* 0x004fcc0000000000 */
[----:B------:R-:W2:Y:S08]  /*51a0*/  MUFU.LG2 R23, R23 ;  /* 0x0000001700177308 */ /* 0x000eb00000000c00 */
[----:B--2---:R-:W2:Y:S02]  /*51b0*/  F2F.F64.F32 R26, R23 ;  /* 0x00000017001a7310 */ /* 0x004ea40000201800 */
[----:B--2---:R-:W-:Y:S01]  /*51c0*/  DMUL R26, R26, UR4 ;  /* 0x000000041a1a7c28 */ /* 0x004fe20008000000 */
[----:B------:R-:W-:Y:S01]  /*51d0*/  UMOV UR4, 0x652b82fe ;  /* 0x652b82fe00047882 */ /* 0x000fe20000000000 */
[----:B------:R-:W-:-:S08]  /*51e0*/  UMOV UR5, 0x3ff71547 ;  /* 0x3ff7154700057882 */ /* 0x000fd00000000000 */
[----:B------:R-:W1:Y:S02]  /*51f0*/  F2F.F32.F64 R27, R26 ;  /* 0x0000001a001b7310 */ /* 0x000e640000301000 */
[----:B-1----:R-:W-:-:S04]  /*5200*/  FADD R43, R44, R27 ;  /* 0x0000001b2c2b7221 */ /* 0x002fc80000000000 */
[----:B------:R-:W-:-:S04]  /*5210*/  FFMA R43, -R40, R43, R37 ;  /* 0x0000002b282b7223 */ /* 0x000fc80000000125 */
[----:B------:R-:W1:Y:S02]  /*5220*/  FRND.FLOOR R46, R43 ;  /* 0x0000002b002e7307 */ /* 0x000e640000205000 */
[C---:B-1----:R-:W-:Y:S01]  /*5230*/  FADD R28, R46.reuse, 1 ;  /* 0x3f8000002e1c7421 */ /* 0x042fe20000000000 */
[----:B------:R-:W-:-:S03]  /*5240*/  FADD R24, -R46, R37 ;  /* 0x000000252e187221 */ /* 0x000fc60000000100 */
[----:B------:R-:W-:Y:S01]  /*5250*/  FADD R25, -R28, R37 ;  /* 0x000000251c197221 */ /* 0x000fe20000000100 */
[C-C-:B------:R-:W-:Y:S01]  /*5260*/  FFMA R30, R39.reuse, R24, -R44.reuse ;  /* 0x00000018271e7223 */ /* 0x140fe2000000082c */
[----:B------:R-:W1:Y:S02]  /*5270*/  F2I.TRUNC.NTZ R45, R28 ;  /* 0x0000001c002d7305 */ /* 0x000e64000020f100 */
[----:B------:R-:W-:-:S06]  /*5280*/  FFMA R29, R39, R25, -R44 ;  /* 0x00000019271d7223 */ /* 0x000fcc000000082c */
[----:B------:R-:W2:Y:S01]  /*5290*/  F2F.F64.F32 R22, R30 ;  /* 0x0000001e00167310 */ /* 0x000ea20000201800 */
[----:B-1----:R-:W-:-:S07]  /*52a0*/  I2FP.F32.S32 R33, R45 ;  /* 0x0000002d00217245 */ /* 0x002fce0000201400 */
[----:B------:R-:W1:Y:S01]  /*52b0*/  F2F.F64.F32 R24, R29 ;  /* 0x0000001d00187310 */ /* 0x000e620000201800 */
[----:B------:R-:W-:Y:S01]  /*52c0*/  ISETP.GE.AND P0, PT, R45, 0x9, PT ;  /* 0x000000092d00780c */ /* 0x000fe20003f06270 */
[----:B--2---:R-:W-:Y:S02]  /*52d0*/  DMUL R22, R22, UR4 ;  /* 0x0000000416167c28 */ /* 0x004fe40008000000 */
[----:B-1----:R-:W-:-:S08]  /*52e0*/  DMUL R24, R24, UR4 ;  /* 0x0000000418187c28 */ /* 0x002fd00008000000 */
[----:B------:R1:W2:Y:S08]  /*52f0*/  F2F.F32.F64 R22, R22 ;  /* 0x0000001600167310 */ /* 0x0002b00000301000 */
[----:B------:R3:W4:Y:S01]  /*5300*/  F2F.F32.F64 R25, R24 ;  /* 0x0000001800197310 */ /* 0x0007220000301000 */
[----:B-1----:R-:W-:-:S04]  /*5310*/  SHF.R.U32.HI R23, RZ, 0x2, R34 ;  /* 0x00000002ff177819 */ /* 0x002fc80000011622 */
[----:B------:R-:W-:-:S03]  /*5320*/  LOP3.LUT R23, R23, R34, RZ, 0x3c, !PT ;  /* 0x0000002217177212 */ /* 0x000fc600078e3cff */
[----:B--2---:R1:W2:Y:S02]  /*5330*/  MUFU.EX2 R27, R22 ;  /* 0x00000016001b7308 */ /* 0x0042a40000000800 */
[----:B---3--:R-:W-:-:S06]  /*5340*/  IMAD.SHL.U32 R24, R23, 0x2, RZ ;  /* 0x0000000217187824 */ /* 0x008fcc00078e00ff */
[----:B----4-:R3:W4:Y:S01]  /*5350*/  MUFU.EX2 R26, R25 ;  /* 0x00000019001a7308 */ /* 0x0107220000000800 */
[----:B-1----:R-:W-:Y:S02]  /*5360*/  IMAD.SHL.U32 R22, R4, 0x10, RZ ;  /* 0x0000001004167824 */ /* 0x002fe400078e00ff */
[----:B--2---:R-:W-:-:S03]  /*5370*/  FADD R27, R27, 1 ;  /* 0x3f8000001b1b7421 */ /* 0x004fc60000000000 */
[----:B---3--:R-:W-:Y:S02]  /*5380*/  LOP3.LUT R25, R23, R24, R22, 0x96, !PT ;  /* 0x0000001817197212 */ /* 0x008fe400078e9616 */
[----:B------:R1:W2:Y:S01]  /*5390*/  F2F.F64.F32 R22, |R33| ;  /* 0x4000002100167310 */ /* 0x0002a20000201800 */
[----:B------:R-:W-:Y:S01]  /*53a0*/  FMUL R27, R27, R27 ;  /* 0x0000001b1b1b7220 */ /* 0x000fe20000400000 */
[----:B------:R-:W-:Y:S01]  /*53b0*/  LOP3.LUT R25, R25, R4, RZ, 0x3c, !PT ;  /* 0x0000000419197212 */ /* 0x000fe200078e3cff */
[----:B----4-:R-:W-:-:S04]  /*53c0*/  FADD R26, R26, 1 ;  /* 0x3f8000001a1a7421 */ /* 0x010fc80000000000 */
[----:B------:R-:W-:Y:S01]  /*53d0*/  IMAD.MOV.U32 R36, RZ, RZ, R25 ;  /* 0x000000ffff247224 */ /* 0x000fe200078e0019 */
[----:B------:R-:W-:Y:S01]  /*53e0*/  MUFU.RCP R27, R27 ;  /* 0x0000001b001b7308 */ /* 0x000fe20000001000 */
[----:B------:R-:W-:-:S07]  /*53f0*/  FMUL R26, R26, R26 ;  /* 0x0000001a1a1a7220 */ /* 0x000fce0000400000 */
[----:B------:R-:W3:Y:S02]  /*5400*/  MUFU.RCP R26, R26 ;  /* 0x0000001a001a7308 */ /* 0x000ee40000001000 */
[----:B---3--:R-:W-:Y:S01]  /*5410*/  FADD R47, R26, -R27 ;  /* 0x8000001b1a2f7221 */ /* 0x008fe20000000000 */
[----:B-12---:R-:W-:Y:S06]  /*5420*/  @!P0 BRA `(.L_x_44) ;  /* 0x0000000800088947 */ /* 0x006fec0003800000 */
[----:B------:R-:W1:Y:S01]  /*5430*/  F2F.F64.F32 R24, |R33| ;  /* 0x4000002100187310 */ /* 0x000e620000201800 */
[----:B------:R-:W-:Y:S07]  /*5440*/  BSSY.RECONVERGENT B3, `(.L_x_45) ;  /* 0x0000010000037945 */ /* 0x000fee0003800200 */
[----:B-1----:R-:W1:Y:S01]  /*5450*/  MUFU.RCP64H R29, R25 ;  /* 0x00000019001d7308 */ /* 0x002e620000001800 */
[----:B------:R-:W-:-:S05]  /*5460*/  VIADD R28, R25, 0x300402 ;  /* 0x00300402191c7836 */ /* 0x000fca0000000000 */
[----:B------:R-:W-:Y:S01]  /*5470*/  FSETP.GEU.AND P0, PT, |R28|, 5.8789094863358348022e-39, PT ;  /* 0x004004021c00780b */ /* 0x000fe20003f0e200 */
[----:B-1----:R-:W-:-:S08]  /*5480*/  DFMA R26, -R24, R28, 1 ;  /* 0x3ff00000181a742b */ /* 0x002fd0000000011c */
[----:B------:R-:W-:-:S08]  /*5490*/  DFMA R26, R26, R26, R26 ;  /* 0x0000001a1a1a722b */ /* 0x000fd0000000001a */
[----:B------:R-:W-:-:S08]  /*54a0*/  DFMA R26, R28, R26, R28 ;  /* 0x0000001a1c1a722b */ /* 0x000fd0000000001c */
[----:B------:R-:W-:-:S08]  /*54b0*/  DFMA R22, -R24, R26, 1 ;  /* 0x3ff000001816742b */ /* 0x000fd0000000011a */
[----:B------:R-:W-:Y:S01]  /*54c0*/  DFMA R22, R26, R22, R26 ;  /* 0x000000161a16722b */ /* 0x000fe2000000001a */
[----:B------:R-:W-:Y:S10]  /*54d0*/  @P0 BRA `(.L_x_46) ;  /* 0x0000000000180947 */ /* 0x000ff40003800000 */
[----:B------:R-:W-:Y:S02]  /*54e0*/  LOP3.LUT R35, R25, 0x7fffffff, RZ, 0xc0, !PT ;  /* 0x7fffffff19237812 */ /* 0x000fe400078ec0ff */
[----:B------:R-:W-:-:S03]  /*54f0*/  MOV R32, 0x5520 ;  /* 0x0000552000207802 */ /* 0x000fc60000000f00 */
[----:B------:R-:W-:-:S07]  /*5500*/  VIADD R35, R35, 0xfff00000 ;  /* 0xfff0000023237836 */ /* 0x000fce0000000000 */
[----:B0-----:R-:W-:Y:S05]  /*5510*/  CALL.REL.NOINC `($__internal_0_$__cuda_sm20_dblrcp_rn_slowpath_v3) ;  /* 0x00000024002c7944 */ /* 0x001fea0003c00000 */
[----:B------:R-:W-:Y:S01]  /*5520*/  IMAD.MOV.U32 R22, RZ, RZ, R26 ;  /* 0x000000ffff167224 */ /* 0x000fe200078e001a */
[----:B------:R-:W-:-:S07]  /*5530*/  MOV R23, R27 ;  /* 0x0000001b00177202 */ /* 0x000fce0000000f00 */
.L_x_46:
[----:B------:R-:W-:Y:S05]  /*5540*/  BSYNC.RECONVERGENT B3 ;  /* 0x0000000000037941 */ /* 0x000fea0003800200 */
.L_x_45:
[----:B------:R-:W-:Y:S01]  /*5550*/  ISETP.GT.AND P0, PT, R25, 0xfffff, PT ;  /* 0x000fffff1900780c */ /* 0x000fe20003f04270 */
[----:B------:R-:W-:Y:S01]  /*5560*/  DMUL R26, R22, R22 ;  /* 0x00000016161a7228 */ /* 0x000fe20000000000 */
[----:B------:R-:W-:Y:S01]  /*5570*/  IMAD.MOV.U32 R30, RZ, RZ, -0x6d8c7041 ;  /* 0x92738fbfff1e7424 */ /* 0x000fe200078e00ff */
[----:B------:R-:W-:Y:S01]  /*5580*/  UMOV UR4, 0x34783f9 ;  /* 0x034783f900047882 */ /* 0x000fe20000000000 */
[----:B------:R-:W-:Y:S01]  /*5590*/  IMAD.MOV.U32 R31, RZ, RZ, 0x3f4b68b9 ;  /* 0x3f4b68b9ff1f7424 */ /* 0x000fe200078e00ff */
[----:B------:R-:W-:Y:S01]  /*55a0*/  UMOV UR5, 0x3f5ac321 ;  /* 0x3f5ac32100057882 */ /* 0x000fe20000000000 */
[----:B------:R-:W-:Y:S01]  /*55b0*/  IMAD.MOV.U32 R50, RZ, RZ, R25 ;  /* 0x000000ffff327224 */ /* 0x000fe200078e0019 */
[----:B------:R-:W-:Y:S01]  /*55c0*/  BSSY.RECONVERGENT B3, `(.L_x_47) ;  /* 0x0000060000037945 */ /* 0x000fe20003800200 */
[----:B------:R-:W-:Y:S02]  /*55d0*/  IMAD.MOV.U32 R32, RZ, RZ, R24 ;  /* 0x000000ffff207224 */ /* 0x000fe400078e0018 */
[----:B------:R-:W-:Y:S01]  /*55e0*/  DFMA R30, R26, -UR4, R30 ;  /* 0x800000041a1e7c2b */ /* 0x000fe2000800001e */
[----:B------:R-:W-:Y:S01]  /*55f0*/  UMOV UR4, 0x1e4f7b8c ;  /* 0x1e4f7b8c00047882 */ /* 0x000fe20000000000 */
[----:B------:R-:W-:Y:S01]  /*5600*/  UMOV UR5, 0x3f4380d0 ;  /* 0x3f4380d000057882 */ /* 0x000fe20000000000 */
[----:B------:R-:W1:Y:S01]  /*5610*/  @!P0 F2F.F64.F32 R28, |R33| ;  /* 0x40000021001c8310 */ /* 0x000e620000201800 */
[----:B------:R-:W-:-:S02]  /*5620*/  IMAD.MOV.U32 R49, RZ, RZ, -0x3ff ;  /* 0xfffffc01ff317424 */ /* 0x000fc400078e00ff */
[----:B------:R-:W-:Y:S02]  /*5630*/  @!P0 IMAD.MOV.U32 R49, RZ, RZ, -0x435 ;  /* 0xfffffbcbff318424 */ /* 0x000fe400078e00ff */
[----:B------:R-:W-:Y:S01]  /*5640*/  DFMA R30, R26, R30, -UR4 ;  /* 0x800000041a1e7e2b */ /* 0x000fe2000800001e */
[----:B------:R-:W-:Y:S01]  /*5650*/  UMOV UR4, 0xa29f7264 ;  /* 0xa29f726400047882 */ /* 0x000fe20000000000 */
[----:B------:R-:W-:-:S06]  /*5660*/  UMOV UR5, 0x3f4a019f ;  /* 0x3f4a019f00057882 */ /* 0x000fcc0000000000 */
[----:B------:R-:W-:Y:S01]  /*5670*/  DFMA R30, R26, R30, UR4 ;  /* 0x000000041a1e7e2b */ /* 0x000fe2000800001e */
[----:B------:R-:W-:Y:S01]  /*5680*/  UMOV UR4, 0x16b2acec ;  /* 0x16b2acec00047882 */ /* 0x000fe20000000000 */
[----:B-1----:R-:W-:Y:S01]  /*5690*/  @!P0 DMUL R24, R28, 1.80143985094819840000e+16 ;  /* 0x435000001c188828 */ /* 0x002fe20000000000 */
[----:B------:R-:W-:-:S05]  /*56a0*/  UMOV UR5, 0x3f66c16c ;  /* 0x3f66c16c00057882 */ /* 0x000fca0000000000 */
[C---:B------:R-:W-:Y:S01]  /*56b0*/  DFMA R30, R26.reuse, R30, -UR4 ;  /* 0x800000041a1e7e2b */ /* 0x040fe2000800001e */
[----:B------:R-:W-:Y:S01]  /*56c0*/  UMOV UR4, 0x55555545 ;  /* 0x5555554500047882 */ /* 0x000fe20000000000 */
[----:B------:R-:W-:Y:S02]  /*56d0*/  UMOV UR5, 0x3fb55555 ;  /* 0x3fb5555500057882 */ /* 0x000fe40000000000 */
[----:B------:R-:W-:Y:S02]  /*56e0*/  @!P0 IMAD.MOV.U32 R50, RZ, RZ, R25 ;  /* 0x000000ffff328224 */ /* 0x000fe400078e0019 */
[----:B------:R-:W-:Y:S02]  /*56f0*/  @!P0 IMAD.MOV.U32 R32, RZ, RZ, R24 ;  /* 0x000000ffff208224 */ /* 0x000fe400078e0018 */
[----:B------:R-:W-:Y:S01]  /*5700*/  DFMA R26, R26, R30, UR4 ;  /* 0x000000041a1a7e2b */ /* 0x000fe2000800001e */
[----:B------:R-:W-:Y:S01]  /*5710*/  IADD3 R28, PT, PT, R50, -0x1, RZ ;  /* 0xffffffff321c7810 */ /* 0x000fe20007ffe0ff */
[----:B------:R-:W-:Y:S01]  /*5720*/  UMOV UR4, 0xc864beae ;  /* 0xc864beae00047882 */ /* 0x000fe20000000000 */
[----:B------:R-:W-:-:S02]  /*5730*/  UMOV UR5, 0x3fed67f1 ;  /* 0x3fed67f100057882 */ /* 0x000fc40000000000 */
[----:B------:R-:W-:-:S03]  /*5740*/  ISETP.GT.U32.AND P1, PT, R28, 0x7feffffe, PT ;  /* 0x7feffffe1c00780c */ /* 0x000fc60003f24070 */
[----:B------:R-:W-:-:S10]  /*5750*/  DFMA R22, R26, R22, UR4 ;  /* 0x000000041a167e2b */ /* 0x000fd40008000016 */
[----:B------:R-:W-:Y:S05]  /*5760*/  @P1 BRA `(.L_x_48) ;  /* 0x0000000000fc1947 */ /* 0x000fea0003800000 */
[----:B------:R-:W-:Y:S01]  /*5770*/  LOP3.LUT R24, R50, 0xfffff, RZ, 0xc0, !PT ;  /* 0x000fffff32187812 */ /* 0x000fe200078ec0ff */
[----:B------:R-:W-:Y:S01]  /*5780*/  IMAD.MOV.U32 R30, RZ, RZ, R32 ;  /* 0x000000ffff1e7224 */ /* 0x000fe200078e0020 */
[----:B------:R-:W-:Y:S01]  /*5790*/  UMOV UR4, 0x3ae80f1e ;  /* 0x3ae80f1e00047882 */ /* 0x000fe20000000000 */
[----:B------:R-:W-:Y:S01]  /*57a0*/  IMAD.MOV.U32 R32, RZ, RZ, -0x748574fc ;  /* 0x8b7a8b04ff207424 */ /* 0x000fe200078e00ff */
[----:B------:R-:W-:Y:S01]  /*57b0*/  LOP3.LUT R31, R24, 0x3ff00000, RZ, 0xfc, !PT ;  /* 0x3ff00000181f7812 */ /* 0x000fe200078efcff */
[----:B------:R-:W-:Y:S01]  /*57c0*/  IMAD.MOV.U32 R24, RZ, RZ, RZ ;  /* 0x000000ffff187224 */ /* 0x000fe200078e00ff */
[----:B------:R-:W-:Y:S01]  /*57d0*/  UMOV UR5, 0x3eb1380b ;  /* 0x3eb1380b00057882 */ /* 0x000fe20000000000 */
[----:B------:R-:W-:Y:S01]  /*57e0*/  IMAD.MOV.U32 R33, RZ, RZ, 0x3ed0ee25 ;  /* 0x3ed0ee25ff217424 */ /* 0x000fe200078e00ff */
[----:B------:R-:W-:-:S13]  /*57f0*/  ISETP.GE.U32.AND P0, PT, R31, 0x3ff6a09f, PT ;  /* 0x3ff6a09f1f00780c */ /* 0x000fda0003f06070 */
[----:B------:R-:W-:-:S05]  /*5800*/  @P0 VIADD R25, R31, 0xfff00000 ;  /* 0xfff000001f190836 */ /* 0x000fca0000000000 */
[----:B------:R-:W-:-:S06]  /*5810*/  @P0 MOV R31, R25 ;  /* 0x00000019001f0202 */ /* 0x000fcc0000000f00 */
[C---:B------:R-:W-:Y:S02]  /*5820*/  DADD R34, R30.reuse, 1 ;  /* 0x3ff000001e227429 */ /* 0x040fe40000000000 */
[----:B------:R-:W-:-:S04]  /*5830*/  DADD R30, R30, -1 ;  /* 0xbff000001e1e7429 */ /* 0x000fc80000000000 */
[----:B------:R-:W1:Y:S02]  /*5840*/  MUFU.RCP64H R25, R35 ;  /* 0x0000002300197308 */ /* 0x000e640000001800 */
[----:B-1----:R-:W-:-:S08]  /*5850*/  DFMA R28, -R34, R24, 1 ;  /* 0x3ff00000221c742b */ /* 0x002fd00000000118 */
[----:B------:R-:W-:-:S08]  /*5860*/  DFMA R28, R28, R28, R28 ;  /* 0x0000001c1c1c722b */ /* 0x000fd0000000001c */
[----:B------:R-:W-:-:S08]  /*5870*/  DFMA R28, R24, R28, R24 ;  /* 0x0000001c181c722b */ /* 0x000fd00000000018 */
        /* <DEDUP_REMOVED lines=11> */
[----:B------:R-:W-:Y:S01]  /*5930*/  DFMA R34, R30, -R26, R34 ;  /* 0x8000001a1e22722b */ /* 0x000fe20000000022 */
[----:B------:R-:W-:Y:S01]  /*5940*/  LEA.HI R30, R50, R49, RZ, 0xc ;  /* 0x00000031321e7211 */ /* 0x000fe200078f60ff */
[----:B------:R-:W-:-:S03]  /*5950*/  IMAD.MOV.U32 R31, RZ, RZ, 0x43300000 ;  /* 0x43300000ff1f7424 */ /* 0x000fc600078e00ff */
[----:B------:R-:W-:Y:S01]  /*5960*/  DFMA R32, R24, R32, UR4 ;  /* 0x0000000418207e2b */ /* 0x000fe20008000020 */
[----:B------:R-:W-:Y:S01]  /*5970*/  UMOV UR4, 0x2d1b5154 ;  /* 0x2d1b515400047882 */ /* 0x000fe20000000000 */
[----:B------:R-:W-:Y:S01]  /*5980*/  UMOV UR5, 0x3f3c71c7 ;  /* 0x3f3c71c700057882 */ /* 0x000fe20000000000 */
[----:B------:R-:W-:Y:S01]  /*5990*/  @P0 VIADD R30, R30, 0x1 ;  /* 0x000000011e1e0836 */ /* 0x000fe20000000000 */
[----:B------:R-:W-:-:S04]  /*59a0*/  DMUL R34, R28, R34 ;  /* 0x000000221c227228 */ /* 0x000fc80000000000 */
[----:B------:R-:W-:Y:S01]  /*59b0*/  DFMA R32, R24, R32, UR4 ;  /* 0x0000000418207e2b */ /* 0x000fe20008000020 */
[----:B------:R-:W-:Y:S01]  /*59c0*/  UMOV UR4, 0x923be72d ;  /* 0x923be72d00047882 */ /* 0x000fe20000000000 */
[----:B------:R-:W-:Y:S01]  /*59d0*/  UMOV UR5, 0x3f624924 ;  /* 0x3f62492400057882 */ /* 0x000fe20000000000 */
[----:B------:R-:W-:-:S05]  /*59e0*/  LOP3.LUT R30, R30, 0x80000000, RZ, 0x3c, !PT ;  /* 0x800000001e1e7812 */ /* 0x000fca00078e3cff */
[----:B------:R-:W-:Y:S01]  /*59f0*/  DFMA R32, R24, R32, UR4 ;  /* 0x0000000418207e2b */ /* 0x000fe20008000020 */
[----:B------:R-:W-:Y:S01]  /*5a00*/  UMOV UR4, 0x9999a3c4 ;  /* 0x9999a3c400047882 */ /* 0x000fe20000000000 */
[----:B------:R-:W-:-:S06]  /*5a10*/  UMOV UR5, 0x3f899999 ;  /* 0x3f89999900057882 */ /* 0x000fcc0000000000 */
[----:B------:R-:W-:Y:S01]  /*5a20*/  DFMA R32, R24, R32, UR4 ;  /* 0x0000000418207e2b */ /* 0x000fe20008000020 */
[----:B------:R-:W-:Y:S01]  /*5a30*/  UMOV UR4, 0x80000000 ;  /* 0x8000000000047882 */ /* 0x000fe20000000000 */
[----:B------:R-:W-:Y:S02]  /*5a40*/  UMOV UR5, 0x43300000 ;  /* 0x4330000000057882 */ /* 0x000fe40000000000 */
[----:B------:R-:W-:Y:S01]  /*5a50*/  DADD R30, R30, -UR4 ;  /* 0x800000041e1e7e29 */ /* 0x000fe20008000000 */
[----:B------:R-:W-:Y:S01]  /*5a60*/  UMOV UR4, 0x55555554 ;  /* 0x5555555400047882 */ /* 0x000fe20000000000 */
[----:B------:R-:W-:Y:S02]  /*5a70*/  UMOV UR5, 0x3fb55555 ;  /* 0x3fb5555500057882 */ /* 0x000fe40000000000 */
[----:B------:R-:W-:Y:S01]  /*5a80*/  DFMA R32, R24, R32, UR4 ;  /* 0x0000000418207e2b */ /* 0x000fe20008000020 */
[----:B------:R-:W-:Y:S01]  /*5a90*/  UMOV UR4, 0xfefa39ef ;  /* 0xfefa39ef00047882 */ /* 0x000fe20000000000 */
[----:B------:R-:W-:-:S02]  /*5aa0*/  UMOV UR5, 0x3fe62e42 ;  /* 0x3fe62e4200057882 */ /* 0x000fc40000000000 */
[----:B------:R-:W-:-:S04]  /*5ab0*/  DFMA R28, R30, UR4, R26 ;  /* 0x000000041e1c7c2b */ /* 0x000fc8000800001a */
[----:B------:R-:W-:-:S04]  /*5ac0*/  DMUL R32, R24, R32 ;  /* 0x0000002018207228 */ /* 0x000fc80000000000 */
[----:B------:R-:W-:Y:S01]  /*5ad0*/  DFMA R24, R30, -UR4, R28 ;  /* 0x800000041e187c2b */ /* 0x000fe2000800001c */
[----:B------:R-:W-:Y:S01]  /*5ae0*/  UMOV UR4, 0x3b39803f ;  /* 0x3b39803f00047882 */ /* 0x000fe20000000000 */
[----:B------:R-:W-:Y:S02]  /*5af0*/  UMOV UR5, 0x3c7abc9e ;  /* 0x3c7abc9e00057882 */ /* 0x000fe40000000000 */
[----:B------:R-:W-:-:S04]  /*5b00*/  DFMA R32, R26, R32, R34 ;  /* 0x000000201a20722b */ /* 0x000fc80000000022 */
[----:B------:R-:W-:-:S08]  /*5b10*/  DADD R24, -R26, R24 ;  /* 0x000000001a187229 */ /* 0x000fd00000000118 */
[----:B------:R-:W-:-:S08]  /*5b20*/  DADD R24, R32, -R24 ;  /* 0x0000000020187229 */ /* 0x000fd00000000818 */
[----:B------:R-:W-:-:S08]  /*5b30*/  DFMA R24, R30, UR4, R24 ;  /* 0x000000041e187c2b */ /* 0x000fd00008000018 */
[----:B------:R-:W-:Y:S01]  /*5b40*/  DADD R28, R28, R24 ;  /* 0x000000001c1c7229 */ /* 0x000fe20000000018 */
[----:B------:R-:W-:Y:S10]  /*5b50*/  BRA `(.L_x_49) ;  /* 0x0000000000187947 */ /* 0x000ff40003800000 */
.L_x_48:
[----:B------:R-:W-:Y:S01]  /*5b60*/  MOV R26, 0x0 ;  /* 0x00000000001a7802 */ /* 0x000fe20000000f00 */
[----:B------:R-:W-:Y:S01]  /*5b70*/  IMAD.MOV.U32 R27, RZ, RZ, 0x7ff00000 ;  /* 0x7ff00000ff1b7424 */ /* 0x000fe200078e00ff */
[----:B------:R-:W-:-:S05]  /*5b80*/  LOP3.LUT P0, RZ, R25, 0x7fffffff, RZ, 0xc0, !PT ;  /* 0x7fffffff19ff7812 */ /* 0x000fca000780c0ff */
[----:B------:R-:W-:-:S10]  /*5b90*/  DFMA R26, R24, R26, +INF ;  /* 0x7ff00000181a742b */ /* 0x000fd4000000001a */
[----:B------:R-:W-:Y:S02]  /*5ba0*/  FSEL R28, R26, RZ, P0 ;  /* 0x000000ff1a1c7208 */ /* 0x000fe40000000000 */
[----:B------:R-:W-:-:S07]  /*5bb0*/  FSEL R29, R27, -QNAN , P0 ;  /* 0xfff000001b1d7808 */ /* 0x000fce0000000000 */
.L_x_49:
[----:B------:R-:W-:Y:S05]  /*5bc0*/  BSYNC.RECONVERGENT B3 ;  /* 0x0000000000037941 */ /* 0x000fea0003800200 */
.L_x_47:
[----:B------:R-:W-:Y:S01]  /*5bd0*/  I2FP.F32.S32 R45, R45 ;  /* 0x0000002d002d7245 */ /* 0x000fe20000201400 */
[----:B------:R-:W-:-:S03]  /*5be0*/  DMUL R28, R28, 0.5 ;  /* 0x3fe000001c1c7828 */ /* 0x000fc60000000000 */
[----:B------:R-:W1:Y:S02]  /*5bf0*/  F2F.F64.F32 R24, |R45| ;  /* 0x4000002d00187310 */ /* 0x000e640000201800 */
[----:B-1----:R-:W-:-:S08]  /*5c00*/  DADD R26, R24, -0.5 ;  /* 0xbfe00000181a7429 */ /* 0x002fd00000000000 */
[CC--:B------:R-:W-:Y:S02]  /*5c10*/  DFMA R24, R28.reuse, R26.reuse, -R24 ;  /* 0x0000001a1c18722b */ /* 0x0c0fe40000000818 */
[----:B------:R-:W-:-:S08]  /*5c20*/  DFMA R22, R28, R26, R22 ;  /* 0x0000001a1c16722b */ /* 0x000fd00000000016 */
[----:B------:R-:W-:Y:S01]  /*5c30*/  DADD R24, R24, R22 ;  /* 0x0000000018187229 */ /* 0x000fe20000000016 */
[----:B------:R-:W-:Y:S10]  /*5c40*/  BRA `(.L_x_50) ;  /* 0x0000000000107947 */ /* 0x000ff40003800000 */
.L_x_44:
[----:B------:R-:W1:Y:S01]  /*5c50*/  F2I.F64.TRUNC R22, R22 ;  /* 0x0000001600167311 */ /* 0x000e62000030d100 */
[----:B------:R-:W-:Y:S02]  /*5c60*/  UMOV UR4, 0x8 ;  /* 0x0000000800047882 */ /* 0x000fe40000000000 */
[----:B-1----:R-:W-:-:S06]  /*5c70*/  LEA R24, R22, -UR4, 0x3 ;  /* 0x8000000416187c11 */ /* 0x002fcc000f8e18ff */
[----:B------:R-:W1:Y:S02]  /*5c80*/  LDC.64 R24, c[0x3][R24] ;  /* 0x00c0000018187b82 */ /* 0x000e640000000a00 */
.L_x_50:
[----:B------:R-:W-:Y:S05]  /*5c90*/  BSYNC.RECONVERGENT B2 ;  /* 0x0000000000027941 */ /* 0x000fea0003800200 */
.L_x_43:
[----:B-1----:R-:W1:Y:S01]  /*5ca0*/  F2F.F32.F64 R24, R24 ;  /* 0x0000001800187310 */ /* 0x002e620000301000 */
[----:B0-----:R-:W-:Y:S01]  /*5cb0*/  FFMA R23, R42, R46, -R37 ;  /* 0x0000002e2a177223 */ /* 0x001fe20000000825 */
[----:B------:R-:W-:Y:S01]  /*5cc0*/  UMOV UR4, 0x652b82fe ;  /* 0x652b82fe00047882 */ /* 0x000fe20000000000 */
[----:B------:R-:W-:Y:S01]  /*5cd0*/  UMOV UR5, 0x3ff71547 ;  /* 0x3ff7154700057882 */ /* 0x000fe20000000000 */
[----:B------:R-:W-:Y:S02]  /*5ce0*/  IMAD.IADD R28, R13, 0x1, R36 ;  /* 0x000000010d1c7824 */ /* 0x000fe400078e0224 */
[----:B------:R-:W-:Y:S01]  /*5cf0*/  FMUL R47, R47, 1.2999999523162841797 ;  /* 0x3fa666662f2f7820 */ /* 0x000fe20000400000 */
[----:B------:R-:W-:Y:S02]  /*5d00*/  IMAD.MOV.U32 R29, RZ, RZ, 0x2f800000 ;  /* 0x2f800000ff1d7424 */ /* 0x000fe400078e00ff */
[----:B------:R-:W-:Y:S01]  /*5d10*/  IMAD.MOV.U32 R34, RZ, RZ, R41 ;  /* 0x000000ffff227224 */ /* 0x000fe200078e0029 */
[----:B------:R-:W-:-:S05]  /*5d20*/  I2FP.F32.U32 R28, R28 ;  /* 0x0000001c001c7245 */ /* 0x000fca0000201000 */
[----:B------:R-:W-:Y:S01]  /*5d30*/  FFMA R28, R28, R29, 1.1641532182693481445e-10 ;  /* 0x2f0000001c1c7423 */ /* 0x000fe2000000001d */
[----:B-1----:R-:W-:Y:S02]  /*5d40*/  FADD R26, -R24, R23 ;  /* 0x00000017181a7221 */ /* 0x002fe40000000100 */
[----:B------:R-:W-:Y:S01]  /*5d50*/  F2F.F64.F32 R24, R47 ;  /* 0x0000002f00187310 */ /* 0x000fe20000201800 */
[----:B------:R-:W-:-:S07]  /*5d60*/  FMUL R28, R47, R28 ;  /* 0x0000001c2f1c7220 */ /* 0x000fce0000400000 */
[----:B------:R-:W0:Y:S02]  /*5d70*/  F2F.F64.F32 R22, R26 ;  /* 0x0000001a00167310 */ /* 0x000e240000201800 */
[----:B0-----:R-:W-:Y:S01]  /*5d80*/  DMUL R22, R22, UR4 ;  /* 0x0000000416167c28 */ /* 0x001fe20008000000 */
[----:B------:R-:W-:Y:S01]  /*5d90*/  UMOV UR4, 0xc924223 ;  /* 0x0c92422300047882 */ /* 0x000fe20000000000 */
[----:B------:R-:W-:-:S08]  /*5da0*/  UMOV UR5, 0x3bc79ca1 ;  /* 0x3bc79ca100057882 */ /* 0x000fd00000000000 */
[----:B------:R-:W0:Y:S08]  /*5db0*/  F2F.F32.F64 R22, R22 ;  /* 0x0000001600167310 */ /* 0x000e300000301000 */
[----:B0-----:R-:W0:Y:S02]  /*5dc0*/  MUFU.EX2 R27, R22 ;  /* 0x00000016001b7308 */ /* 0x001e240000000800 */
[----:B0-----:R-:W-:-:S13]  /*5dd0*/  FSETP.GEU.AND P0, PT, R28, R27, PT ;  /* 0x0000001b1c00720b */ /* 0x001fda0003f0e000 */
[----:B------:R-:W-:-:S14]  /*5de0*/  DSETP.LTU.OR P0, PT, R24, UR4, P0 ;  /* 0x0000000418007e2a */ /* 0x000fdc0008709400 */
[----:B------:R-:W-:Y:S05]  /*5df0*/  @P0 BRA `(.L_x_51) ;  /* 0xfffffff0009c0947 */ /* 0x000fea000383ffff */
[----:B------:R-:W-:Y:S05]  /*5e00*/  BSYNC.RECONVERGENT B1 ;  /* 0x0000000000017941 */ /* 0x000fea0003800200 */
.L_x_42:
[----:B------:R2:W3:Y:S01]  /*5e10*/  F2I.U32.FLOOR.NTZ R37, R43 ;  /* 0x0000002b00257305 */ /* 0x0004e20000207000 */
[----:B------:R-:W-:Y:S01]  /*5e20*/  IMAD.MOV.U32 R40, RZ, RZ, R36 ;  /* 0x000000ffff287224 */ /* 0x000fe200078e0024 */
[----:B------:R-:W-:-:S07]  /*5e30*/  MOV R34, R41 ;  /* 0x0000002900227202 */ /* 0x000fce0000000f00 */
.L_x_31:
[----:B------:R-:W-:Y:S05]  /*5e40*/  BSYNC.RECONVERGENT B0 ;  /* 0x0000000000007941 */ /* 0x000fea0003800200 */
.L_x_27:
[----:B-1-3--:R-:W-:Y:S01]  /*5e50*/  I2FP.F32.U32 R37, R37 ;  /* 0x0000002500257245 */ /* 0x00afe20000201000 */
[----:B------:R-:W-:Y:S01]  /*5e60*/  BSSY.RECONVERGENT B0, `(.L_x_52) ;  /* 0x0000160000007945 */ /* 0x000fe20003800200 */
[----:B------:R-:W-:-:S03]  /*5e70*/  IMAD.MOV.U32 R22, RZ, RZ, RZ ;  /* 0x000000ffff167224 */ /* 0x000fc600078e00ff */
[----:B------:R-:W-:-:S05]  /*5e80*/  FADD R31, R37, R10 ;  /* 0x0000000a251f7221 */ /* 0x000fca0000000000 */
[----:B------:R-:W-:-:S13]  /*5e90*/  FSETP.GTU.AND P0, PT, R31, RZ, PT ;  /* 0x000000ff1f00720b */ /* 0x000fda0003f0c000 */
[----:B------:R-:W-:Y:S05]  /*5ea0*/  @!P0 BRA `(.L_x_53) ;  /* 0x00000014006c8947 */ /* 0x000fea0003800000 */
[----:B------:R-:W-:Y:S01]  /*5eb0*/  FSETP.GEU.AND P0, PT, R31, 1, PT ;  /* 0x3f8000001f00780b */ /* 0x000fe20003f0e000 */
[----:B------:R-:W-:Y:S01]  /*5ec0*/  BSSY.RECONVERGENT B1, `(.L_x_54) ;  /* 0x0000082000017945 */ /* 0x000fe20003800200 */
[----:B------:R-:W-:Y:S01]  /*5ed0*/  IMAD.MOV.U32 R29, RZ, RZ, 0x3f800000 ;  /* 0x3f800000ff1d7424 */ /* 0x000fe200078e00ff */
[----:B------:R-:W-:Y:S01]  /*5ee0*/  MOV R30, R34 ;  /* 0x00000022001e7202 */ /* 0x000fe20000000f00 */
[----:B------:R-:W-:Y:S02]  /*5ef0*/  IMAD.MOV.U32 R28, RZ, RZ, R40 ;  /* 0x000000ffff1c7224 */ /* 0x000fe400078e0028 */
[----:B------:R-:W-:Y:S02]  /*5f00*/  IMAD.MOV.U32 R25, RZ, RZ, R4 ;  /* 0x000000ffff197224 */ /* 0x000fe400078e0004 */
[----:B------:R-:W-:-:S05]  /*5f10*/  IMAD.MOV.U32 R26, RZ, RZ, R3 ;  /* 0x000000ffff1a7224 */ /* 0x000fca00078e0003 */
[----:B------:R-:W-:Y:S05]  /*5f20*/  @P0 BRA `(.L_x_55) ;  /* 0x0000000400ec0947 */ /* 0x000fea0003800000 */
[----:B------:R-:W-:Y:S01]  /*5f30*/  SHF.R.U32.HI R23, RZ, 0x2, R48 ;  /* 0x00000002ff177819 */ /* 0x000fe20000011630 */
[----:B------:R-:W-:Y:S02]  /*5f40*/  IMAD.SHL.U32 R22, R40, 0x10, RZ ;  /* 0x0000001028167824 */ /* 0x000fe400078e00ff */
[----:B------:R-:W-:Y:S01]  /*5f50*/  FADD R31, R31, 1 ;  /* 0x3f8000001f1f7421 */ /* 0x000fe20000000000 */
[----:B------:R-:W-:Y:S01]  /*5f60*/  VIADD R13, R13, 0x587c5 ;  /* 0x000587c50d0d7836 */ /* 0x000fe20000000000 */
[----:B------:R-:W-:Y:S01]  /*5f70*/  LOP3.LUT R23, R23, R48, RZ, 0x3c, !PT ;  /* 0x0000003017177212 */ /* 0x000fe200078e3cff */
[----:B------:R-:W-:Y:S01]  /*5f80*/  HFMA2 R25, -RZ, RZ, 0.1171875, 0 ;  /* 0x2f800000ff197431 */ /* 0x000fe200000001ff */
[----:B------:R-:W-:Y:S03]  /*5f90*/  BSSY.RECONVERGENT B2, `(.L_x_56) ;  /* 0x0000014000027945 */ /* 0x000fe60003800200 */
[----:B------:R-:W-:-:S05]  /*5fa0*/  IMAD.SHL.U32 R24, R23, 0x2, RZ ;  /* 0x0000000217187824 */ /* 0x000fca00078e00ff */
[----:B------:R-:W-:Y:S01]  /*5fb0*/  LOP3.LUT R23, R23, R24, R22, 0x96, !PT ;  /* 0x0000001817177212 */ /* 0x000fe200078e9616 */
[----:B------:R-:W-:-:S03]  /*5fc0*/  VIADD R22, R31, 0x1800000 ;  /* 0x018000001f167836 */ /* 0x000fc60000000000 */
[----:B------:R-:W-:Y:S02]  /*5fd0*/  LOP3.LUT R28, R23, R40, RZ, 0x3c, !PT ;  /* 0x00000028171c7212 */ /* 0x000fe400078e3cff */
[----:B------:R-:W-:-:S03]  /*5fe0*/  LOP3.LUT R23, R22, 0x7f800000, RZ, 0xc0, !PT ;  /* 0x7f80000016177812 */ /* 0x000fc600078ec0ff */
[----:B------:R-:W-:Y:S01]  /*5ff0*/  IMAD.IADD R22, R28, 0x1, R13 ;  /* 0x000000011c167824 */ /* 0x000fe200078e020d */
[----:B------:R-:W-:-:S04]  /*6000*/  ISETP.GT.U32.AND P0, PT, R23, 0x1ffffff, PT ;  /* 0x01ffffff1700780c */ /* 0x000fc80003f04070 */
[----:B------:R-:W-:-:S05]  /*6010*/  I2FP.F32.U32 R22, R22 ;  /* 0x0000001600167245 */ /* 0x000fca0000201000 */
[----:B------:R-:W-:-:S04]  /*6020*/  FFMA R24, R22, R25, 1.1641532182693481445e-10 ;  /* 0x2f00000016187423 */ /* 0x000fc80000000019 */
[----:B------:R-:W-:Y:S05]  /*6030*/  @P0 BRA `(.L_x_57) ;  /* 0x0000000000140947 */ /* 0x000fea0003800000 */
[----:B------:R-:W-:Y:S01]  /*6040*/  IMAD.MOV.U32 R22, RZ, RZ, R31 ;  /* 0x000000ffff167224 */ /* 0x000fe200078e001f */
[----:B------:R-:W-:-:S07]  /*6050*/  MOV R27, 0x6070 ;  /* 0x00006070001b7802 */ /* 0x000fce0000000f00 */
[----:B0-2---:R-:W-:Y:S05]  /*6060*/  CALL.REL.NOINC `($__internal_2_$__cuda_sm20_rcp_rn_f32_slowpath) ;  /* 0x0000001c00b47944 */ /* 0x005fea0003c00000 */
[----:B------:R-:W-:Y:S01]  /*6070*/  IMAD.MOV.U32 R23, RZ, RZ, R32 ;  /* 0x000000ffff177224 */ /* 0x000fe200078e0020 */
[----:B------:R-:W-:Y:S06]  /*6080*/  BRA `(.L_x_58) ;  /* 0x0000000000107947 */ /* 0x000fec0003800000 */
.L_x_57:
[----:B------:R-:W1:Y:S02]  /*6090*/  MUFU.RCP R23, R31 ;  /* 0x0000001f00177308 */ /* 0x000e640000001000 */
[----:B-1----:R-:W-:-:S04]  /*60a0*/  FFMA R22, R31, R23, -1 ;  /* 0xbf8000001f167423 */ /* 0x002fc80000000017 */
[----:B------:R-:W-:-:S04]  /*60b0*/  FADD.FTZ R22, -R22, -RZ ;  /* 0x800000ff16167221 */ /* 0x000fc80000010100 */
[----:B------:R-:W-:-:S07]  /*60c0*/  FFMA R23, R23, R22, R23 ;  /* 0x0000001617177223 */ /* 0x000fce0000000017 */
.L_x_58:
[----:B------:R-:W-:Y:S05]  /*60d0*/  BSYNC.RECONVERGENT B2 ;  /* 0x0000000000027941 */ /* 0x000fea0003800200 */
.L_x_56:
[----:B------:R-:W-:Y:S01]  /*60e0*/  FSETP.NEU.AND P0, PT, R24, 1, PT ;  /* 0x3f8000001800780b */ /* 0x000fe20003f0d000 */
[----:B------:R-:W-:Y:S01]  /*60f0*/  IMAD.MOV.U32 R25, RZ, RZ, R40 ;  /* 0x000000ffff197224 */ /* 0x000fe200078e0028 */
[----:B------:R-:W-:Y:S01]  /*6100*/  MOV R48, R34 ;  /* 0x0000002200307202 */ /* 0x000fe20000000f00 */
[----:B------:R-:W-:Y:S01]  /*6110*/  IMAD.MOV.U32 R26, RZ, RZ, R4 ;  /* 0x000000ffff1a7224 */ /* 0x000fe200078e0004 */
[----:B------:R-:W-:Y:S01]  /*6120*/  FSETP.EQ.OR P0, PT, R23, RZ, !P0 ;  /* 0x000000ff1700720b */ /* 0x000fe20004702400 */
[----:B------:R-:W-:-:S12]  /*6130*/  IMAD.MOV.U32 R30, RZ, RZ, R3 ;  /* 0x000000ffff1e7224 */ /* 0x000fd800078e0003 */
[----:B------:R-:W-:Y:S05]  /*6140*/  @P0 BRA `(.L_x_55) ;  /* 0x0000000400640947 */ /* 0x000fea0003800000 */
[----:B------:R-:W-:-:S04]  /*6150*/  FSETP.NAN.AND P0, PT, |R23|, |R23|, PT ;  /* 0x400000171700720b */ /* 0x000fc80003f08200 */
[----:B------:R-:W-:-:S13]  /*6160*/  FSETP.NUM.AND P0, PT, |R24|, |R24|, !P0 ;  /* 0x400000181800720b */ /* 0x000fda0004707200 */
[----:B------:R-:W-:Y:S01]  /*6170*/  @!P0 FADD R29, R24, R23 ;  /* 0x00000017181d8221 */ /* 0x000fe20000000000 */
[----:B------:R-:W-:Y:S02]  /*6180*/  @!P0 IMAD.MOV.U32 R25, RZ, RZ, R40 ;  /* 0x000000ffff198224 */ /* 0x000fe400078e0028 */
[----:B------:R-:W-:Y:S02]  /*6190*/  @!P0 IMAD.MOV.U32 R26, RZ, RZ, R4 ;  /* 0x000000ffff1a8224 */ /* 0x000fe400078e0004 */
[----:B------:R-:W-:Y:S02]  /*61a0*/  @!P0 IMAD.MOV.U32 R30, RZ, RZ, R3 ;  /* 0x000000ffff1e8224 */ /* 0x000fe400078e0003 */
[----:B------:R-:W-:Y:S01]  /*61b0*/  @!P0 IMAD.MOV.U32 R48, RZ, RZ, R34 ;  /* 0x000000ffff308224 */ /* 0x000fe200078e0022 */
[----:B------:R-:W-:Y:S06]  /*61c0*/  @!P0 BRA `(.L_x_55) ;  /* 0x0000000400448947 */ /* 0x000fec0003800000 */
[C---:B------:R-:W-:Y:S02]  /*61d0*/  FSETP.NEU.AND P0, PT, |R24|.reuse, +INF , PT ;  /* 0x7f8000001800780b */ /* 0x040fe40003f0d200 */
[----:B------:R-:W-:-:S13]  /*61e0*/  FSETP.NEU.AND P1, PT, R24, RZ, PT ;  /* 0x000000ff1800720b */ /* 0x000fda0003f2d000 */
[----:B------:R-:W-:Y:S05]  /*61f0*/  @P0 BRA P1, `(.L_x_59) ;  /* 0x0000000000300947 */ /* 0x000fea0000800000 */
[----:B------:R-:W-:Y:S01]  /*6200*/  FMUL R22, R23, 0.5 ;  /* 0x3f00000017167820 */ /* 0x000fe20000400000 */
[----:B------:R-:W-:Y:S01]  /*6210*/  FADD R29, R24, R24 ;  /* 0x00000018181d7221 */ /* 0x000fe20000000000 */
[----:B------:R-:W-:Y:S02]  /*6220*/  IMAD.MOV.U32 R25, RZ, RZ, R40 ;  /* 0x000000ffff197224 */ /* 0x000fe400078e0028 */
[----:B------:R-:W-:Y:S02]  /*6230*/  IMAD.MOV.U32 R30, RZ, RZ, R3 ;  /* 0x000000ffff1e7224 */ /* 0x000fe400078e0003 */
[----:B------:R-:W1:Y:S01]  /*6240*/  FRND.TRUNC R22, R22 ;  /* 0x0000001600167307 */ /* 0x000e62000020d000 */
[----:B------:R-:W-:Y:S02]  /*6250*/  IMAD.MOV.U32 R48, RZ, RZ, R34 ;  /* 0x000000ffff307224 */ /* 0x000fe400078e0022 */
[----:B-1----:R-:W-:-:S04]  /*6260*/  FADD R26, R22, R22 ;  /* 0x00000016161a7221 */ /* 0x002fc80000000000 */
[----:B------:R-:W-:-:S05]  /*6270*/  FADD R26, -R26, R23 ;  /* 0x000000171a1a7221 */ /* 0x000fca0000000100 */
[----:B------:R-:W-:Y:S02]  /*6280*/  FSETP.NEU.AND P0, PT, |R26|, 1, PT ;  /* 0x3f8000001a00780b */ /* 0x000fe40003f0d200 */
[----:B------:R-:W-:-:S11]  /*6290*/  MOV R26, R4 ;  /* 0x00000004001a7202 */ /* 0x000fd60000000f00 */
[----:B------:R-:W-:Y:S01]  /*62a0*/  @P0 LOP3.LUT R29, R29, 0x7fffffff, RZ, 0xc0, !PT ;  /* 0x7fffffff1d1d0812 */ /* 0x000fe200078ec0ff */
[----:B------:R-:W-:Y:S06]  /*62b0*/  BRA `(.L_x_55) ;  /* 0x0000000400087947 */ /* 0x000fec0003800000 */
.L_x_59:
[C---:B------:R-:W-:Y:S01]  /*62c0*/  FMUL R25, |R24|.reuse, 16777216 ;  /* 0x4b80000018197820 */ /* 0x040fe20000400200 */
[----:B------:R-:W-:Y:S01]  /*62d0*/  FSETP.GEU.AND P0, PT, |R24|, 1.175494350822287508e-38, PT ;  /* 0x008000001800780b */ /* 0x000fe20003f0e200 */
[----:B------:R-:W-:Y:S01]  /*62e0*/  IMAD.MOV.U32 R32, RZ, RZ, 0x3a2c32e4 ;  /* 0x3a2c32e4ff207424 */ /* 0x000fe200078e00ff */
[----:B------:R-:W-:Y:S02]  /*62f0*/  MOV R48, R34 ;  /* 0x0000002200307202 */ /* 0x000fe40000000f00 */
[----:B------:R-:W-:-:S05]  /*6300*/  FSEL R25, R25, |R24|, !P0 ;  /* 0x4000001819197208 */ /* 0x000fca0004000000 */
[----:B------:R-:W-:-:S05]  /*6310*/  VIADD R22, R25, 0xc0cafb0d ;  /* 0xc0cafb0d19167836 */ /* 0x000fca0000000000 */
[----:B------:R-:W-:-:S05]  /*6320*/  LOP3.LUT R22, R22, 0xff800000, RZ, 0xc0, !PT ;  /* 0xff80000016167812 */ /* 0x000fca00078ec0ff */
[----:B------:R-:W-:Y:S01]  /*6330*/  IMAD.IADD R25, R25, 0x1, -R22 ;  /* 0x0000000119197824 */ /* 0x000fe200078e0a16 */
[----:B------:R-:W-:-:S03]  /*6340*/  I2FP.F32.S32 R22, R22 ;  /* 0x0000001600167245 */ /* 0x000fc60000201400 */
[C---:B------:R-:W-:Y:S01]  /*6350*/  FADD R27, R25.reuse, 1 ;  /* 0x3f800000191b7421 */ /* 0x040fe20000000000 */
[----:B------:R-:W-:Y:S01]  /*6360*/  FADD R26, R25, -1 ;  /* 0xbf800000191a7421 */ /* 0x000fe20000000000 */
[----:B------:R-:W-:-:S03]  /*6370*/  FSEL R25, RZ, -24, P0 ;  /* 0xc1c00000ff197808 */ /* 0x000fc60000000000 */
[----:B------:R-:W-:Y:S01]  /*6380*/  FADD R30, R26, R26 ;  /* 0x0000001a1a1e7221 */ /* 0x000fe20000000000 */
[----:B------:R-:W1:Y:S01]  /*6390*/  MUFU.RCP R27, R27 ;  /* 0x0000001b001b7308 */ /* 0x000e620000001000 */
[----:B------:R-:W-:Y:S02]  /*63a0*/  FFMA R22, R22, 1.1920928955078125e-07, R25 ;  /* 0x3400000016167823 */ /* 0x000fe40000000019 */
[----:B-1----:R-:W-:-:S04]  /*63b0*/  FMUL R29, R27, R30 ;  /* 0x0000001e1b1d7220 */ /* 0x002fc80000400000 */
[----:B------:R-:W-:Y:S01]  /*63c0*/  FADD R30, R26, -R29 ;  /* 0x8000001d1a1e7221 */ /* 0x000fe20000000000 */
[CC--:B------:R-:W-:Y:S01]  /*63d0*/  FMUL R25, R29.reuse, R29.reuse ;  /* 0x0000001d1d197220 */ /* 0x0c0fe20000400000 */
[----:B------:R-:W-:Y:S02]  /*63e0*/  FFMA R35, R29, 1.4426950216293334961, R22 ;  /* 0x3fb8aa3b1d237823 */ /* 0x000fe40000000016 */
[----:B------:R-:W-:Y:S01]  /*63f0*/  FADD R33, R30, R30 ;  /* 0x0000001e1e217221 */ /* 0x000fe20000000000 */
[C---:B------:R-:W-:Y:S01]  /*6400*/  FFMA R30, R25.reuse, R32, 0.0032181653659790754318 ;  /* 0x3b52e7db191e7423 */ /* 0x040fe20000000020 */
[----:B------:R-:W-:Y:S02]  /*6410*/  FADD R22, R22, -R35 ;  /* 0x8000002316167221 */ /* 0x000fe40000000000 */
[----:B------:R-:W-:Y:S01]  /*6420*/  FFMA R26, R26, -R29, R33 ;  /* 0x8000001d1a1a7223 */ /* 0x000fe20000000021 */
[----:B------:R-:W-:Y:S01]  /*6430*/  FFMA R30, R25, R30, 0.018033718690276145935 ;  /* 0x3c93bb73191e7423 */ /* 0x000fe2000000001e */
[----:B------:R-:W-:-:S02]  /*6440*/  FFMA R33, R29, 1.4426950216293334961, R22 ;  /* 0x3fb8aa3b1d217823 */ /* 0x000fc40000000016 */
[----:B------:R-:W-:Y:S01]  /*6450*/  FMUL R26, R27, R26 ;  /* 0x0000001a1b1a7220 */ /* 0x000fe20000400000 */
[----:B------:R-:W-:-:S03]  /*6460*/  FFMA R30, R25, R30, 0.12022458761930465698 ;  /* 0x3df6384f191e7423 */ /* 0x000fc6000000001e */
[----:B------:R-:W-:Y:S01]  /*6470*/  FFMA R22, R26, 1.4426950216293334961, R33 ;  /* 0x3fb8aa3b1a167823 */ /* 0x000fe20000000021 */
[----:B------:R-:W-:-:S03]  /*6480*/  FMUL R30, R25, R30 ;  /* 0x0000001e191e7220 */ /* 0x000fc60000400000 */
[----:B------:R-:W-:Y:S01]  /*6490*/  FFMA R27, R29, 1.9251366722983220825e-08, R22 ;  /* 0x32a55e341d1b7823 */ /* 0x000fe20000000016 */
[----:B------:R-:W-:-:S04]  /*64a0*/  FMUL R25, R30, 3 ;  /* 0x404000001e197820 */ /* 0x000fc80000400000 */
[----:B------:R-:W-:Y:S01]  /*64b0*/  FFMA R25, R26, R25, R27 ;  /* 0x000000191a197223 */ /* 0x000fe2000000001b */
[----:B------:R-:W-:-:S03]  /*64c0*/  HFMA2 R27, -RZ, RZ, 0.64013671875, -15.109375 ;  /* 0x391fcb8eff1b7431 */ /* 0x000fc600000001ff */
[----:B------:R-:W-:-:S04]  /*64d0*/  FFMA R30, R29, R30, R25 ;  /* 0x0000001e1d1e7223 */ /* 0x000fc80000000019 */
[----:B------:R-:W-:-:S04]  /*64e0*/  FADD R22, R35, R30 ;  /* 0x0000001e23167221 */ /* 0x000fc80000000000 */
[----:B------:R-:W-:Y:S01]  /*64f0*/  FMUL R25, R22, R23 ;  /* 0x0000001716197220 */ /* 0x000fe20000400000 */
[----:B------:R-:W-:-:S03]  /*6500*/  FADD R35, -R35, R22 ;  /* 0x0000001623237221 */ /* 0x000fc60000000100 */
[----:B------:R-:W1:Y:S01]  /*6510*/  FRND R26, R25 ;  /* 0x00000019001a7307 */ /* 0x000e620000201000 */
[----:B------:R-:W-:Y:S01]  /*6520*/  FADD R35, R30, -R35 ;  /* 0x800000231e237221 */ /* 0x000fe20000000000 */
[-C--:B------:R-:W-:Y:S01]  /*6530*/  FFMA R22, R22, R23.reuse, -R25 ;  /* 0x0000001716167223 */ /* 0x080fe20000000819 */
[C---:B------:R-:W-:Y:S01]  /*6540*/  FSETP.GT.AND P1, PT, |R25|.reuse, 152, PT ;  /* 0x431800001900780b */ /* 0x040fe20003f24200 */
[----:B------:R-:W-:Y:S01]  /*6550*/  IMAD.MOV.U32 R30, RZ, RZ, R3 ;  /* 0x000000ffff1e7224 */ /* 0x000fe200078e0003 */
[----:B------:R-:W-:Y:S01]  /*6560*/  FSETP.GEU.AND P2, PT, R25, RZ, PT ;  /* 0x000000ff1900720b */ /* 0x000fe20003f4e000 */
[----:B------:R-:W-:Y:S01]  /*6570*/  FFMA R35, R35, R23, R22 ;  /* 0x0000001723237223 */ /* 0x000fe20000000016 */
[----:B-1----:R-:W-:Y:S01]  /*6580*/  FADD R22, R25, -R26 ;  /* 0x8000001a19167221 */ /* 0x002fe20000000000 */
[----:B------:R-:W-:-:S03]  /*6590*/  FSETP.GT.AND P0, PT, R26, RZ, PT ;  /* 0x000000ff1a00720b */ /* 0x000fc60003f04000 */
[----:B------:R-:W-:Y:S01]  /*65a0*/  FADD R22, R22, R35 ;  /* 0x0000002316167221 */ /* 0x000fe20000000000 */
[----:B------:R-:W-:Y:S02]  /*65b0*/  SEL R26, RZ, 0x83000000, P0 ;  /* 0x83000000ff1a7807 */ /* 0x000fe40000000000 */
[----:B------:R-:W-:Y:S01]  /*65c0*/  FSETP.NEU.AND P0, PT, R24, -1, PT ;  /* 0xbf8000001800780b */ /* 0x000fe20003f0d000 */
[----:B------:R-:W-:Y:S02]  /*65d0*/  FFMA R27, R22, R27, 0.0013391353422775864601 ;  /* 0x3aaf85ed161b7423 */ /* 0x000fe4000000001b */
[----:B------:R-:W-:Y:S02]  /*65e0*/  VIADD R24, R26, 0x7f000000 ;  /* 0x7f0000001a187836 */ /* 0x000fe40000000000 */
[C---:B------:R-:W-:Y:S02]  /*65f0*/  FFMA R29, R22.reuse, R27, 0.0096188392490148544312 ;  /* 0x3c1d9856161d7423 */ /* 0x040fe4000000001b */
[----:B------:R1:W3:Y:S02]  /*6600*/  F2I.NTZ R27, R25 ;  /* 0x00000019001b7305 */ /* 0x0002e40000203100 */
[----:B------:R-:W-:-:S04]  /*6610*/  FFMA R29, R22, R29, 0.055503588169813156128 ;  /* 0x3d6357bb161d7423 */ /* 0x000fc8000000001d */
[----:B------:R-:W-:Y:S01]  /*6620*/  FFMA R29, R22, R29, 0.24022644758224487305 ;  /* 0x3e75fdec161d7423 */ /* 0x000fe2000000001d */
[----:B-1----:R-:W-:-:S03]  /*6630*/  IMAD.MOV.U32 R25, RZ, RZ, R40 ;  /* 0x000000ffff197224 */ /* 0x002fc600078e0028 */
[----:B------:R-:W-:-:S04]  /*6640*/  FFMA R29, R22, R29, 0.69314718246459960938 ;  /* 0x3f317218161d7423 */ /* 0x000fc8000000001d */
[----:B------:R-:W-:Y:S01]  /*6650*/  FFMA R29, R22, R29, 1 ;  /* 0x3f800000161d7423 */ /* 0x000fe2000000001d */
[----:B---3--:R-:W-:Y:S01]  /*6660*/  IMAD R27, R27, 0x800000, -R26 ;  /* 0x008000001b1b7824 */ /* 0x008fe200078e0a1a */
[----:B------:R-:W-:Y:S01]  /*6670*/  FSEL R22, RZ, +INF , !P2 ;  /* 0x7f800000ff167808 */ /* 0x000fe20005000000 */
[----:B------:R-:W-:Y:S02]  /*6680*/  IMAD.MOV.U32 R26, RZ, RZ, R4 ;  /* 0x000000ffff1a7224 */ /* 0x000fe400078e0004 */
[----:B------:R-:W-:-:S04]  /*6690*/  FMUL R24, R24, R29 ;  /* 0x0000001d18187220 */ /* 0x000fc80000400000 */
[----:B------:R-:W-:Y:S01]  /*66a0*/  @!P1 FMUL R22, R27, R24 ;  /* 0x000000181b169220 */ /* 0x000fe20000400000 */
[----:B------:R-:W-:-:S04]  /*66b0*/  FSETP.NEU.AND P1, PT, |R23|, +INF , PT ;  /* 0x7f8000001700780b */ /* 0x000fc80003f2d200 */
[----:B------:R-:W-:-:S05]  /*66c0*/  @!P0 FSEL R22, R22, 1, P1 ;  /* 0x3f80000016168808 */ /* 0x000fca0000800000 */
[----:B------:R-:W-:-:S07]  /*66d0*/  IMAD.MOV.U32 R29, RZ, RZ, R22 ;  /* 0x000000ffff1d7224 */ /* 0x000fce00078e0016 */
.L_x_55:
[----:B------:R-:W-:Y:S05]  /*66e0*/  BSYNC.RECONVERGENT B1 ;  /* 0x0000000000017941 */ /* 0x000fea0003800200 */
.L_x_54:
[----:B------:R-:W-:Y:S01]  /*66f0*/  FADD R31, R31, -0.3333333432674407959 ;  /* 0xbeaaaaab1f1f7421 */ /* 0x000fe20000000000 */
[----:B------:R-:W-:Y:S03]  /*6700*/  BSSY.RECONVERGENT B1, `(.L_x_60) ;  /* 0x000000f000017945 */ /* 0x000fe60003800200 */
[----:B------:R-:W-:-:S04]  /*6710*/  FMUL R3, R31, 9 ;  /* 0x411000001f037820 */ /* 0x000fc80000400000 */
[----:B------:R-:W-:Y:S01]  /*6720*/  VIADD R22, R3, 0xf3000000 ;  /* 0xf300000003167836 */ /* 0x000fe20000000000 */
[----:B------:R1:W3:Y:S04]  /*6730*/  MUFU.RSQ R4, R3 ;  /* 0x0000000300047308 */ /* 0x0002e80000001400 */
[----:B------:R-:W-:-:S13]  /*6740*/  ISETP.GT.U32.AND P0, PT, R22, 0x727fffff, PT ;  /* 0x727fffff1600780c */ /* 0x000fda0003f04070 */
[----:B-1-3--:R-:W-:Y:S05]  /*6750*/  @!P0 BRA `(.L_x_61) ;  /* 0x0000000000148947 */ /* 0x00afea0003800000 */
[----:B------:R-:W-:Y:S01]  /*6760*/  IMAD.MOV.U32 R22, RZ, RZ, R3 ;  /* 0x000000ffff167224 */ /* 0x000fe200078e0003 */
[----:B------:R-:W-:-:S07]  /*6770*/  MOV R35, 0x6790 ;  /* 0x0000679000237802 */ /* 0x000fce0000000f00 */
[----:B0-2---:R-:W-:Y:S05]  /*6780*/  CALL.REL.NOINC `($__internal_3_$__cuda_sm20_sqrt_rn_f32_slowpath) ;  /* 0x0000001800c07944 */ /* 0x005fea0003c00000 */
[----:B------:R-:W-:Y:S01]  /*6790*/  IMAD.MOV.U32 R22, RZ, RZ, R27 ;  /* 0x000000ffff167224 */ /* 0x000fe200078e001b */
[----:B------:R-:W-:Y:S06]  /*67a0*/  BRA `(.L_x_62) ;  /* 0x0000000000107947 */ /* 0x000fec0003800000 */
.L_x_61:
[----:B------:R-:W-:Y:S01]  /*67b0*/  FMUL.FTZ R22, R3, R4 ;  /* 0x0000000403167220 */ /* 0x000fe20000410000 */
[----:B------:R-:W-:-:S03]  /*67c0*/  FMUL.FTZ R4, R4, 0.5 ;  /* 0x3f00000004047820 */ /* 0x000fc60000410000 */
[----:B------:R-:W-:-:S04]  /*67d0*/  FFMA R3, -R22, R22, R3 ;  /* 0x0000001616037223 */ /* 0x000fc80000000103 */
[----:B------:R-:W-:-:S07]  /*67e0*/  FFMA R22, R3, R4, R22 ;  /* 0x0000000403167223 */ /* 0x000fce0000000016 */
.L_x_62:
[----:B------:R-:W-:Y:S05]  /*67f0*/  BSYNC.RECONVERGENT B1 ;  /* 0x0000000000017941 */ /* 0x000fea0003800200 */
.L_x_60:
[----:B------:R-:W-:Y:S01]  /*6800*/  VIADD R3, R22, 0x1800000 ;  /* 0x0180000016037836 */ /* 0x000fe20000000000 */
[----:B------:R-:W-:Y:S04]  /*6810*/  BSSY.RECONVERGENT B1, `(.L_x_63) ;  /* 0x000000b000017945 */ /* 0x000fe80003800200 */
[----:B------:R-:W-:-:S04]  /*6820*/  LOP3.LUT R3, R3, 0x7f800000, RZ, 0xc0, !PT ;  /* 0x7f80000003037812 */ /* 0x000fc800078ec0ff */
[----:B------:R-:W-:-:S13]  /*6830*/  ISETP.GT.U32.AND P0, PT, R3, 0x1ffffff, PT ;  /* 0x01ffffff0300780c */ /* 0x000fda0003f04070 */
[----:B------:R-:W-:Y:S05]  /*6840*/  @P0 BRA `(.L_x_64) ;  /* 0x00000000000c0947 */ /* 0x000fea0003800000 */
[----:B------:R-:W-:-:S07]  /*6850*/  MOV R27, 0x6870 ;  /* 0x00006870001b7802 */ /* 0x000fce0000000f00 */
[----:B0-2---:R-:W-:Y:S05]  /*6860*/  CALL.REL.NOINC `($__internal_2_$__cuda_sm20_rcp_rn_f32_slowpath) ;  /* 0x0000001400b47944 */ /* 0x005fea0003c00000 */
[----:B------:R-:W-:Y:S05]  /*6870*/  BRA `(.L_x_65) ;  /* 0x0000000000107947 */ /* 0x000fea0003800000 */
.L_x_64:
[----:B------:R-:W1:Y:S02]  /*6880*/  MUFU.RCP R3, R22 ;  /* 0x0000001600037308 */ /* 0x000e640000001000 */
[----:B-1----:R-:W-:-:S04]  /*6890*/  FFMA R4, R3, R22, -1 ;  /* 0xbf80000003047423 */ /* 0x002fc80000000016 */
[----:B------:R-:W-:-:S04]  /*68a0*/  FADD.FTZ R4, -R4, -RZ ;  /* 0x800000ff04047221 */ /* 0x000fc80000010100 */
[----:B------:R-:W-:-:S07]  /*68b0*/  FFMA R32, R3, R4, R3 ;  /* 0x0000000403207223 */ /* 0x000fce0000000003 */
.L_x_65:
[----:B------:R-:W-:Y:S05]  /*68c0*/  BSYNC.RECONVERGENT B1 ;  /* 0x0000000000017941 */ /* 0x000fea0003800200 */
.L_x_63:
[----:B------:R-:W-:Y:S01]  /*68d0*/  BSSY.RECONVERGENT B1, `(.L_x_66) ;  /* 0x0000059000017945 */ /* 0x000fe20003800200 */
[----:B------:R-:W-:-:S07]  /*68e0*/  MOV R33, R30 ;  /* 0x0000001e00217202 */ /* 0x000fce0000000f00 */
.L_x_72:
[----:B------:R-:W-:Y:S01]  /*68f0*/  ISETP.NE.AND P0, PT, R15, 0x1, PT ;  /* 0x000000010f00780c */ /* 0x000fe20003f05270 */
[----:B------:R-:W-:Y:S01]  /*6900*/  BSSY.RECONVERGENT B2, `(.L_x_67) ;  /* 0x0000052000027945 */ /* 0x000fe20003800200 */
[----:B------:R-:W-:Y:S02]  /*6910*/  IMAD.MOV.U32 R4, RZ, RZ, R28 ;  /* 0x000000ffff047224 */ /* 0x000fe400078e001c */
[----:B------:R-:W-:Y:S02]  /*6920*/  IMAD.MOV.U32 R3, RZ, RZ, R25 ;  /* 0x000000ffff037224 */ /* 0x000fe400078e0019 */
[----:B------:R-:W-:Y:S02]  /*6930*/  IMAD.MOV.U32 R30, RZ, RZ, R26 ;  /* 0x000000ffff1e7224 */ /* 0x000fe400078e001a */
[----:B------:R-:W-:Y:S02]  /*6940*/  IMAD.MOV.U32 R35, RZ, RZ, R12 ;  /* 0x000000ffff237224 */ /* 0x000fe400078e000c */
[----:B------:R-:W-:-:S03]  /*6950*/  IMAD.MOV.U32 R15, RZ, RZ, RZ ;  /* 0x000000ffff0f7224 */ /* 0x000fc600078e00ff */
[----:B------:R-:W-:Y:S05]  /*6960*/  @!P0 BRA `(.L_x_68) ;  /* 0x00000004002c8947 */ /* 0x000fea0003800000 */
[----:B------:R-:W-:Y:S01]  /*6970*/  SHF.R.U32.HI R3, RZ, 0x2, R48 ;  /* 0x00000002ff037819 */ /* 0x000fe20000011630 */
[----:B------:R-:W-:Y:S01]  /*6980*/  IMAD.MOV.U32 R15, RZ, RZ, 0x2f800000 ;  /* 0x2f800000ff0f7424 */ /* 0x000fe200078e00ff */
[----:B------:R-:W-:Y:S01]  /*6990*/  MOV R27, 0x7f800000 ;  /* 0x7f800000001b7802 */ /* 0x000fe20000000f00 */
[----:B------:R-:W-:Y:S01]  /*69a0*/  IMAD.MOV.U32 R23, RZ, RZ, 0x3e055027 ;  /* 0x3e055027ff177424 */ /* 0x000fe200078e00ff */
[----:B------:R-:W-:Y:S01]  /*69b0*/  LOP3.LUT R4, R3, R48, RZ, 0x3c, !PT ;  /* 0x0000003003047212 */ /* 0x000fe200078e3cff */
[----:B------:R-:W-:Y:S01]  /*69c0*/  BSSY.RECONVERGENT B3, `(.L_x_69) ;  /* 0x0000039000037945 */ /* 0x000fe20003800200 */
[----:B------:R-:W-:-:S03]  /*69d0*/  SHF.L.U32 R3, R28, 0x4, RZ ;  /* 0x000000041c037819 */ /* 0x000fc600000006ff */
        /* <DEDUP_REMOVED lines=10> */
[----:B------:R-:W-:-:S05]  /*6a80*/  LOP3.LUT R15, R4, 0xff800000, RZ, 0xc0, !PT ;  /* 0xff800000040f7812 */ /* 0x000fca00078ec0ff */
[----:B------:R-:W-:Y:S01]  /*6a90*/  IMAD.IADD R4, R22, 0x1, -R15 ;  /* 0x0000000116047824 */ /* 0x000fe200078e0a0f */
[----:B------:R-:W-:-:S03]  /*6aa0*/  I2FP.F32.S32 R15, R15 ;  /* 0x0000000f000f7245 */ /* 0x000fc60000201400 */
[----:B------:R-:W-:Y:S01]  /*6ab0*/  FADD R12, R4, -1 ;  /* 0xbf800000040c7421 */ /* 0x000fe20000000000 */
[----:B------:R-:W-:Y:S02]  /*6ac0*/  FSEL R4, RZ, -23, P0 ;  /* 0xc1b80000ff047808 */ /* 0x000fe40000000000 */
[----:B------:R-:W-:Y:S01]  /*6ad0*/  ISETP.GT.U32.AND P0, PT, R22, 0x7f7fffff, PT ;  /* 0x7f7fffff1600780c */ /* 0x000fe20003f04070 */
[C---:B------:R-:W-:Y:S02]  /*6ae0*/  FFMA R23, R12.reuse, -R23, 0.14084610342979431152 ;  /* 0x3e1039f60c177423 */ /* 0x040fe40000000817 */
[----:B------:R-:W-:Y:S01]  /*6af0*/  FFMA R15, R15, 1.1920928955078125e-07, R4 ;  /* 0x340000000f0f7823 */ /* 0x000fe20000000004 */
[----:B------:R-:W-:Y:S01]  /*6b00*/  SHF.R.U32.HI R4, RZ, 0x2, R33 ;  /* 0x00000002ff047819 */ /* 0x000fe20000011621 */
[----:B------:R-:W-:-:S03]  /*6b10*/  FFMA R23, R12, R23, -0.12148627638816833496 ;  /* 0xbdf8cdcc0c177423 */ /* 0x000fc60000000017 */
[----:B------:R-:W-:Y:S01]  /*6b20*/  LOP3.LUT R4, R4, R33, RZ, 0x3c, !PT ;  /* 0x0000002104047212 */ /* 0x000fe200078e3cff */
[----:B------:R-:W-:-:S04]  /*6b30*/  FFMA R23, R12, R23, 0.13980610668659210205 ;  /* 0x3e0f29550c177423 */ /* 0x000fc80000000017 */
[----:B------:R-:W-:-:S04]  /*6b40*/  FFMA R23, R12, R23, -0.16684235632419586182 ;  /* 0xbe2ad8b90c177423 */ /* 0x000fc80000000017 */
[----:B------:R-:W-:-:S04]  /*6b50*/  FFMA R23, R12, R23, 0.20012299716472625732 ;  /* 0x3e4ced0b0c177423 */ /* 0x000fc80000000017 */
[----:B------:R-:W-:-:S04]  /*6b60*/  FFMA R23, R12, R23, -0.24999669194221496582 ;  /* 0xbe7fff220c177423 */ /* 0x000fc80000000017 */
[----:B------:R-:W-:-:S04]  /*6b70*/  FFMA R23, R12, R23, 0.33333182334899902344 ;  /* 0x3eaaaa780c177423 */ /* 0x000fc80000000017 */
[----:B------:R-:W-:-:S04]  /*6b80*/  FFMA R23, R12, R23, -0.5 ;  /* 0xbf0000000c177423 */ /* 0x000fc80000000017 */
[----:B------:R-:W-:-:S04]  /*6b90*/  FMUL R23, R12, R23 ;  /* 0x000000170c177220 */ /* 0x000fc80000400000 */
[----:B------:R-:W-:-:S04]  /*6ba0*/  FFMA R12, R12, R23, R12 ;  /* 0x000000170c0c7223 */ /* 0x000fc8000000000c */
[----:B------:R-:W-:Y:S01]  /*6bb0*/  FFMA R23, R15, 0.69314718246459960938, R12 ;  /* 0x3f3172180f177823 */ /* 0x000fe2000000000c */
[C---:B------:R-:W-:Y:S01]  /*6bc0*/  @P0 FFMA R23, R22.reuse, R27, +INF ;  /* 0x7f80000016170423 */ /* 0x040fe2000000001b */
[----:B------:R-:W-:Y:S01]  /*6bd0*/  FSETP.NEU.AND P0, PT, R22, RZ, PT ;  /* 0x000000ff1600720b */ /* 0x000fe20003f0d000 */
[----:B------:R-:W-:Y:S02]  /*6be0*/  IMAD.SHL.U32 R12, R4, 0x2, RZ ;  /* 0x00000002040c7824 */ /* 0x000fe400078e00ff */
[----:B------:R-:W-:Y:S01]  /*6bf0*/  FMUL R23, R23, -2 ;  /* 0xc000000017177820 */ /* 0x000fe20000400000 */
[----:B------:R-:W-:-:S04]  /*6c00*/  IMAD.SHL.U32 R15, R3, 0x10, RZ ;  /* 0x00000010030f7824 */ /* 0x000fc800078e00ff */
[----:B------:R-:W-:Y:S02]  /*6c10*/  FSEL R23, R23, +INF , P0 ;  /* 0x7f80000017177808 */ /* 0x000fe40000000000 */
[----:B------:R-:W-:Y:S02]  /*6c20*/  LOP3.LUT R4, R4, R12, R15, 0x96, !PT ;  /* 0x0000000c04047212 */ /* 0x000fe400078e960f */
[----:B------:R1:W3:Y:S01]  /*6c30*/  MUFU.RSQ R22, R23 ;  /* 0x0000001700167308 */ /* 0x0002e20000001400 */
[----:B------:R-:W-:Y:S01]  /*6c40*/  VIADD R15, R23, 0xf3000000 ;  /* 0xf3000000170f7836 */ /* 0x000fe20000000000 */
[----:B------:R-:W-:-:S04]  /*6c50*/  LOP3.LUT R4, R4, R3, RZ, 0x3c, !PT ;  /* 0x0000000304047212 */ /* 0x000fc800078e3cff */
[----:B------:R-:W-:Y:S01]  /*6c60*/  ISETP.GT.U32.AND P0, PT, R15, 0x727fffff, PT ;  /* 0x727fffff0f00780c */ /* 0x000fe20003f04070 */
[----:B------:R-:W-:Y:S02]  /*6c70*/  IMAD.IADD R12, R13, 0x1, R4 ;  /* 0x000000010d0c7824 */ /* 0x000fe400078e0204 */
[----:B------:R-:W-:-:S03]  /*6c80*/  HFMA2 R15, -RZ, RZ, 0.1495361328125, 0.0004794597625732421875 ;  /* 0x30c90fdbff0f7431 */ /* 0x000fc600000001ff */
[----:B------:R-:W-:-:S05]  /*6c90*/  I2FP.F32.U32 R12, R12 ;  /* 0x0000000c000c7245 */ /* 0x000fca0000201000 */
[----:B------:R-:W-:Y:S02]  /*6ca0*/  FFMA R24, R12, R15, 7.314590599882819788e-10 ;  /* 0x30490fdb0c187423 */ /* 0x000fe4000000000f */
[----:B-1-3--:R-:W-:Y:S05]  /*6cb0*/  @!P0 BRA `(.L_x_70) ;  /* 0x0000000000148947 */ /* 0x00afea0003800000 */
[----:B------:R-:W-:Y:S01]  /*6cc0*/  IMAD.MOV.U32 R22, RZ, RZ, R23 ;  /* 0x000000ffff167224 */ /* 0x000fe200078e0017 */
[----:B------:R-:W-:-:S07]  /*6cd0*/  MOV R35, 0x6cf0 ;  /* 0x00006cf000237802 */ /* 0x000fce0000000f00 */
[----:B0-2---:R-:W-:Y:S05]  /*6ce0*/  CALL.REL.NOINC `($__internal_3_$__cuda_sm20_sqrt_rn_f32_slowpath) ;  /* 0x0000001400687944 */ /* 0x005fea0003c00000 */
[----:B------:R-:W-:Y:S01]  /*6cf0*/  IMAD.MOV.U32 R12, RZ, RZ, R27 ;  /* 0x000000ffff0c7224 */ /* 0x000fe200078e001b */
[----:B------:R-:W-:Y:S06]  /*6d00*/  BRA `(.L_x_71) ;  /* 0x0000000000107947 */ /* 0x000fec0003800000 */
.L_x_70:
[----:B------:R-:W-:Y:S01]  /*6d10*/  FMUL.FTZ R12, R23, R22 ;  /* 0x00000016170c7220 */ /* 0x000fe20000410000 */
[----:B------:R-:W-:-:S03]  /*6d20*/  FMUL.FTZ R22, R22, 0.5 ;  /* 0x3f00000016167820 */ /* 0x000fc60000410000 */
[----:B------:R-:W-:-:S04]  /*6d30*/  FFMA R15, -R12, R12, R23 ;  /* 0x0000000c0c0f7223 */ /* 0x000fc80000000117 */
[----:B------:R-:W-:-:S07]  /*6d40*/  FFMA R12, R15, R22, R12 ;  /* 0x000000160f0c7223 */ /* 0x000fce000000000c */
.L_x_71:
[----:B------:R-:W-:Y:S05]  /*6d50*/  BSYNC.RECONVERGENT B3 ;  /* 0x0000000000037941 */ /* 0x000fea0003800200 */
.L_x_69:
[----:B------:R-:W-:Y:S01]  /*6d60*/  FMUL.RZ R22, R24, 0.15915493667125701904 ;  /* 0x3e22f98318167820 */ /* 0x000fe2000040c000 */
[----:B------:R-:W-:Y:S02]  /*6d70*/  IMAD.MOV.U32 R48, RZ, RZ, R26 ;  /* 0x000000ffff307224 */ /* 0x000fe400078e001a */
[----:B------:R-:W-:Y:S01]  /*6d80*/  IMAD.MOV.U32 R33, RZ, RZ, R25 ;  /* 0x000000ffff217224 */ /* 0x000fe200078e0019 */
[----:B------:R-:W1:Y:S01]  /*6d90*/  MUFU.SIN R35, R22 ;  /* 0x0000001600237308 */ /* 0x000e620000000400 */
[--C-:B------:R-:W-:Y:S02]  /*6da0*/  IMAD.MOV.U32 R30, RZ, RZ, R28.reuse ;  /* 0x000000ffff1e7224 */ /* 0x100fe400078e001c */
[----:B------:R-:W-:Y:S02]  /*6db0*/  IMAD.MOV.U32 R26, RZ, RZ, R28 ;  /* 0x000000ffff1a7224 */ /* 0x000fe400078e001c */
[----:B------:R-:W-:Y:S02]  /*6dc0*/  IMAD.MOV.U32 R28, RZ, RZ, R4 ;  /* 0x000000ffff1c7224 */ /* 0x000fe400078e0004 */
[----:B------:R-:W-:Y:S01]  /*6dd0*/  IMAD.MOV.U32 R25, RZ, RZ, R3 ;  /* 0x000000ffff197224 */ /* 0x000fe200078e0003 */
[----:B------:R-:W3:Y:S01]  /*6de0*/  MUFU.COS R15, R22 ;  /* 0x00000016000f7308 */ /* 0x000ee20000000000 */
[-C--:B-1----:R-:W-:Y:S01]  /*6df0*/  FMUL R35, R35, R12.reuse ;  /* 0x0000000c23237220 */ /* 0x082fe20000400000 */
[----:B---3--:R-:W-:Y:S01]  /*6e00*/  FMUL R12, R15, R12 ;  /* 0x0000000c0f0c7220 */ /* 0x008fe20000400000 */
[----:B------:R-:W-:-:S07]  /*6e10*/  MOV R15, 0x1 ;  /* 0x00000001000f7802 */ /* 0x000fce0000000f00 */
.L_x_68:
[----:B------:R-:W-:Y:S05]  /*6e20*/  BSYNC.RECONVERGENT B2 ;  /* 0x0000000000027941 */ /* 0x000fea0003800200 */
.L_x_67:
[----:B0-----:R-:W-:-:S05]  /*6e30*/  FFMA R36, R32, R35, 1 ;  /* 0x3f80000020247423 */ /* 0x001fca0000000023 */
[----:B------:R-:W-:-:S13]  /*6e40*/  FSETP.GTU.AND P0, PT, R36, RZ, PT ;  /* 0x000000ff2400720b */ /* 0x000fda0003f0c000 */
[----:B------:R-:W-:Y:S05]  /*6e50*/  @!P0 BRA `(.L_x_72) ;  /* 0xfffffff800a48947 */ /* 0x000fea000383ffff */
[----:B------:R-:W-:Y:S05]  /*6e60*/  BSYNC.RECONVERGENT B1 ;  /* 0x0000000000017941 */ /* 0x000fea0003800200 */
.L_x_66:
[----:B------:R-:W-:Y:S01]  /*6e70*/  SHF.R.U32.HI R25, RZ, 0x2, R48 ;  /* 0x00000002ff197819 */ /* 0x000fe20000011630 */
[----:B------:R-:W0:Y:S01]  /*6e80*/  F2F.F64.F32 R22, R35 ;  /* 0x0000002300167310 */ /* 0x000e220000201800 */
[----:B------:R-:W-:Y:S01]  /*6e90*/  IMAD.SHL.U32 R24, R4, 0x10, RZ ;  /* 0x0000001004187824 */ /* 0x000fe200078e00ff */
[----:B------:R-:W-:Y:S01]  /*6ea0*/  UMOV UR4, 0xb2fec56d ;  /* 0xb2fec56d00047882 */ /* 0x000fe20000000000 */
[----:B------:R-:W-:Y:S01]  /*6eb0*/  LOP3.LUT R25, R25, R48, RZ, 0x3c, !PT ;  /* 0x0000003019197212 */ /* 0x000fe200078e3cff */
[----:B------:R-:W-:Y:S01]  /*6ec0*/  UMOV UR5, 0x3fa0f27b ;  /* 0x3fa0f27b00057882 */ /* 0x000fe20000000000 */
[----:B------:R-:W-:-:S03]  /*6ed0*/  IADD3 R13, PT, PT, R13, 0x587c5, RZ ;  /* 0x000587c50d0d7810 */ /* 0x000fc60007ffe0ff */
[----:B------:R-:W-:-:S05]  /*6ee0*/  IMAD.SHL.U32 R27, R25, 0x2, RZ ;  /* 0x00000002191b7824 */ /* 0x000fca00078e00ff */
[----:B------:R-:W-:Y:S01]  /*6ef0*/  LOP3.LUT R27, R25, R27, R24, 0x96, !PT ;  /* 0x0000001b191b7212 */ /* 0x000fe200078e9618 */
[----:B0-----:R-:W-:-:S03]  /*6f00*/  DMUL R24, R22, -UR4 ;  /* 0x8000000416187c28 */ /* 0x001fc60008000000 */
[----:B------:R-:W-:Y:S01]  /*6f10*/  LOP3.LUT R28, R27, R4, RZ, 0x3c, !PT ;  /* 0x000000041b1c7212 */ /* 0x000fe200078e3cff */
[----:B------:R-:W-:-:S04]  /*6f20*/  IMAD.MOV.U32 R27, RZ, RZ, 0x2f800000 ;  /* 0x2f800000ff1b7424 */ /* 0x000fc800078e00ff */
[----:B------:R-:W-:Y:S01]  /*6f30*/  IMAD.IADD R26, R13, 0x1, R28 ;  /* 0x000000010d1a7824 */ /* 0x000fe200078e021c */
[----:B------:R-:W-:-:S04]  /*6f40*/  DMUL R24, R22, R24 ;  /* 0x0000001816187228 */ /* 0x000fc80000000000 */
[----:B------:R-:W-:-:S05]  /*6f50*/  I2FP.F32.U32 R26, R26 ;  /* 0x0000001a001a7245 */ /* 0x000fca0000201000 */
[----:B------:R-:W-:Y:S01]  /*6f60*/  FFMA R34, R26, R27, 1.1641532182693481445e-10 ;  /* 0x2f0000001a227423 */ /* 0x000fe2000000001b */
[----:B------:R-:W-:-:S03]  /*6f70*/  DMUL R26, R22, R24 ;  /* 0x00000018161a7228 */ /* 0x000fc60000000000 */
[----:B------:R-:W0:Y:S05]  /*6f80*/  F2F.F64.F32 R24, R34 ;  /* 0x0000002200187310 */ /* 0x000e2a0000201800 */
[----:B------:R-:W-:Y:S01]  /*6f90*/  DFMA R26, R22, R26, 1 ;  /* 0x3ff00000161a742b */ /* 0x000fe2000000001a */
[----:B------:R-:W-:-:S04]  /*6fa0*/  FMUL R23, R36, R36 ;  /* 0x0000002424177220 */ /* 0x000fc80000400000 */
[----:B------:R-:W-:-:S03]  /*6fb0*/  FMUL R22, R36, R23 ;  /* 0x0000001724167220 */ /* 0x000fc60000400000 */
[----:B0-----:R-:W-:-:S14]  /*6fc0*/  DSETP.GT.AND P0, PT, R26, R24, PT ;  /* 0x000000181a00722a */ /* 0x001fdc0003f04000 */
[----:B------:R-:W-:Y:S05]  /*6fd0*/  @P0 BRA `(.L_x_73) ;  /* 0x00000004000c0947 */ /* 0x000fea0003800000 */
[C---:B------:R-:W-:Y:S01]  /*6fe0*/  FMUL R23, R22.reuse, 8388608 ;  /* 0x4b00000016177820 */ /* 0x040fe20000400000 */
[----:B------:R-:W-:Y:S01]  /*6ff0*/  FSETP.GEU.AND P1, PT, R22, 1.175494350822287508e-38, PT ;  /* 0x008000001600780b */ /* 0x000fe20003f2e000 */
[----:B------:R-:W-:Y:S01]  /*7000*/  IMAD.MOV.U32 R39, RZ, RZ, 0x3e055027 ;  /* 0x3e055027ff277424 */ /* 0x000fe200078e00ff */
[----:B------:R-:W-:Y:S01]  /*7010*/  FSETP.GEU.AND P0, PT, R34, 1.175494350822287508e-38, PT ;  /* 0x008000002200780b */ /* 0x000fe20003f0e000 */
[----:B------:R-:W-:Y:S01]  /*7020*/  IMAD.MOV.U32 R48, RZ, RZ, R33 ;  /* 0x000000ffff307224 */ /* 0x000fe200078e0021 */
[----:B------:R-:W-:Y:S02]  /*7030*/  FSEL R23, R23, R22, !P1 ;  /* 0x0000001617177208 */ /* 0x000fe40004800000 */
[----:B------:R-:W-:Y:S02]  /*7040*/  FSEL R36, RZ, -23, P1 ;  /* 0xc1b80000ff247808 */ /* 0x000fe40000800000 */
[C---:B------:R-:W-:Y:S01]  /*7050*/  ISETP.GT.U32.AND P1, PT, R23.reuse, 0x7f7fffff, PT ;  /* 0x7f7fffff1700780c */ /* 0x040fe20003f24070 */
[----:B------:R-:W-:-:S05]  /*7060*/  VIADD R24, R23, 0xc0d55555 ;  /* 0xc0d5555517187836 */ /* 0x000fca0000000000 */
[----:B------:R-:W-:Y:S01]  /*7070*/  LOP3.LUT R40, R24, 0xff800000, RZ, 0xc0, !PT ;  /* 0xff80000018287812 */ /* 0x000fe200078ec0ff */
[----:B------:R-:W-:-:S04]  /*7080*/  @!P0 FMUL R34, R34, 8388608 ;  /* 0x4b00000022228820 */ /* 0x000fc80000400000 */
[----:B------:R-:W-:Y:S01]  /*7090*/  IMAD.IADD R26, R23, 0x1, -R40 ;  /* 0x00000001171a7824 */ /* 0x000fe200078e0a28 */
[----:B------:R-:W-:-:S03]  /*70a0*/  IADD3 R25, PT, PT, R34, -0x3f2aaaab, RZ ;  /* 0xc0d5555522197810 */ /* 0x000fc60007ffe0ff */
[----:B------:R-:W-:Y:S01]  /*70b0*/  FADD R26, R26, -1 ;  /* 0xbf8000001a1a7421 */ /* 0x000fe20000000000 */
[----:B------:R-:W-:-:S03]  /*70c0*/  LOP3.LUT R25, R25, 0xff800000, RZ, 0xc0, !PT ;  /* 0xff80000019197812 */ /* 0x000fc600078ec0ff */
[----:B------:R-:W-:Y:S02]  /*70d0*/  FFMA R27, R26, -R39, 0.14084610342979431152 ;  /* 0x3e1039f61a1b7423 */ /* 0x000fe40000000827 */
[----:B------:R-:W-:Y:S01]  /*70e0*/  IMAD.IADD R24, R34, 0x1, -R25 ;  /* 0x0000000122187824 */ /* 0x000fe200078e0a19 */
[----:B------:R-:W-:Y:S01]  /*70f0*/  I2FP.F32.S32 R25, R25 ;  /* 0x0000001900197245 */ /* 0x000fe20000201400 */
[----:B------:R-:W-:Y:S02]  /*7100*/  FFMA R27, R26, R27, -0.12148627638816833496 ;  /* 0xbdf8cdcc1a1b7423 */ /* 0x000fe4000000001b */
[----:B------:R-:W-:Y:S02]  /*7110*/  FADD R24, R24, -1 ;  /* 0xbf80000018187421 */ /* 0x000fe40000000000 */
[----:B------:R-:W-:-:S04]  /*7120*/  FFMA R27, R26, R27, 0.13980610668659210205 ;  /* 0x3e0f29551a1b7423 */ /* 0x000fc8000000001b */
[----:B------:R-:W-:Y:S01]  /*7130*/  FFMA R37, R26, R27, -0.16684235632419586182 ;  /* 0xbe2ad8b91a257423 */ /* 0x000fe2000000001b */
[----:B------:R-:W-:-:S03]  /*7140*/  FFMA R27, R24, -R39, 0.14084610342979431152 ;  /* 0x3e1039f6181b7423 */ /* 0x000fc60000000827 */
[----:B------:R-:W-:Y:S01]  /*7150*/  FFMA R37, R26, R37, 0.20012299716472625732 ;  /* 0x3e4ced0b1a257423 */ /* 0x000fe20000000025 */
[----:B------:R-:W-:-:S03]  /*7160*/  FFMA R27, R24, R27, -0.12148627638816833496 ;  /* 0xbdf8cdcc181b7423 */ /* 0x000fc6000000001b */
[----:B------:R-:W-:Y:S01]  /*7170*/  FFMA R37, R26, R37, -0.24999669194221496582 ;  /* 0xbe7fff221a257423 */ /* 0x000fe20000000025 */
[----:B------:R-:W-:-:S03]  /*7180*/  FFMA R27, R24, R27, 0.13980610668659210205 ;  /* 0x3e0f2955181b7423 */ /* 0x000fc6000000001b */
[----:B------:R-:W-:Y:S01]  /*7190*/  FFMA R37, R26, R37, 0.33333182334899902344 ;  /* 0x3eaaaa781a257423 */ /* 0x000fe20000000025 */
[----:B------:R-:W-:-:S03]  /*71a0*/  FFMA R27, R24, R27, -0.16684235632419586182 ;  /* 0xbe2ad8b9181b7423 */ /* 0x000fc6000000001b */
[----:B------:R-:W-:Y:S01]  /*71b0*/  FFMA R39, R26, R37, -0.5 ;  /* 0xbf0000001a277423 */ /* 0x000fe20000000025 */
[----:B------:R-:W-:Y:S01]  /*71c0*/  FFMA R27, R24, R27, 0.20012299716472625732 ;  /* 0x3e4ced0b181b7423 */ /* 0x000fe2000000001b */
[----:B------:R-:W-:Y:S02]  /*71d0*/  I2FP.F32.S32 R37, R40 ;  /* 0x0000002800257245 */ /* 0x000fe40000201400 */
[----:B------:R-:W-:Y:S01]  /*71e0*/  FMUL R39, R26, R39 ;  /* 0x000000271a277220 */ /* 0x000fe20000400000 */
[----:B------:R-:W-:Y:S02]  /*71f0*/  FFMA R27, R24, R27, -0.24999669194221496582 ;  /* 0xbe7fff22181b7423 */ /* 0x000fe4000000001b */
[----:B------:R-:W-:Y:S01]  /*7200*/  FFMA R36, R37, 1.1920928955078125e-07, R36 ;  /* 0x3400000025247823 */ /* 0x000fe20000000024 */
[----:B------:R-:W-:Y:S01]  /*7210*/  FFMA R39, R26, R39, R26 ;  /* 0x000000271a277223 */ /* 0x000fe2000000001a */
[----:B------:R-:W-:Y:S02]  /*7220*/  IMAD.MOV.U32 R37, RZ, RZ, 0x7f800000 ;  /* 0x7f800000ff257424 */ /* 0x000fe400078e00ff */
[----:B------:R-:W-:Y:S01]  /*7230*/  FFMA R27, R24, R27, 0.33333182334899902344 ;  /* 0x3eaaaa78181b7423 */ /* 0x000fe2000000001b */
[----:B------:R-:W-:Y:S01]  /*7240*/  FSEL R26, RZ, -23, P0 ;  /* 0xc1b80000ff1a7808 */ /* 0x000fe20000000000 */
[----:B------:R-:W-:Y:S01]  /*7250*/  FFMA R36, R36, 0.69314718246459960938, R39 ;  /* 0x3f31721824247823 */ /* 0x000fe20000000027 */
[----:B------:R-:W-:Y:S01]  /*7260*/  @P1 FFMA R36, R23, R37, +INF ;  /* 0x7f80000017241423 */ /* 0x000fe20000000025 */
[----:B------:R-:W-:Y:S01]  /*7270*/  FFMA R27, R24, R27, -0.5 ;  /* 0xbf000000181b7423 */ /* 0x000fe2000000001b */
[----:B------:R-:W-:Y:S01]  /*7280*/  ISETP.GT.U32.AND P0, PT, R34, 0x7f7fffff, PT ;  /* 0x7f7fffff2200780c */ /* 0x000fe20003f04070 */
[----:B------:R-:W-:Y:S01]  /*7290*/  FFMA R25, R25, 1.1920928955078125e-07, R26 ;  /* 0x3400000019197823 */ /* 0x000fe2000000001a */
[----:B------:R-:W-:Y:S01]  /*72a0*/  FSETP.NEU.AND P1, PT, R23, RZ, PT ;  /* 0x000000ff1700720b */ /* 0x000fe20003f2d000 */
[----:B------:R-:W-:Y:S01]  /*72b0*/  FMUL R27, R24, R27 ;  /* 0x0000001b181b7220 */ /* 0x000fe20000400000 */
[----:B------:R-:W-:Y:S01]  /*72c0*/  FADD R23, -R22, 1 ;  /* 0x3f80000016177421 */ /* 0x000fe20000000100 */
[----:B------:R-:W-:Y:S01]  /*72d0*/  FMUL R26, R35, 0.5 ;  /* 0x3f000000231a7820 */ /* 0x000fe20000400000 */
[----:B------:R-:W-:Y:S01]  /*72e0*/  FSEL R36, R36, -INF , P1 ;  /* 0xff80000024247808 */ /* 0x000fe20000800000 */
[----:B------:R-:W-:-:S04]  /*72f0*/  FFMA R24, R24, R27, R24 ;  /* 0x0000001b18187223 */ /* 0x000fc80000000018 */
[----:B------:R-:W-:Y:S01]  /*7300*/  FADD R36, R23, R36 ;  /* 0x0000002417247221 */ /* 0x000fe20000000000 */
[----:B------:R-:W-:Y:S01]  /*7310*/  FFMA R24, R25, 0.69314718246459960938, R24 ;  /* 0x3f31721819187823 */ /* 0x000fe20000000018 */
[C---:B------:R-:W-:Y:S01]  /*7320*/  @P0 FFMA R24, R34.reuse, R37, +INF ;  /* 0x7f80000022180423 */ /* 0x040fe20000000025 */
[----:B------:R-:W-:Y:S01]  /*7330*/  FSETP.NEU.AND P0, PT, R34, RZ, PT ;  /* 0x000000ff2200720b */ /* 0x000fe20003f0d000 */
[----:B------:R-:W-:Y:S01]  /*7340*/  FMUL R23, R31, R36 ;  /* 0x000000241f177220 */ /* 0x000fe20000400000 */
[----:B------:R-:W-:Y:S02]  /*7350*/  IMAD.MOV.U32 R25, RZ, RZ, R4 ;  /* 0x000000ffff197224 */ /* 0x000fe400078e0004 */
[----:B------:R-:W-:Y:S01]  /*7360*/  FSEL R24, R24, -INF , P0 ;  /* 0xff80000018187808 */ /* 0x000fe20000000000 */
[----:B------:R-:W-:Y:S01]  /*7370*/  FFMA R23, R26, R35, R23 ;  /* 0x000000231a177223 */ /* 0x000fe20000000017 */
[----:B------:R-:W-:-:S04]  /*7380*/  IMAD.MOV.U32 R26, RZ, RZ, R3 ;  /* 0x000000ffff1a7224 */ /* 0x000fc800078e0003 */
[----:B------:R-:W-:-:S13]  /*7390*/  FSETP.GEU.AND P0, PT, R24, R23, PT ;  /* 0x000000171800720b */ /* 0x000fda0003f0e000 */
[----:B------:R-:W-:Y:S05]  /*73a0*/  @P0 BRA `(.L_x_63) ;  /* 0xfffffff400480947 */ /* 0x000fea000383ffff */
[----:B------:R-:W-:Y:S01]  /*73b0*/  FMUL R22, R31, R22 ;  /* 0x000000161f167220 */ /* 0x000fe20000400000 */
[----:B------:R-:W-:Y:S01]  /*73c0*/  MOV R40, R28 ;  /* 0x0000001c00287202 */ /* 0x000fe20000000f00 */
[----:B------:R-:W-:Y:S02]  /*73d0*/  IMAD.MOV.U32 R34, RZ, RZ, R30 ;  /* 0x000000ffff227224 */ /* 0x000fe400078e001e */
[----:B------:R-:W-:Y:S01]  /*73e0*/  FMUL R22, R22, R29 ;  /* 0x0000001d16167220 */ /* 0x000fe20000400000 */
[----:B------:R-:W-:Y:S01]  /*73f0*/  IMAD.MOV.U32 R48, RZ, RZ, R33 ;  /* 0x000000ffff307224 */ /* 0x000fe200078e0021 */
[----:B------:R-:W-:Y:S06]  /*7400*/  BRA `(.L_x_53) ;  /* 0x0000000000147947 */ /* 0x000fec0003800000 */
.L_x_73:
[----:B------:R-:W-:Y:S01]  /*7410*/  FMUL R22, R31, R22 ;  /* 0x000000161f167220 */ /* 0x000fe20000400000 */
[----:B------:R-:W-:Y:S02]  /*7420*/  IMAD.MOV.U32 R40, RZ, RZ, R28 ;  /* 0x000000ffff287224 */ /* 0x000fe400078e001c */
[----:B------:R-:W-:Y:S02]  /*7430*/  IMAD.MOV.U32 R34, RZ, RZ, R30 ;  /* 0x000000ffff227224 */ /* 0x000fe400078e001e */
[----:B------:R-:W-:Y:S01]  /*7440*/  FMUL R22, R22, R29 ;  /* 0x0000001d16167220 */ /* 0x000fe20000400000 */
[----:B------:R-:W-:-:S07]  /*7450*/  IMAD.MOV.U32 R48, RZ, RZ, R33 ;  /* 0x000000ffff307224 */ /* 0x000fce00078e0021 */
.L_x_53:
[----:B------:R-:W-:Y:S05]  /*7460*/  BSYNC.RECONVERGENT B0 ;  /* 0x0000000000007941 */ /* 0x000fea0003800200 */
.L_x_52:
[----:B------:R-:W1:Y:S01]  /*7470*/  MUFU.RCP R24, R5 ;  /* 0x0000000500187308 */ /* 0x000e620000001000 */
[----:B------:R-:W-:Y:S01]  /*7480*/  FMUL R22, R7, R22 ;  /* 0x0000001607167220 */ /* 0x000fe20000400000 */
[----:B------:R-:W-:Y:S06]  /*7490*/  BSSY.RECONVERGENT B0, `(.L_x_74) ;  /* 0x000000c000007945 */ /* 0x000fec0003800200 */
[----:B------:R-:W3:Y:S01]  /*74a0*/  FCHK P0, R22, R5 ;  /* 0x0000000516007302 */ /* 0x000ee20000000000 */
[----:B-1----:R-:W-:-:S04]  /*74b0*/  FFMA R23, R24, -R5, 1 ;  /* 0x3f80000018177423 */ /* 0x002fc80000000805 */
[----:B------:R-:W-:-:S04]  /*74c0*/  FFMA R23, R24, R23, R24 ;  /* 0x0000001718177223 */ /* 0x000fc80000000018 */
[----:B------:R-:W-:-:S04]  /*74d0*/  FFMA R24, R22, R23, RZ ;  /* 0x0000001716187223 */ /* 0x000fc800000000ff */
[----:B------:R-:W-:-:S04]  /*74e0*/  FFMA R25, R24, -R5, R22 ;  /* 0x8000000518197223 */ /* 0x000fc80000000016 */
[----:B------:R-:W-:Y:S01]  /*74f0*/  FFMA R23, R23, R25, R24 ;  /* 0x0000001917177223 */ /* 0x000fe20000000018 */
[----:B---3--:R-:W-:Y:S06]  /*7500*/  @!P0 BRA `(.L_x_75) ;  /* 0x0000000000108947 */ /* 0x008fec0003800000 */
[----:B------:R-:W-:Y:S02]  /*7510*/  MOV R23, R5 ;  /* 0x0000000500177202 */ /* 0x000fe40000000f00 */
[----:B------:R-:W-:-:S07]  /*7520*/  MOV R24, 0x7540 ;  /* 0x0000754000187802 */ /* 0x000fce0000000f00 */
[----:B0-2---:R-:W-:Y:S05]  /*7530*/  CALL.REL.NOINC `($__internal_4_$__cuda_sm3x_div_rn_noftz_f32_slowpath) ;  /* 0x0000000c00b07944 */ /* 0x005fea0003c00000 */
[----:B------:R-:W-:-:S07]  /*7540*/  IMAD.MOV.U32 R23, RZ, RZ, R37 ;  /* 0x000000ffff177224 */ /* 0x000fce00078e0025 */
.L_x_75:
[----:B------:R-:W-:Y:S05]  /*7550*/  BSYNC.RECONVERGENT B0 ;  /* 0x0000000000007941 */ /* 0x000fea0003800200 */
.L_x_74:
[----:B------:R-:W-:Y:S01]  /*7560*/  VIADD R22, R18, 0xf3000000 ;  /* 0xf300000012167836 */ /* 0x000fe20000000000 */
[----:B------:R1:W3:Y:S01]  /*7570*/  MUFU.RSQ R25, R18 ;  /* 0x0000001200197308 */ /* 0x0002e20000001400 */
[----:B------:R-:W-:Y:S03]  /*7580*/  BSSY.RECONVERGENT B0, `(.L_x_76) ;  /* 0x000000f000007945 */ /* 0x000fe60003800200 */
[----:B------:R-:W-:Y:S01]  /*7590*/  ISETP.GT.U32.AND P0, PT, R22, 0x727fffff, PT ;  /* 0x727fffff1600780c */ /* 0x000fe20003f04070 */
[----:B------:R-:W-:Y:S01]  /*75a0*/  FFMA R22, R8, R11, R9 ;  /* 0x0000000b08167223 */ /* 0x000fe20000000009 */
[----:B------:R-:W-:-:S03]  /*75b0*/  IMAD.MOV.U32 R11, RZ, RZ, R23 ;  /* 0x000000ffff0b7224 */ /* 0x000fc600078e0017 */
[----:B------:R-:W-:-:S08]  /*75c0*/  FFMA R26, R23, R0, R22 ;  /* 0x00000000171a7223 */ /* 0x000fd00000000016 */
[----:B-1-3--:R-:W-:Y:S05]  /*75d0*/  @!P0 BRA `(.L_x_77) ;  /* 0x0000000000148947 */ /* 0x00afea0003800000 */
[----:B------:R-:W-:Y:S01]  /*75e0*/  IMAD.MOV.U32 R22, RZ, RZ, R18 ;  /* 0x000000ffff167224 */ /* 0x000fe200078e0012 */
[----:B------:R-:W-:-:S07]  /*75f0*/  MOV R35, 0x7610 ;  /* 0x0000761000237802 */ /* 0x000fce0000000f00 */
[----:B0-2---:R-:W-:Y:S05]  /*7600*/  CALL.REL.NOINC `($__internal_3_$__cuda_sm20_sqrt_rn_f32_slowpath) ;  /* 0x0000000c00207944 */ /* 0x005fea0003c00000 */
[----:B------:R-:W-:Y:S01]  /*7610*/  IMAD.MOV.U32 R18, RZ, RZ, R27 ;  /* 0x000000ffff127224 */ /* 0x000fe200078e001b */
[----:B------:R-:W-:Y:S06]  /*7620*/  BRA `(.L_x_78) ;  /* 0x0000000000107947 */ /* 0x000fec0003800000 */
.L_x_77:
[C---:B------:R-:W-:Y:S01]  /*7630*/  FMUL.FTZ R23, R25.reuse, R18 ;  /* 0x0000001219177220 */ /* 0x040fe20000410000 */
[----:B------:R-:W-:-:S03]  /*7640*/  FMUL.FTZ R22, R25, 0.5 ;  /* 0x3f00000019167820 */ /* 0x000fc60000410000 */
[----:B------:R-:W-:-:S04]  /*7650*/  FFMA R18, -R23, R23, R18 ;  /* 0x0000001717127223 */ /* 0x000fc80000000112 */
[----:B------:R-:W-:-:S07]  /*7660*/  FFMA R18, R18, R22, R23 ;  /* 0x0000001612127223 */ /* 0x000fce0000000017 */
.L_x_78:
[----:B------:R-:W-:Y:S05]  /*7670*/  BSYNC.RECONVERGENT B0 ;  /* 0x0000000000007941 */ /* 0x000fea0003800200 */
.L_x_76:
[----:B------:R-:W1:Y:S01]  /*7680*/  LDC.64 R22, c[0x0][0x3a8] ;  /* 0x0000ea00ff167b82 */ /* 0x000e620000000a00 */
[----:B------:R-:W3:Y:S01]  /*7690*/  LDCU UR4, c[0x0][0x380] ;  /* 0x00007000ff0477ac */ /* 0x000ee20008000800 */
[----:B-1----:R-:W-:Y:S01]  /*76a0*/  FFMA R17, R22, R22, R17 ;  /* 0x0000001616117223 */ /* 0x002fe20000000011 */
[-C--:B------:R-:W-:Y:S01]  /*76b0*/  FMUL R24, R38, R23.reuse ;  /* 0x0000001726187220 */ /* 0x080fe20000400000 */
[----:B------:R-:W-:-:S03]  /*76c0*/  FMUL R23, R18, R23 ;  /* 0x0000001712177220 */ /* 0x000fc60000400000 */
[----:B------:R-:W-:Y:S01]  /*76d0*/  FSETP.GEU.AND P0, PT, R17, 1, PT ;  /* 0x3f8000001100780b */ /* 0x000fe20003f0e000 */
[----:B---3--:R-:W-:Y:S01]  /*76e0*/  FFMA R24, R19, UR4, R24 ;  /* 0x0000000413187c23 */ /* 0x008fe20008000018 */
[----:B------:R-:W-:-:S04]  /*76f0*/  FMUL R23, R23, R22 ;  /* 0x0000001617177220 */ /* 0x000fc80000400000 */
[----:B------:R-:W-:-:S04]  /*7700*/  FFMA R23, R23, R24, R26 ;  /* 0x0000001817177223 */ /* 0x000fc8000000001a */
[----:B------:R-:W-:-:S03]  /*7710*/  FADD R16, R23, R16 ;  /* 0x0000001017107221 */ /* 0x000fc60000000000 */
[----:B------:R-:W-:Y:S05]  /*7720*/  @!P0 BRA `(.L_x_79) ;  /* 0xffffffb800888947 */ /* 0x000fea000383ffff */
[----:B------:R-:W-:Y:S02]  /*7730*/  HFMA2 R3, -RZ, RZ, 0.96630859375, -0.0022525787353515625 ;  /* 0x3bbb989dff037431 */ /* 0x000fe400000001ff */
[----:B------:R-:W-:Y:S01]  /*7740*/  IMAD.MOV.U32 R5, RZ, RZ, 0x437c0000 ;  /* 0x437c0000ff057424 */ /* 0x000fe200078e00ff */
[----:B------:R-:W1:Y:S01]  /*7750*/  S2R R7, SR_TID.X ;  /* 0x0000000000077919 */ /* 0x000e620000002100 */
[----:B------:R-:W3:Y:S01]  /*7760*/  S2UR UR5, SR_CgaCtaId ;  /* 0x00000000000579c3 */ /* 0x000ee20000008800 */
[----:B------:R-:W-:Y:S01]  /*7770*/  UMOV UR4, 0x400 ;  /* 0x0000040000047882 */ /* 0x000fe20000000000 */
[----:B------:R-:W-:Y:S01]  /*7780*/  ISETP.GE.U32.AND P0, PT, R2, 0x2, PT ;  /* 0x000000020200780c */ /* 0x000fe20003f06070 */
[----:B------:R-:W-:-:S04]  /*7790*/  FFMA.SAT R0, R16, R3, 0.5 ;  /* 0x3f00000010007423 */ /* 0x000fc80000002003 */
[----:B------:R-:W-:-:S04]  /*77a0*/  FFMA.RM R0, R0, R5, 12582913 ;  /* 0x4b40000100007423 */ /* 0x000fc80000004005 */
[C---:B------:R-:W-:Y:S01]  /*77b0*/  FADD R3, R0.reuse, -12583039 ;  /* 0xcb40007f00037421 */ /* 0x040fe20000000000 */
[----:B------:R-:W-:-:S03]  /*77c0*/  IMAD.SHL.U32 R0, R0, 0x800000, RZ ;  /* 0x0080000000007824 */ /* 0x000fc600078e00ff */
[----:B------:R-:W-:-:S04]  /*77d0*/  FFMA R3, R16, 1.4426950216293334961, -R3 ;  /* 0x3fb8aa3b10037823 */ /* 0x000fc80000000803 */
[----:B------:R-:W-:Y:S01]  /*77e0*/  FFMA R3, R16, 1.925963033500011079e-08, R3 ;  /* 0x32a5706010037823 */ /* 0x000fe20000000003 */
[----:B---3--:R-:W-:-:S05]  /*77f0*/  ULEA UR4, UR5, UR4, 0x18 ;  /* 0x0000000405047291 */ /* 0x008fca000f8ec0ff */
[----:B------:R-:W3:Y:S01]  /*7800*/  MUFU.EX2 R3, R3 ;  /* 0x0000000300037308 */ /* 0x000ee20000000800 */
[C---:B-1----:R-:W-:Y:S02]  /*7810*/  LEA R5, R7.reuse, UR4, 0x2 ;  /* 0x0000000407057c11 */ /* 0x042fe4000f8e10ff */
[----:B------:R-:W-:Y:S01]  /*7820*/  ISETP.NE.AND P1, PT, R7, RZ, PT ;  /* 0x000000ff0700720c */ /* 0x000fe20003f25270 */
[----:B---3--:R-:W-:-:S05]  /*7830*/  FFMA R0, R0, R3, -1 ;  /* 0xbf80000000007423 */ /* 0x008fca0000000003 */
[----:B------:R-:W-:-:S05]  /*7840*/  FMNMX R0, RZ, R0, !PT ;  /* 0x00000000ff007209 */ /* 0x000fca0007800000 */
[----:B------:R1:W-:Y:S01]  /*7850*/  STS [R5], R0 ;  /* 0x0000000005007388 */ /* 0x0003e20000000800 */
[----:B------:R-:W-:Y:S06]  /*7860*/  BAR.SYNC.DEFER_BLOCKING 0x0 ;  /* 0x0000000000007b1d */ /* 0x000fec0000010000 */
[----:B------:R-:W-:Y:S05]  /*7870*/  @!P0 BRA `(.L_x_80) ;  /* 0x00000000002c8947 */ /* 0x000fea0003800000 */
.L_x_81:
[----:B------:R-:W-:-:S04]  /*7880*/  SHF.R.U32.HI R6, RZ, 0x1, R2 ;  /* 0x00000001ff067819 */ /* 0x000fc80000011602 */
[----:B------:R-:W-:-:S13]  /*7890*/  ISETP.GE.U32.AND P0, PT, R7, R6, PT ;  /* 0x000000060700720c */ /* 0x000fda0003f06070 */
[----:B-1----:R-:W-:Y:S01]  /*78a0*/  @!P0 IMAD R0, R6, 0x4, R5 ;  /* 0x0000000406008824 */ /* 0x002fe200078e0205 */
[----:B------:R-:W-:Y:S05]  /*78b0*/  @!P0 LDS R3, [R5] ;  /* 0x0000000005038984 */ /* 0x000fea0000000800 */
[----:B------:R-:W1:Y:S02]  /*78c0*/  @!P0 LDS R0, [R0] ;  /* 0x0000000000008984 */ /* 0x000e640000000800 */
[----:B-1----:R-:W-:-:S05]  /*78d0*/  @!P0 FADD R4, R0, R3 ;  /* 0x0000000300048221 */ /* 0x002fca0000000000 */
[----:B------:R3:W-:Y:S01]  /*78e0*/  @!P0 STS [R5], R4 ;  /* 0x0000000405008388 */ /* 0x0007e20000000800 */
[----:B------:R-:W-:Y:S01]  /*78f0*/  BAR.SYNC.DEFER_BLOCKING 0x0 ;  /* 0x0000000000007b1d */ /* 0x000fe20000010000 */
[----:B------:R-:W-:Y:S01]  /*7900*/  ISETP.GT.U32.AND P0, PT, R2, 0x3, PT ;  /* 0x000000030200780c */ /* 0x000fe20003f04070 */
[----:B------:R-:W-:-:S12]  /*7910*/  IMAD.MOV.U32 R2, RZ, RZ, R6 ;  /* 0x000000ffff027224 */ /* 0x000fd800078e0006 */
[----:B---3--:R-:W-:Y:S05]  /*7920*/  @P0 BRA `(.L_x_81) ;  /* 0xfffffffc00d40947 */ /* 0x008fea000383ffff */
.L_x_80:
[----:B------:R-:W-:Y:S05]  /*7930*/  @P1 EXIT ;  /* 0x000000000000194d */ /* 0x000fea0003800000 */
[----:B------:R-:W3:Y:S01]  /*7940*/  S2UR UR5, SR_CgaCtaId ;  /* 0x00000000000579c3 */ /* 0x000ee20000008800 */
[----:B------:R-:W-:Y:S01]  /*7950*/  UMOV UR4, 0x400 ;  /* 0x0000040000047882 */ /* 0x000fe20000000000 */
[----:B------:R-:W4:Y:S06]  /*7960*/  S2R R7, SR_CTAID.X ;  /* 0x0000000000077919 */ /* 0x000f2c0000002500 */
[----:B------:R-:W4:Y:S01]  /*7970*/  LDC.64 R2, c[0x0][0x388] ;  /* 0x0000e200ff027b82 */ /* 0x000f220000000a00 */
[----:B---3--:R-:W-:-:S09]  /*7980*/  ULEA UR4, UR5, UR4, 0x18 ;  /* 0x0000000405047291 */ /* 0x008fd2000f8ec0ff */
[----:B-1----:R-:W1:Y:S01]  /*7990*/  LDS R5, [UR4] ;  /* 0x00000004ff057984 */ /* 0x002e620008000800 */
[----:B----4-:R-:W-:-:S05]  /*79a0*/  IMAD.WIDE.U32 R2, R7, 0x4, R2 ;  /* 0x0000000407027825 */ /* 0x010fca00078e0002 */
[----:B-1----:R-:W-:Y:S01]  /*79b0*/  STG.E desc[UR6][R2.64], R5 ;  /* 0x0000000502007986 */ /* 0x002fe2000c101906 */
[----:B------:R-:W-:Y:S05]  /*79c0*/  EXIT ;  /* 0x000000000000794d */ /* 0x000fea0003800000 */
        .weak           $__internal_0_$__cuda_sm20_dblrcp_rn_slowpath_v3
        .type           $__internal_0_$__cuda_sm20_dblrcp_rn_slowpath_v3,@function
        .size           $__internal_0_$__cuda_sm20_dblrcp_rn_slowpath_v3,($__internal_1_$__cuda_sm20_dsqrt_rn_f64_mediumpath_v1 - $__internal_0_$__cuda_sm20_dblrcp_rn_slowpath_v3)
$__internal_0_$__cuda_sm20_dblrcp_rn_slowpath_v3:
[----:B------:R-:W-:Y:S01]  /*79d0*/  IMAD.MOV.U32 R22, RZ, RZ, R24 ;  /* 0x000000ffff167224 */ /* 0x000fe200078e0018 */
[----:B------:R-:W-:Y:S01]  /*79e0*/  MOV R23, R25 ;  /* 0x0000001900177202 */ /* 0x000fe20000000f00 */
[----:B------:R-:W-:Y:S05]  /*79f0*/  BSSY.RECONVERGENT B4, `(.L_x_82) ;  /* 0x0000025000047945 */ /* 0x000fea0003800200 */
[----:B------:R-:W-:-:S14]  /*7a00*/  DSETP.GTU.AND P0, PT, |R22|, +INF , PT ;  /* 0x7ff000001600742a */ /* 0x000fdc0003f0c200 */
[----:B------:R-:W-:Y:S05]  /*7a10*/  @P0 BRA `(.L_x_83) ;  /* 0x0000000000800947 */ /* 0x000fea0003800000 */
[----:B------:R-:W-:-:S05]  /*7a20*/  LOP3.LUT R28, R25, 0x7fffffff, RZ, 0xc0, !PT ;  /* 0x7fffffff191c7812 */ /* 0x000fca00078ec0ff */
[----:B------:R-:W-:-:S05]  /*7a30*/  VIADD R26, R28, 0xffffffff ;  /* 0xffffffff1c1a7836 */ /* 0x000fca0000000000 */
[----:B------:R-:W-:-:S13]  /*7a40*/  ISETP.GE.U32.AND P0, PT, R26, 0x7fefffff, PT ;  /* 0x7fefffff1a00780c */ /* 0x000fda0003f06070 */
[----:B------:R-:W-:Y:S01]  /*7a50*/  @P0 LOP3.LUT R27, R23, 0x7ff00000, RZ, 0x3c, !PT ;  /* 0x7ff00000171b0812 */ /* 0x000fe200078e3cff */
[----:B------:R-:W-:Y:S01]  /*7a60*/  @P0 IMAD.MOV.U32 R26, RZ, RZ, RZ ;  /* 0x000000ffff1a0224 */ /* 0x000fe200078e00ff */
[----:B------:R-:W-:Y:S06]  /*7a70*/  @P0 BRA `(.L_x_84) ;  /* 0x0000000000700947 */ /* 0x000fec0003800000 */
[----:B------:R-:W-:-:S13]  /*7a80*/  ISETP.GE.U32.AND P0, PT, R28, 0x1000001, PT ;  /* 0x010000011c00780c */ /* 0x000fda0003f06070 */
[----:B------:R-:W-:Y:S05]  /*7a90*/  @!P0 BRA `(.L_x_85) ;  /* 0x0000000000388947 */ /* 0x000fea0003800000 */
[----:B------:R-:W-:Y:S02]  /*7aa0*/  VIADD R31, R23, 0xc0200000 ;  /* 0xc0200000171f7836 */ /* 0x000fe40000000000 */
[----:B------:R-:W-:Y:S02]  /*7ab0*/  IMAD.MOV.U32 R30, RZ, RZ, R22 ;  /* 0x000000ffff1e7224 */ /* 0x000fe400078e0016 */
[----:B------:R-:W0:Y:S01]  /*7ac0*/  MUFU.RCP64H R29, R31 ;  /* 0x0000001f001d7308 */ /* 0x000e220000001800 */
[----:B------:R-:W-:-:S06]  /*7ad0*/  IMAD.MOV.U32 R28, RZ, RZ, R35 ;  /* 0x000000ffff1c7224 */ /* 0x000fcc00078e0023 */
[----:B0-----:R-:W-:-:S08]  /*7ae0*/  DFMA R26, -R30, R28, 1 ;  /* 0x3ff000001e1a742b */ /* 0x001fd0000000011c */
[----:B------:R-:W-:-:S08]  /*7af0*/  DFMA R26, R26, R26, R26 ;  /* 0x0000001a1a1a722b */ /* 0x000fd0000000001a */
[----:B------:R-:W-:-:S08]  /*7b00*/  DFMA R26, R28, R26, R28 ;  /* 0x0000001a1c1a722b */ /* 0x000fd0000000001c */
[----:B------:R-:W-:-:S08]  /*7b10*/  DFMA R28, -R30, R26, 1 ;  /* 0x3ff000001e1c742b */ /* 0x000fd0000000011a */
[----:B------:R-:W-:-:S08]  /*7b20*/  DFMA R26, R26, R28, R26 ;  /* 0x0000001c1a1a722b */ /* 0x000fd0000000001a */
[----:B------:R-:W-:-:S08]  /*7b30*/  DMUL R26, R26, 2.2250738585072013831e-308 ;  /* 0x001000001a1a7828 */ /* 0x000fd00000000000 */
[----:B------:R-:W-:-:S08]  /*7b40*/  DFMA R22, -R22, R26, 1 ;  /* 0x3ff000001616742b */ /* 0x000fd0000000011a */
[----:B------:R-:W-:-:S08]  /*7b50*/  DFMA R22, R22, R22, R22 ;  /* 0x000000161616722b */ /* 0x000fd00000000016 */
[----:B------:R-:W-:Y:S01]  /*7b60*/  DFMA R26, R26, R22, R26 ;  /* 0x000000161a1a722b */ /* 0x000fe2000000001a */
[----:B------:R-:W-:Y:S10]  /*7b70*/  BRA `(.L_x_84) ;  /* 0x0000000000307947 */ /* 0x000ff40003800000 */
.L_x_85:
[----:B------:R-:W-:Y:S01]  /*7b80*/  DMUL R28, R22, 8.11296384146066816958e+31 ;  /* 0x46900000161c7828 */ /* 0x000fe20000000000 */
[----:B------:R-:W-:-:S05]  /*7b90*/  MOV R26, R35 ;  /* 0x00000023001a7202 */ /* 0x000fca0000000f00 */
[----:B------:R-:W0:Y:S02]  /*7ba0*/  MUFU.RCP64H R27, R29 ;  /* 0x0000001d001b7308 */ /* 0x000e240000001800 */
[----:B0-----:R-:W-:-:S08]  /*7bb0*/  DFMA R22, -R28, R26, 1 ;  /* 0x3ff000001c16742b */ /* 0x001fd0000000011a */
[----:B------:R-:W-:-:S08]  /*7bc0*/  DFMA R22, R22, R22, R22 ;  /* 0x000000161616722b */ /* 0x000fd00000000016 */
[----:B------:R-:W-:-:S08]  /*7bd0*/  DFMA R22, R26, R22, R26 ;  /* 0x000000161a16722b */ /* 0x000fd0000000001a */
[----:B------:R-:W-:-:S08]  /*7be0*/  DFMA R26, -R28, R22, 1 ;  /* 0x3ff000001c1a742b */ /* 0x000fd00000000116 */
[----:B------:R-:W-:-:S08]  /*7bf0*/  DFMA R26, R22, R26, R22 ;  /* 0x0000001a161a722b */ /* 0x000fd00000000016 */
[----:B------:R-:W-:Y:S01]  /*7c00*/  DMUL R26, R26, 8.11296384146066816958e+31 ;  /* 0x469000001a1a7828 */ /* 0x000fe20000000000 */
[----:B------:R-:W-:Y:S10]  /*7c10*/  BRA `(.L_x_84) ;  /* 0x0000000000087947 */ /* 0x000ff40003800000 */
.L_x_83:
[----:B------:R-:W-:Y:S01]  /*7c20*/  LOP3.LUT R27, R23, 0x80000, RZ, 0xfc, !PT ;  /* 0x00080000171b7812 */ /* 0x000fe200078efcff */
[----:B------:R-:W-:-:S07]  /*7c30*/  IMAD.MOV.U32 R26, RZ, RZ, R22 ;  /* 0x000000ffff1a7224 */ /* 0x000fce00078e0016 */
.L_x_84:
[----:B------:R-:W-:Y:S05]  /*7c40*/  BSYNC.RECONVERGENT B4 ;  /* 0x0000000000047941 */ /* 0x000fea0003800200 */
.L_x_82:
[----:B------:R-:W-:Y:S02]  /*7c50*/  IMAD.MOV.U32 R22, RZ, RZ, R32 ;  /* 0x000000ffff167224 */ /* 0x000fe400078e0020 */
[----:B------:R-:W-:-:S04]  /*7c60*/  IMAD.MOV.U32 R23, RZ, RZ, 0x0 ;  /* 0x00000000ff177424 */ /* 0x000fc800078e00ff */
[----:B------:R-:W-:Y:S05]  /*7c70*/  RET.REL.NODEC R22 `(_Z6almostfPfS_S_S_ff) ;  /* 0xffffff8016e07950 */ /* 0x000fea0003c3ffff */
        .weak           $__internal_1_$__cuda_sm20_dsqrt_rn_f64_mediumpath_v1
        .type           $__internal_1_$__cuda_sm20_dsqrt_rn_f64_mediumpath_v1,@function
        .size           $__internal_1_$__cuda_sm20_dsqrt_rn_f64_mediumpath_v1,($__internal_2_$__cuda_sm20_rcp_rn_f32_slowpath - $__internal_1_$__cuda_sm20_dsqrt_rn_f64_mediumpath_v1)
$__internal_1_$__cuda_sm20_dsqrt_rn_f64_mediumpath_v1:
[----:B------:R-:W-:Y:S01]  /*7c80*/  ISETP.GE.U32.AND P0, PT, R24, -0x3400000, PT ;  /* 0xfcc000001800780c */ /* 0x000fe20003f06070 */
[----:B------:R-:W-:Y:S01]  /*7c90*/  BSSY.RECONVERGENT B3, `(.L_x_86) ;  /* 0x0000026000037945 */ /* 0x000fe20003800200 */
[----:B------:R-:W-:Y:S01]  /*7ca0*/  IMAD.MOV.U32 R23, RZ, RZ, R25 ;  /* 0x000000ffff177224 */ /* 0x000fe200078e0019 */
[----:B------:R-:W-:Y:S01]  /*7cb0*/  MOV R25, R45 ;  /* 0x0000002d00197202 */ /* 0x000fe20000000f00 */
[----:B------:R-:W-:-:S09]  /*7cc0*/  IMAD.MOV.U32 R24, RZ, RZ, R44 ;  /* 0x000000ffff187224 */ /* 0x000fd200078e002c */
[----:B------:R-:W-:Y:S05]  /*7cd0*/  @!P0 BRA `(.L_x_87) ;  /* 0x0000000000208947 */ /* 0x000fea0003800000 */
[----:B------:R-:W-:-:S10]  /*7ce0*/  DFMA.RM R24, R22, R24, R26 ;  /* 0x000000181618722b */ /* 0x000fd4000000401a */
[----:B------:R-:W-:-:S05]  /*7cf0*/  IADD3 R22, P0, PT, R24, 0x1, RZ ;  /* 0x0000000118167810 */ /* 0x000fca0007f1e0ff */
[----:B------:R-:W-:-:S06]  /*7d00*/  IMAD.X R23, RZ, RZ, R25, P0 ;  /* 0x000000ffff177224 */ /* 0x000fcc00000e0619 */
[----:B------:R-:W-:-:S08]  /*7d10*/  DFMA.RP R28, -R24, R22, R28 ;  /* 0x00000016181c722b */ /* 0x000fd0000000811c */
[----:B------:R-:W-:-:S06]  /*7d20*/  DSETP.GT.AND P0, PT, R28, RZ, PT ;  /* 0x000000ff1c00722a */ /* 0x000fcc0003f04000 */
[----:B------:R-:W-:Y:S02]  /*7d30*/  FSEL R22, R22, R24, P0 ;  /* 0x0000001816167208 */ /* 0x000fe40000000000 */
[----:B------:R-:W-:Y:S01]  /*7d40*/  FSEL R23, R23, R25, P0 ;  /* 0x0000001917177208 */ /* 0x000fe20000000000 */
[----:B------:R-:W-:Y:S06]  /*7d50*/  BRA `(.L_x_88) ;  /* 0x0000000000647947 */ /* 0x000fec0003800000 */
.L_x_87:
[----:B------:R-:W-:-:S14]  /*7d60*/  DSETP.NE.AND P0, PT, R28, RZ, PT ;  /* 0x000000ff1c00722a */ /* 0x000fdc0003f05000 */
[----:B------:R-:W-:Y:S05]  /*7d70*/  @!P0 BRA `(.L_x_89) ;  /* 0x0000000000588947 */ /* 0x000fea0003800000 */
[----:B------:R-:W-:-:S13]  /*7d80*/  ISETP.GE.AND P0, PT, R29, RZ, PT ;  /* 0x000000ff1d00720c */ /* 0x000fda0003f06270 */
[----:B------:R-:W-:Y:S02]  /*7d90*/  @!P0 IMAD.MOV.U32 R22, RZ, RZ, 0x0 ;  /* 0x00000000ff168424 */ /* 0x000fe400078e00ff */
[----:B------:R-:W-:Y:S01]  /*7da0*/  @!P0 IMAD.MOV.U32 R23, RZ, RZ, -0x80000 ;  /* 0xfff80000ff178424 */ /* 0x000fe200078e00ff */
[----:B------:R-:W-:Y:S06]  /*7db0*/  @!P0 BRA `(.L_x_88) ;  /* 0x00000000004c8947 */ /* 0x000fec0003800000 */
[----:B------:R-:W-:-:S13]  /*7dc0*/  ISETP.GT.AND P0, PT, R29, 0x7fefffff, PT ;  /* 0x7fefffff1d00780c */ /* 0x000fda0003f04270 */
[----:B------:R-:W-:Y:S05]  /*7dd0*/  @P0 BRA `(.L_x_89) ;  /* 0x0000000000400947 */ /* 0x000fea0003800000 */
[----:B------:R-:W-:Y:S01]  /*7de0*/  DMUL R28, R28, 8.11296384146066816958e+31 ;  /* 0x469000001c1c7828 */ /* 0x000fe20000000000 */
[----:B------:R-:W-:Y:S01]  /*7df0*/  IMAD.MOV.U32 R26, RZ, RZ, RZ ;  /* 0x000000ffff1a7224 */ /* 0x000fe200078e00ff */
[----:B------:R-:W-:Y:S01]  /*7e00*/  MOV R23, 0x3fd80000 ;  /* 0x3fd8000000177802 */ /* 0x000fe20000000f00 */
[----:B------:R-:W-:-:S03]  /*7e10*/  IMAD.MOV.U32 R22, RZ, RZ, 0x0 ;  /* 0x00000000ff167424 */ /* 0x000fc600078e00ff */
[----:B------:R-:W0:Y:S02]  /*7e20*/  MUFU.RSQ64H R27, R29 ;  /* 0x0000001d001b7308 */ /* 0x000e240000001c00 */
[----:B0-----:R-:W-:-:S08]  /*7e30*/  DMUL R24, R26, R26 ;  /* 0x0000001a1a187228 */ /* 0x001fd00000000000 */
[----:B------:R-:W-:-:S08]  /*7e40*/  DFMA R24, R28, -R24, 1 ;  /* 0x3ff000001c18742b */ /* 0x000fd00000000818 */
[----:B------:R-:W-:Y:S02]  /*7e50*/  DFMA R22, R24, R22, 0.5 ;  /* 0x3fe000001816742b */ /* 0x000fe40000000016 */
[----:B------:R-:W-:-:S08]  /*7e60*/  DMUL R24, R26, R24 ;  /* 0x000000181a187228 */ /* 0x000fd00000000000 */
[----:B------:R-:W-:-:S08]  /*7e70*/  DFMA R24, R22, R24, R26 ;  /* 0x000000181618722b */ /* 0x000fd0000000001a */
[----:B------:R-:W-:Y:S02]  /*7e80*/  DMUL R22, R28, R24 ;  /* 0x000000181c167228 */ /* 0x000fe40000000000 */
[----:B------:R-:W-:-:S06]  /*7e90*/  VIADD R25, R25, 0xfff00000 ;  /* 0xfff0000019197836 */ /* 0x000fcc0000000000 */
[----:B------:R-:W-:-:S08]  /*7ea0*/  DFMA R26, R22, -R22, R28 ;  /* 0x80000016161a722b */ /* 0x000fd0000000001c */
[----:B------:R-:W-:-:S10]  /*7eb0*/  DFMA R22, R24, R26, R22 ;  /* 0x0000001a1816722b */ /* 0x000fd40000000016 */
[----:B------:R-:W-:Y:S01]  /*7ec0*/  VIADD R23, R23, 0xfcb00000 ;  /* 0xfcb0000017177836 */ /* 0x000fe20000000000 */
[----:B------:R-:W-:Y:S06]  /*7ed0*/  BRA `(.L_x_88) ;  /* 0x0000000000047947 */ /* 0x000fec0003800000 */
.L_x_89:
[----:B------:R-:W-:-:S11]  /*7ee0*/  DADD R22, R28, R28 ;  /* 0x000000001c167229 */ /* 0x000fd6000000001c */
.L_x_88:
[----:B------:R-:W-:Y:S05]  /*7ef0*/  BSYNC.RECONVERGENT B3 ;  /* 0x0000000000037941 */ /* 0x000fea0003800200 */
.L_x_86:
[----:B------:R-:W-:Y:S02]  /*7f00*/  IMAD.MOV.U32 R43, RZ, RZ, 0x0 ;  /* 0x00000000ff2b7424 */ /* 0x000fe400078e00ff */
[----:B------:R-:W-:Y:S02]  /*7f10*/  IMAD.MOV.U32 R44, RZ, RZ, R22 ;  /* 0x000000ffff2c7224 */ /* 0x000fe400078e0016 */
[----:B------:R-:W-:Y:S01]  /*7f20*/  IMAD.MOV.U32 R45, RZ, RZ, R23 ;  /* 0x000000ffff2d7224 */ /* 0x000fe200078e0017 */
[----:B------:R-:W-:Y:S06]  /*7f30*/  RET.REL.NODEC R42 `(_Z6almostfPfS_S_S_ff) ;  /* 0xffffff802a307950 */ /* 0x000fec0003c3ffff */
        .weak           $__internal_2_$__cuda_sm20_rcp_rn_f32_slowpath
        .type           $__internal_2_$__cuda_sm20_rcp_rn_f32_slowpath,@function
        .size           $__internal_2_$__cuda_sm20_rcp_rn_f32_slowpath,($__internal_3_$__cuda_sm20_sqrt_rn_f32_slowpath - $__internal_2_$__cuda_sm20_rcp_rn_f32_slowpath)
$__internal_2_$__cuda_sm20_rcp_rn_f32_slowpath:
[----:B------:R-:W-:Y:S01]  /*7f40*/  SHF.L.U32 R23, R22, 0x1, RZ ;  /* 0x0000000116177819 */ /* 0x000fe200000006ff */
[----:B------:R-:W-:Y:S03]  /*7f50*/  BSSY.RECONVERGENT B3, `(.L_x_90) ;  /* 0x0000030000037945 */ /* 0x000fe60003800200 */
[----:B------:R-:W-:-:S04]  /*7f60*/  SHF.R.U32.HI R23, RZ, 0x18, R23 ;  /* 0x00000018ff177819 */ /* 0x000fc80000011617 */
[----:B------:R-:W-:-:S13]  /*7f70*/  ISETP.NE.U32.AND P0, PT, R23, RZ, PT ;  /* 0x000000ff1700720c */ /* 0x000fda0003f05070 */
[----:B------:R-:W-:Y:S05]  /*7f80*/  @P0 BRA `(.L_x_91) ;  /* 0x0000000000280947 */ /* 0x000fea0003800000 */
[----:B------:R-:W-:-:S05]  /*7f90*/  IMAD.SHL.U32 R23, R22, 0x2, RZ ;  /* 0x0000000216177824 */ /* 0x000fca00078e00ff */
[----:B------:R-:W-:-:S13]  /*7fa0*/  ISETP.NE.AND P0, PT, R23, RZ, PT ;  /* 0x000000ff1700720c */ /* 0x000fda0003f05270 */
[----:B------:R-:W-:Y:S01]  /*7fb0*/  @P0 FFMA R33, R22, 1.84467440737095516160e+19, RZ ;  /* 0x5f80000016210823 */ /* 0x000fe200000000ff */
[----:B------:R-:W-:Y:S08]  /*7fc0*/  @!P0 MUFU.RCP R32, R22 ;  /* 0x0000001600208308 */ /* 0x000ff00000001000 */
[----:B------:R-:W0:Y:S02]  /*7fd0*/  @P0 MUFU.RCP R36, R33 ;  /* 0x0000002100240308 */ /* 0x000e240000001000 */
[----:B0-----:R-:W-:-:S04]  /*7fe0*/  @P0 FFMA R23, R33, R36, -1 ;  /* 0xbf80000021170423 */ /* 0x001fc80000000024 */
[----:B------:R-:W-:-:S04]  /*7ff0*/  @P0 FADD.FTZ R23, -R23, -RZ ;  /* 0x800000ff17170221 */ /* 0x000fc80000010100 */
[----:B------:R-:W-:-:S04]  /*8000*/  @P0 FFMA R23, R36, R23, R36 ;  /* 0x0000001724170223 */ /* 0x000fc80000000024 */
[----:B------:R-:W-:Y:S01]  /*8010*/  @P0 FFMA R32, R23, 1.84467440737095516160e+19, RZ ;  /* 0x5f80000017200823 */ /* 0x000fe200000000ff */
[----:B------:R-:W-:Y:S06]  /*8020*/  BRA `(.L_x_92) ;  /* 0x0000000000887947 */ /* 0x000fec0003800000 */
.L_x_91:
[----:B------:R-:W-:-:S05]  /*8030*/  VIADD R37, R23, 0xffffff03 ;  /* 0xffffff0317257836 */ /* 0x000fca0000000000 */
[----:B------:R-:W-:-:S13]  /*8040*/  ISETP.GT.U32.AND P0, PT, R37, 0x1, PT ;  /* 0x000000012500780c */ /* 0x000fda0003f04070 */
[----:B------:R-:W-:Y:S05]  /*8050*/  @P0 BRA `(.L_x_93) ;  /* 0x0000000000780947 */ /* 0x000fea0003800000 */
[----:B------:R-:W-:Y:S01]  /*8060*/  LOP3.LUT R32, R22, 0x7fffff, RZ, 0xc0, !PT ;  /* 0x007fffff16207812 */ /* 0x000fe200078ec0ff */
[----:B------:R-:W-:-:S03]  /*8070*/  IMAD.MOV.U32 R42, RZ, RZ, 0x3 ;  /* 0x00000003ff2a7424 */ /* 0x000fc600078e00ff */
[----:B------:R-:W-:Y:S02]  /*8080*/  LOP3.LUT R32, R32, 0x3f800000, RZ, 0xfc, !PT ;  /* 0x3f80000020207812 */ /* 0x000fe400078efcff */
[----:B------:R-:W-:Y:S02]  /*8090*/  SHF.L.U32 R42, R42, R37, RZ ;  /* 0x000000252a2a7219 */ /* 0x000fe400000006ff */
[----:B------:R-:W0:Y:S02]  /*80a0*/  MUFU.RCP R33, R32 ;  /* 0x0000002000217308 */ /* 0x000e240000001000 */
[----:B0-----:R-:W-:-:S04]  /*80b0*/  FFMA R35, R32, R33, -1 ;  /* 0xbf80000020237423 */ /* 0x001fc80000000021 */
[----:B------:R-:W-:-:S04]  /*80c0*/  FADD.FTZ R36, -R35, -RZ ;  /* 0x800000ff23247221 */ /* 0x000fc80000010100 */
[CCC-:B------:R-:W-:Y:S01]  /*80d0*/  FFMA.RM R35, R33.reuse, R36.reuse, R33.reuse ;  /* 0x0000002421237223 */ /* 0x1c0fe20000004021 */
[----:B------:R-:W-:-:S04]  /*80e0*/  FFMA.RP R36, R33, R36, R33 ;  /* 0x0000002421247223 */ /* 0x000fc80000008021 */
[C---:B------:R-:W-:Y:S02]  /*80f0*/  LOP3.LUT R33, R35.reuse, 0x7fffff, RZ, 0xc0, !PT ;  /* 0x007fffff23217812 */ /* 0x040fe400078ec0ff */
[----:B------:R-:W-:Y:S02]  /*8100*/  FSETP.NEU.FTZ.AND P0, PT, R35, R36, PT ;  /* 0x000000242300720b */ /* 0x000fe40003f1d000 */
[----:B------:R-:W-:Y:S02]  /*8110*/  LOP3.LUT R33, R33, 0x800000, RZ, 0xfc, !PT ;  /* 0x0080000021217812 */ /* 0x000fe400078efcff */
[----:B------:R-:W-:Y:S02]  /*8120*/  SEL R35, RZ, 0xffffffff, !P0 ;  /* 0xffffffffff237807 */ /* 0x000fe40004000000 */
[----:B------:R-:W-:-:S03]  /*8130*/  LOP3.LUT R42, R42, R33, RZ, 0xc0, !PT ;  /* 0x000000212a2a7212 */ /* 0x000fc600078ec0ff */
[----:B------:R-:W-:Y:S01]  /*8140*/  IMAD.MOV R32, RZ, RZ, -R35 ;  /* 0x000000ffff207224 */ /* 0x000fe200078e0a23 */
[----:B------:R-:W-:-:S04]  /*8150*/  SHF.R.U32.HI R42, RZ, R37, R42 ;  /* 0x00000025ff2a7219 */ /* 0x000fc8000001162a */
[----:B------:R-:W-:Y:S02]  /*8160*/  LOP3.LUT P1, RZ, R32, R37, R33, 0xf8, !PT ;  /* 0x0000002520ff7212 */ /* 0x000fe4000782f821 */
[C---:B------:R-:W-:Y:S02]  /*8170*/  LOP3.LUT P0, RZ, R42.reuse, 0x1, RZ, 0xc0, !PT ;  /* 0x000000012aff7812 */ /* 0x040fe4000780c0ff */
[----:B------:R-:W-:-:S04]  /*8180*/  LOP3.LUT P2, RZ, R42, 0x2, RZ, 0xc0, !PT ;  /* 0x000000022aff7812 */ /* 0x000fc8000784c0ff */
[----:B------:R-:W-:Y:S02]  /*8190*/  PLOP3.LUT P0, PT, P0, P1, P2, 0xe0, 0x0 ;  /* 0x000000000000781c */ /* 0x000fe40000703c20 */
[----:B------:R-:W-:Y:S02]  /*81a0*/  LOP3.LUT P1, RZ, R22, 0x7fffff, RZ, 0xc0, !PT ;  /* 0x007fffff16ff7812 */ /* 0x000fe4000782c0ff */
[----:B------:R-:W-:-:S05]  /*81b0*/  SEL R32, RZ, 0x1, !P0 ;  /* 0x00000001ff207807 */ /* 0x000fca0004000000 */
[----:B------:R-:W-:-:S05]  /*81c0*/  IMAD.MOV R32, RZ, RZ, -R32 ;  /* 0x000000ffff207224 */ /* 0x000fca00078e0a20 */
[----:B------:R-:W-:Y:S02]  /*81d0*/  ISETP.GE.AND P0, PT, R32, RZ, PT ;  /* 0x000000ff2000720c */ /* 0x000fe40003f06270 */
[----:B------:R-:W-:-:S04]  /*81e0*/  IADD3 R32, PT, PT, R23, -0xfc, RZ ;  /* 0xffffff0417207810 */ /* 0x000fc80007ffe0ff */
[----:B------:R-:W-:-:S07]  /*81f0*/  SHF.R.U32.HI R33, RZ, R32, R33 ;  /* 0x00000020ff217219 */ /* 0x000fce0000011621 */
[----:B------:R-:W-:-:S04]  /*8200*/  @!P0 VIADD R33, R33, 0x1 ;  /* 0x0000000121218836 */ /* 0x000fc80000000000 */
[----:B------:R-:W-:-:S05]  /*8210*/  @!P1 IMAD.SHL.U32 R33, R33, 0x2, RZ ;  /* 0x0000000221219824 */ /* 0x000fca00078e00ff */
[----:B------:R-:W-:Y:S01]  /*8220*/  LOP3.LUT R32, R33, 0x80000000, R22, 0xf8, !PT ;  /* 0x8000000021207812 */ /* 0x000fe200078ef816 */
[----:B------:R-:W-:Y:S06]  /*8230*/  BRA `(.L_x_92) ;  /* 0x0000000000047947 */ /* 0x000fec0003800000 */
.L_x_93:
[----:B------:R0:W1:Y:S02]  /*8240*/  MUFU.RCP R32, R22 ;  /* 0x0000001600207308 */ /* 0x0000640000001000 */
.L_x_92:
[----:B------:R-:W-:Y:S05]  /*8250*/  BSYNC.RECONVERGENT B3 ;  /* 0x0000000000037941 */ /* 0x000fea0003800200 */
.L_x_90:
[----:B0-----:R-:W-:Y:S02]  /*8260*/  IMAD.MOV.U32 R22, RZ, RZ, R27 ;  /* 0x000000ffff167224 */ /* 0x001fe400078e001b */
[----:B------:R-:W-:-:S04]  /*8270*/  IMAD.MOV.U32 R23, RZ, RZ, 0x0 ;  /* 0x00000000ff177424 */ /* 0x000fc800078e00ff */
[----:B-1----:R-:W-:Y:S05]  /*8280*/  RET.REL.NODEC R22 `(_Z6almostfPfS_S_S_ff) ;  /* 0xffffff7c165c7950 */ /* 0x002fea0003c3ffff */
        .weak           $__internal_3_$__cuda_sm20_sqrt_rn_f32_slowpath
        .type           $__internal_3_$__cuda_sm20_sqrt_rn_f32_slowpath,@function
        .size           $__internal_3_$__cuda_sm20_sqrt_rn_f32_slowpath,($__internal_4_$__cuda_sm3x_div_rn_noftz_f32_slowpath - $__internal_3_$__cuda_sm20_sqrt_rn_f32_slowpath)
$__internal_3_$__cuda_sm20_sqrt_rn_f32_slowpath:
[----:B------:R-:W-:-:S13]  /*8290*/  LOP3.LUT P0, RZ, R22, 0x7fffffff, RZ, 0xc0, !PT ;  /* 0x7fffffff16ff7812 */ /* 0x000fda000780c0ff */
[----:B------:R-:W-:Y:S01]  /*82a0*/  @!P0 IMAD.MOV.U32 R23, RZ, RZ, R22 ;  /* 0x000000ffff178224 */ /* 0x000fe200078e0016 */
[----:B------:R-:W-:Y:S06]  /*82b0*/  @!P0 BRA `(.L_x_94) ;  /* 0x0000000000408947 */ /* 0x000fec0003800000 */
[----:B------:R-:W-:-:S13]  /*82c0*/  FSETP.GEU.FTZ.AND P0, PT, R22, RZ, PT ;  /* 0x000000ff1600720b */ /* 0x000fda0003f1e000 */
[----:B------:R-:W-:Y:S01]  /*82d0*/  @!P0 MOV R23, 0x7fffffff ;  /* 0x7fffffff00178802 */ /* 0x000fe20000000f00 */
[----:B------:R-:W-:Y:S06]  /*82e0*/  @!P0 BRA `(.L_x_94) ;  /* 0x0000000000348947 */ /* 0x000fec0003800000 */
[----:B------:R-:W-:-:S13]  /*82f0*/  FSETP.GTU.FTZ.AND P0, PT, |R22|, +INF , PT ;  /* 0x7f8000001600780b */ /* 0x000fda0003f1c200 */
[----:B------:R-:W-:Y:S01]  /*8300*/  @P0 FADD.FTZ R23, R22, 1 ;  /* 0x3f80000016170421 */ /* 0x000fe20000010000 */
[----:B------:R-:W-:Y:S06]  /*8310*/  @P0 BRA `(.L_x_94) ;  /* 0x0000000000280947 */ /* 0x000fec0003800000 */
[----:B------:R-:W-:-:S13]  /*8320*/  FSETP.NEU.FTZ.AND P0, PT, |R22|, +INF , PT ;  /* 0x7f8000001600780b */ /* 0x000fda0003f1d200 */
[----:B------:R-:W-:-:S04]  /*8330*/  @P0 FFMA R27, R22, 1.84467440737095516160e+19, RZ ;  /* 0x5f800000161b0823 */ /* 0x000fc800000000ff */
[----:B------:R-:W0:Y:S02]  /*8340*/  @P0 MUFU.RSQ R42, R27 ;  /* 0x0000001b002a0308 */ /* 0x000e240000001400 */
[----:B0-----:R-:W-:Y:S01]  /*8350*/  @P0 FMUL.FTZ R44, R27, R42 ;  /* 0x0000002a1b2c0220 */ /* 0x001fe20000410000 */
[----:B------:R-:W-:-:S03]  /*8360*/  @P0 FMUL.FTZ R42, R42, 0.5 ;  /* 0x3f0000002a2a0820 */ /* 0x000fc60000410000 */
[----:B------:R-:W-:-:S04]  /*8370*/  @P0 FADD.FTZ R23, -R44, -RZ ;  /* 0x800000ff2c170221 */ /* 0x000fc80000010100 */
[----:B------:R-:W-:Y:S01]  /*8380*/  @P0 FFMA R33, R44, R23, R27 ;  /* 0x000000172c210223 */ /* 0x000fe2000000001b */
[----:B------:R-:W-:-:S03]  /*8390*/  @!P0 IMAD.MOV.U32 R23, RZ, RZ, R22 ;  /* 0x000000ffff178224 */ /* 0x000fc600078e0016 */
[----:B------:R-:W-:-:S04]  /*83a0*/  @P0 FFMA R33, R33, R42, R44 ;  /* 0x0000002a21210223 */ /* 0x000fc8000000002c */
[----:B------:R-:W-:-:S07]  /*83b0*/  @P0 FMUL.FTZ R23, R33, 2.3283064365386962891e-10 ;  /* 0x2f80000021170820 */ /* 0x000fce0000410000 */
.L_x_94:
[----:B------:R-:W-:Y:S02]  /*83c0*/  IMAD.MOV.U32 R27, RZ, RZ, R23 ;  /* 0x000000ffff1b7224 */ /* 0x000fe400078e0017 */
[----:B------:R-:W-:Y:S02]  /*83d0*/  IMAD.MOV.U32 R22, RZ, RZ, R35 ;  /* 0x000000ffff167224 */ /* 0x000fe400078e0023 */
[----:B------:R-:W-:-:S04]  /*83e0*/  IMAD.MOV.U32 R23, RZ, RZ, 0x0 ;  /* 0x00000000ff177424 */ /* 0x000fc800078e00ff */
[----:B------:R-:W-:Y:S05]  /*83f0*/  RET.REL.NODEC R22 `(_Z6almostfPfS_S_S_ff) ;  /* 0xffffff7c16007950 */ /* 0x000fea0003c3ffff */
        .weak           $__internal_4_$__cuda_sm3x_div_rn_noftz_f32_slowpath
        .type           $__internal_4_$__cuda_sm3x_div_rn_noftz_f32_slowpath,@function
        .size           $__internal_4_$__cuda_sm3x_div_rn_noftz_f32_slowpath,(.L_x_193 - $__internal_4_$__cuda_sm3x_div_rn_noftz_f32_slowpath)
$__internal_4_$__cuda_sm3x_div_rn_noftz_f32_slowpath:
[----:B------:R-:W-:Y:S01]  /*8400*/  SHF.R.U32.HI R25, RZ, 0x17, R23 ;  /* 0x00000017ff197819 */ /* 0x000fe20000011617 */
[----:B------:R-:W-:Y:S01]  /*8410*/  BSSY.RECONVERGENT B1, `(.L_x_95) ;  /* 0x0000062000017945 */ /* 0x000fe20003800200 */
[----:B------:R-:W-:Y:S02]  /*8420*/  SHF.R.U32.HI R26, RZ, 0x17, R22 ;  /* 0x00000017ff1a7819 */ /* 0x000fe40000011616 */
[----:B------:R-:W-:Y:S02]  /*8430*/  LOP3.LUT R25, R25, 0xff, RZ, 0xc0, !PT ;  /* 0x000000ff19197812 */ /* 0x000fe400078ec0ff */
[----:B------:R-:W-:-:S03]  /*8440*/  LOP3.LUT R27, R26, 0xff, RZ, 0xc0, !PT ;  /* 0x000000ff1a1b7812 */ /* 0x000fc600078ec0ff */
[----:B------:R-:W-:Y:S01]  /*8450*/  VIADD R29, R25, 0xffffffff ;  /* 0xffffffff191d7836 */ /* 0x000fe20000000000 */
[----:B------:R-:W-:-:S04]  /*8460*/  IADD3 R28, PT, PT, R27, -0x1, RZ ;  /* 0xffffffff1b1c7810 */ /* 0x000fc80007ffe0ff */
[----:B------:R-:W-:-:S04]  /*8470*/  ISETP.GT.U32.AND P0, PT, R29, 0xfd, PT ;  /* 0x000000fd1d00780c */ /* 0x000fc80003f04070 */
[----:B------:R-:W-:-:S13]  /*8480*/  ISETP.GT.U32.OR P0, PT, R28, 0xfd, P0 ;  /* 0x000000fd1c00780c */ /* 0x000fda0000704470 */
[----:B------:R-:W-:Y:S01]  /*8490*/  @!P0 IMAD.MOV.U32 R26, RZ, RZ, RZ ;  /* 0x000000ffff1a8224 */ /* 0x000fe200078e00ff */
[----:B------:R-:W-:Y:S06]  /*84a0*/  @!P0 BRA `(.L_x_96) ;  /* 0x00000000005c8947 */ /* 0x000fec0003800000 */
[----:B------:R-:W-:Y:S02]  /*84b0*/  FSETP.GTU.FTZ.AND P0, PT, |R22|, +INF , PT ;  /* 0x7f8000001600780b */ /* 0x000fe40003f1c200 */
[----:B------:R-:W-:-:S04]  /*84c0*/  FSETP.GTU.FTZ.AND P1, PT, |R23|, +INF , PT ;  /* 0x7f8000001700780b */ /* 0x000fc80003f3c200 */
[----:B------:R-:W-:-:S13]  /*84d0*/  PLOP3.LUT P0, PT, P0, P1, PT, 0xf8, 0x8f ;  /* 0x00000000008f781c */ /* 0x000fda0000703f70 */
[----:B------:R-:W-:Y:S05]  /*84e0*/  @P0 BRA `(.L_x_97) ;  /* 0x00000004004c0947 */ /* 0x000fea0003800000 */
[----:B------:R-:W-:-:S13]  /*84f0*/  LOP3.LUT P0, RZ, R23, 0x7fffffff, R22, 0xc8, !PT ;  /* 0x7fffffff17ff7812 */ /* 0x000fda000780c816 */
[----:B------:R-:W-:Y:S05]  /*8500*/  @!P0 BRA `(.L_x_98) ;  /* 0x00000004003c8947 */ /* 0x000fea0003800000 */
[C---:B------:R-:W-:Y:S02]  /*8510*/  FSETP.NEU.FTZ.AND P0, PT, |R22|.reuse, +INF , PT ;  /* 0x7f8000001600780b */ /* 0x040fe40003f1d200 */
[----:B------:R-:W-:Y:S02]  /*8520*/  FSETP.NEU.FTZ.AND P2, PT, |R23|, +INF , PT ;  /* 0x7f8000001700780b */ /* 0x000fe40003f5d200 */
[----:B------:R-:W-:-:S11]  /*8530*/  FSETP.NEU.FTZ.AND P1, PT, |R22|, +INF , PT ;  /* 0x7f8000001600780b */ /* 0x000fd60003f3d200 */
[----:B------:R-:W-:Y:S05]  /*8540*/  @!P2 BRA !P0, `(.L_x_98) ;  /* 0x00000004002ca947 */ /* 0x000fea0004000000 */
[----:B------:R-:W-:-:S04]  /*8550*/  LOP3.LUT P0, RZ, R22, 0x7fffffff, RZ, 0xc0, !PT ;  /* 0x7fffffff16ff7812 */ /* 0x000fc8000780c0ff */
[----:B------:R-:W-:-:S13]  /*8560*/  PLOP3.LUT P0, PT, P2, P0, PT, 0x2f, 0xf2 ;  /* 0x0000000000f2781c */ /* 0x000fda0001700577 */
[----:B------:R-:W-:Y:S05]  /*8570*/  @P0 BRA `(.L_x_99) ;  /* 0x0000000400180947 */ /* 0x000fea0003800000 */
[----:B------:R-:W-:-:S04]  /*8580*/  LOP3.LUT P0, RZ, R23, 0x7fffffff, RZ, 0xc0, !PT ;  /* 0x7fffffff17ff7812 */ /* 0x000fc8000780c0ff */
[----:B------:R-:W-:-:S13]  /*8590*/  PLOP3.LUT P0, PT, P1, P0, PT, 0x2f, 0xf2 ;  /* 0x0000000000f2781c */ /* 0x000fda0000f00577 */
[----:B------:R-:W-:Y:S05]  /*85a0*/  @P0 BRA `(.L_x_100) ;  /* 0x0000000400000947 */ /* 0x000fea0003800000 */
[----:B------:R-:W-:Y:S02]  /*85b0*/  ISETP.GE.AND P0, PT, R28, RZ, PT ;  /* 0x000000ff1c00720c */ /* 0x000fe40003f06270 */
[----:B------:R-:W-:-:S11]  /*85c0*/  ISETP.GE.AND P1, PT, R29, RZ, PT ;  /* 0x000000ff1d00720c */ /* 0x000fd60003f26270 */
[----:B------:R-:W-:Y:S02]  /*85d0*/  @P0 IMAD.MOV.U32 R26, RZ, RZ, RZ ;  /* 0x000000ffff1a0224 */ /* 0x000fe400078e00ff */
[----:B------:R-:W-:Y:S01]  /*85e0*/  @!P0 FFMA R22, R22, 1.84467440737095516160e+19, RZ ;  /* 0x5f80000016168823 */ /* 0x000fe200000000ff */
[----:B------:R-:W-:Y:S02]  /*85f0*/  @!P0 IMAD.MOV.U32 R26, RZ, RZ, -0x40 ;  /* 0xffffffc0ff1a8424 */ /* 0x000fe400078e00ff */
[----:B------:R-:W-:Y:S02]  /*8600*/  @!P1 FFMA R23, R23, 1.84467440737095516160e+19, RZ ;  /* 0x5f80000017179823 */ /* 0x000fe400000000ff */
[----:B------:R-:W-:-:S07]  /*8610*/  @!P1 VIADD R26, R26, 0x40 ;  /* 0x000000401a1a9836 */ /* 0x000fce0000000000 */
.L_x_96:
[----:B------:R-:W-:Y:S01]  /*8620*/  LEA R28, R25, 0xc0800000, 0x17 ;  /* 0xc0800000191c7811 */ /* 0x000fe200078eb8ff */
[----:B------:R-:W-:Y:S01]  /*8630*/  BSSY.RECONVERGENT B2, `(.L_x_101) ;  /* 0x0000036000027945 */ /* 0x000fe20003800200 */
[----:B------:R-:W-:-:S03]  /*8640*/  IADD3 R27, PT, PT, R27, -0x7f, RZ ;  /* 0xffffff811b1b7810 */ /* 0x000fc60007ffe0ff */
[----:B------:R-:W-:Y:S02]  /*8650*/  IMAD.IADD R29, R23, 0x1, -R28 ;  /* 0x00000001171d7824 */ /* 0x000fe400078e0a1c */
[C---:B------:R-:W-:Y:S01]  /*8660*/  IMAD R22, R27.reuse, -0x800000, R22 ;  /* 0xff8000001b167824 */ /* 0x040fe200078e0216 */
[----:B------:R-:W-:Y:S01]  /*8670*/  IADD3 R27, PT, PT, R27, 0x7f, -R25 ;  /* 0x0000007f1b1b7810 */ /* 0x000fe20007ffe819 */
[----:B------:R-:W0:Y:S01]  /*8680*/  MUFU.RCP R23, R29 ;  /* 0x0000001d00177308 */ /* 0x000e220000001000 */
[----:B------:R-:W-:-:S03]  /*8690*/  FADD.FTZ R31, -R29, -RZ ;  /* 0x800000ff1d1f7221 */ /* 0x000fc60000010100 */
[----:B------:R-:W-:Y:S02]  /*86a0*/  IMAD.IADD R27, R27, 0x1, R26 ;  /* 0x000000011b1b7824 */ /* 0x000fe400078e021a */
[----:B0-----:R-:W-:-:S04]  /*86b0*/  FFMA R28, R23, R31, 1 ;  /* 0x3f800000171c7423 */ /* 0x001fc8000000001f */
[----:B------:R-:W-:-:S04]  /*86c0*/  FFMA R23, R23, R28, R23 ;  /* 0x0000001c17177223 */ /* 0x000fc80000000017 */
[----:B------:R-:W-:-:S04]  /*86d0*/  FFMA R28, R22, R23, RZ ;  /* 0x00000017161c7223 */ /* 0x000fc800000000ff */
[----:B------:R-:W-:-:S04]  /*86e0*/  FFMA R30, R31, R28, R22 ;  /* 0x0000001c1f1e7223 */ /* 0x000fc80000000016 */
[----:B------:R-:W-:-:S04]  /*86f0*/  FFMA R28, R23, R30, R28 ;  /* 0x0000001e171c7223 */ /* 0x000fc8000000001c */
[----:B------:R-:W-:-:S04]  /*8700*/  FFMA R31, R31, R28, R22 ;  /* 0x0000001c1f1f7223 */ /* 0x000fc80000000016 */
[----:B------:R-:W-:-:S05]  /*8710*/  FFMA R22, R23, R31, R28 ;  /* 0x0000001f17167223 */ /* 0x000fca000000001c */
[----:B------:R-:W-:-:S04]  /*8720*/  SHF.R.U32.HI R25, RZ, 0x17, R22 ;  /* 0x00000017ff197819 */ /* 0x000fc80000011616 */
[----:B------:R-:W-:-:S05]  /*8730*/  LOP3.LUT R25, R25, 0xff, RZ, 0xc0, !PT ;  /* 0x000000ff19197812 */ /* 0x000fca00078ec0ff */
[----:B------:R-:W-:-:S04]  /*8740*/  IMAD.IADD R29, R25, 0x1, R27 ;  /* 0x00000001191d7824 */ /* 0x000fc800078e021b */
[----:B------:R-:W-:-:S05]  /*8750*/  VIADD R25, R29, 0xffffffff ;  /* 0xffffffff1d197836 */ /* 0x000fca0000000000 */
[----:B------:R-:W-:-:S13]  /*8760*/  ISETP.GE.U32.AND P0, PT, R25, 0xfe, PT ;  /* 0x000000fe1900780c */ /* 0x000fda0003f06070 */
[----:B------:R-:W-:Y:S05]  /*8770*/  @!P0 BRA `(.L_x_102) ;  /* 0x0000000000808947 */ /* 0x000fea0003800000 */
[----:B------:R-:W-:-:S13]  /*8780*/  ISETP.GT.AND P0, PT, R29, 0xfe, PT ;  /* 0x000000fe1d00780c */ /* 0x000fda0003f04270 */
[----:B------:R-:W-:Y:S05]  /*8790*/  @P0 BRA `(.L_x_103) ;  /* 0x00000000006c0947 */ /* 0x000fea0003800000 */
[----:B------:R-:W-:-:S13]  /*87a0*/  ISETP.GE.AND P0, PT, R29, 0x1, PT ;  /* 0x000000011d00780c */ /* 0x000fda0003f06270 */
[----:B------:R-:W-:Y:S05]  /*87b0*/  @P0 BRA `(.L_x_104) ;  /* 0x0000000000740947 */ /* 0x000fea0003800000 */
[----:B------:R-:W-:Y:S02]  /*87c0*/  ISETP.GE.AND P0, PT, R29, -0x18, PT ;  /* 0xffffffe81d00780c */ /* 0x000fe40003f06270 */
[----:B------:R-:W-:-:S11]  /*87d0*/  LOP3.LUT R22, R22, 0x80000000, RZ, 0xc0, !PT ;  /* 0x8000000016167812 */ /* 0x000fd600078ec0ff */
[----:B------:R-:W-:Y:S05]  /*87e0*/  @!P0 BRA `(.L_x_104) ;  /* 0x0000000000688947 */ /* 0x000fea0003800000 */
[-CC-:B------:R-:W-:Y:S01]  /*87f0*/  FFMA.RZ R25, R23, R31.reuse, R28.reuse ;  /* 0x0000001f17197223 */ /* 0x180fe2000000c01c */
[----:B------:R-:W-:Y:S01]  /*8800*/  IMAD.MOV R27, RZ, RZ, -R29 ;  /* 0x000000ffff1b7224 */ /* 0x000fe200078e0a1d */
[C---:B------:R-:W-:Y:S02]  /*8810*/  ISETP.NE.AND P2, PT, R29.reuse, RZ, PT ;  /* 0x000000ff1d00720c */ /* 0x040fe40003f45270 */
[----:B------:R-:W-:Y:S02]  /*8820*/  ISETP.NE.AND P1, PT, R29, RZ, PT ;  /* 0x000000ff1d00720c */ /* 0x000fe40003f25270 */
[----:B------:R-:W-:Y:S01]  /*8830*/  LOP3.LUT R26, R25, 0x7fffff, RZ, 0xc0, !PT ;  /* 0x007fffff191a7812 */ /* 0x000fe200078ec0ff */
[CCC-:B------:R-:W-:Y:S01]  /*8840*/  FFMA.RP R25, R23.reuse, R31.reuse, R28.reuse ;  /* 0x0000001f17197223 */ /* 0x1c0fe2000000801c */
[----:B------:R-:W-:Y:S01]  /*8850*/  FFMA.RM R28, R23, R31, R28 ;  /* 0x0000001f171c7223 */ /* 0x000fe2000000401c */
[----:B------:R-:W-:Y:S01]  /*8860*/  VIADD R23, R29, 0x20 ;  /* 0x000000201d177836 */ /* 0x000fe20000000000 */
[----:B------:R-:W-:-:S03]  /*8870*/  LOP3.LUT R26, R26, 0x800000, RZ, 0xfc, !PT ;  /* 0x008000001a1a7812 */ /* 0x000fc600078efcff */
[----:B------:R-:W-:Y:S02]  /*8880*/  FSETP.NEU.FTZ.AND P0, PT, R25, R28, PT ;  /* 0x0000001c1900720b */ /* 0x000fe40003f1d000 */
[----:B------:R-:W-:Y:S02]  /*8890*/  SHF.L.U32 R23, R26, R23, RZ ;  /* 0x000000171a177219 */ /* 0x000fe400000006ff */
[----:B------:R-:W-:Y:S02]  /*88a0*/  SEL R25, R27, RZ, P2 ;  /* 0x000000ff1b197207 */ /* 0x000fe40001000000 */
[----:B------:R-:W-:Y:S02]  /*88b0*/  ISETP.NE.AND P1, PT, R23, RZ, P1 ;  /* 0x000000ff1700720c */ /* 0x000fe40000f25270 */
[----:B------:R-:W-:Y:S02]  /*88c0*/  SHF.R.U32.HI R25, RZ, R25, R26 ;  /* 0x00000019ff197219 */ /* 0x000fe4000001161a */
[----:B------:R-:W-:-:S02]  /*88d0*/  PLOP3.LUT P0, PT, P0, P1, PT, 0xf8, 0x8f ;  /* 0x00000000008f781c */ /* 0x000fc40000703f70 */
[----:B------:R-:W-:Y:S02]  /*88e0*/  SHF.R.U32.HI R26, RZ, 0x1, R25 ;  /* 0x00000001ff1a7819 */ /* 0x000fe40000011619 */
[----:B------:R-:W-:-:S04]  /*88f0*/  SEL R23, RZ, 0x1, !P0 ;  /* 0x00000001ff177807 */ /* 0x000fc80004000000 */
[----:B------:R-:W-:-:S04]  /*8900*/  LOP3.LUT R28, R23, 0x1, R26, 0xf8, !PT ;  /* 0x00000001171c7812 */ /* 0x000fc800078ef81a */
[----:B------:R-:W-:-:S04]  /*8910*/  LOP3.LUT R25, R28, R25, RZ, 0xc0, !PT ;  /* 0x000000191c197212 */ /* 0x000fc800078ec0ff */
[----:B------:R-:W-:-:S04]  /*8920*/  IADD3 R25, PT, PT, R26, R25, RZ ;  /* 0x000000191a197210 */ /* 0x000fc80007ffe0ff */
[----:B------:R-:W-:Y:S01]  /*8930*/  LOP3.LUT R22, R25, R22, RZ, 0xfc, !PT ;  /* 0x0000001619167212 */ /* 0x000fe200078efcff */
[----:B------:R-:W-:Y:S06]  /*8940*/  BRA `(.L_x_104) ;  /* 0x0000000000107947 */ /* 0x000fec0003800000 */
.L_x_103:
[----:B------:R-:W-:-:S04]  /*8950*/  LOP3.LUT R22, R22, 0x80000000, RZ, 0xc0, !PT ;  /* 0x8000000016167812 */ /* 0x000fc800078ec0ff */
[----:B------:R-:W-:Y:S01]  /*8960*/  LOP3.LUT R22, R22, 0x7f800000, RZ, 0xfc, !PT ;  /* 0x7f80000016167812 */ /* 0x000fe200078efcff */
[----:B------:R-:W-:Y:S06]  /*8970*/  BRA `(.L_x_104) ;  /* 0x0000000000047947 */ /* 0x000fec0003800000 */
.L_x_102:
[----:B------:R-:W-:-:S07]  /*8980*/  IMAD R22, R27, 0x800000, R22 ;  /* 0x008000001b167824 */ /* 0x000fce00078e0216 */
.L_x_104:
[----:B------:R-:W-:Y:S05]  /*8990*/  BSYNC.RECONVERGENT B2 ;  /* 0x0000000000027941 */ /* 0x000fea0003800200 */
.L_x_101:
[----:B------:R-:W-:Y:S05]  /*89a0*/  BRA `(.L_x_105) ;  /* 0x0000000000207947 */ /* 0x000fea0003800000 */
.L_x_100:
[----:B------:R-:W-:-:S04]  /*89b0*/  LOP3.LUT R22, R23, 0x80000000, R22, 0x48, !PT ;  /* 0x8000000017167812 */ /* 0x000fc800078e4816 */
[----:B------:R-:W-:Y:S01]  /*89c0*/  LOP3.LUT R22, R22, 0x7f800000, RZ, 0xfc, !PT ;  /* 0x7f80000016167812 */ /* 0x000fe200078efcff */
[----:B------:R-:W-:Y:S06]  /*89d0*/  BRA `(.L_x_105) ;  /* 0x0000000000147947 */ /* 0x000fec0003800000 */
.L_x_99:
[----:B------:R-:W-:Y:S01]  /*89e0*/  LOP3.LUT R22, R23, 0x80000000, R22, 0x48, !PT ;  /* 0x8000000017167812 */ /* 0x000fe200078e4816 */
[----:B------:R-:W-:Y:S06]  /*89f0*/  BRA `(.L_x_105) ;  /* 0x00000000000c7947 */ /* 0x000fec0003800000 */
.L_x_98:
[----:B------:R-:W0:Y:S01]  /*8a00*/  MUFU.RSQ R22, -QNAN ;  /* 0xffc0000000167908 */ /* 0x000e220000001400 */
[----:B------:R-:W-:Y:S05]  /*8a10*/  BRA `(.L_x_105) ;  /* 0x0000000000047947 */ /* 0x000fea0003800000 */
.L_x_97:
[----:B------:R-:W-:-:S07]  /*8a20*/  FADD.FTZ R22, R22, R23 ;  /* 0x0000001716167221 */ /* 0x000fce0000010000 */
.L_x_105:
[----:B------:R-:W-:Y:S05]  /*8a30*/  BSYNC.RECONVERGENT B1 ;  /* 0x0000000000017941 */ /* 0x000fea0003800200 */
.L_x_95:
[----:B0-----:R-:W-:Y:S02]  /*8a40*/  IMAD.MOV.U32 R37, RZ, RZ, R22 ;  /* 0x000000ffff257224 */ /* 0x001fe400078e0016 */
[----:B------:R-:W-:Y:S02]  /*8a50*/  IMAD.MOV.U32 R22, RZ, RZ, R24 ;  /* 0x000000ffff167224 */ /* 0x000fe400078e0018 */
[----:B------:R-:W-:-:S04]  /*8a60*/  IMAD.MOV.U32 R23, RZ, RZ, 0x0 ;  /* 0x00000000ff177424 */ /* 0x000fc800078e00ff */
[----:B------:R-:W-:Y:S05]  /*8a70*/  RET.REL.NODEC R22 `(_Z6almostfPfS_S_S_ff) ;  /* 0xffffff7416607950 */ /* 0x000fea0003c3ffff */
.L_x_106:
[----:B------:R-:W-:-:S00]  /*8a80*/  BRA `(.L_x_106) ;  /* 0xfffffffc00fc7947 */ /* 0x000fc0000383ffff */
[----:B------:R-:W-:-:S00]  /*8a90*/  NOP ;  /* 0x0000000000007918 */ /* 0x000fc00000000000 */
        /* <DEDUP_REMOVED lines=14> */
.L_x_193:


//--------------------- .text._Z9testGammafPf     --------------------------
	.section	.text._Z9testGammafPf,"ax",@progbits
	.align	128
        .global         _Z9testGammafPf
        .type           _Z9testGammafPf,@function
        .size           _Z9testGammafPf,(.L_x_195 - _Z9testGammafPf)
        .other          _Z9testGammafPf,@"STO_CUDA_ENTRY STV_DEFAULT"
_Z9testGammafPf:
.text._Z9testGammafPf:
[----:B------:R-:W0:Y:S01]  /*0000*/  LDC R1, c[0x0][0x37c] ;  /* 0x0000df00ff017b82 */ /* 0x000e220000000800 */
[----:B------:R-:W1:Y:S01]  /*0010*/  S2R R0, SR_CTAID.X ;  /* 0x0000000000007919 */ /* 0x000e620000002500 */
[----:B------:R-:W1:Y:S01]  /*0020*/  LDCU UR6, c[0x0][0x360] ;  /* 0x00006c00ff0677ac */ /* 0x000e620008000800 */
[----:B0-----:R-:W-:Y:S01]  /*0030*/  VIADD R1, R1, 0xffffffd0 ;  /* 0xffffffd001017836 */ /* 0x001fe20000000000 */
[----:B------:R-:W-:Y:S01]  /*0040*/  BSSY.RECONVERGENT B0, `(.L_x_107) ;  /* 0x000026d000007945 */ /* 0x000fe20003800200 */
[----:B------:R-:W1:Y:S01]  /*0050*/  S2R R3, SR_TID.X ;  /* 0x0000000000037919 */ /* 0x000e620000002100 */
[----:B------:R-:W-:Y:S01]  /*0060*/  IMAD.MOV.U32 R8, RZ, RZ, -0x2dfc5089 ;  /* 0xd203af77ff087424 */ /* 0x000fe200078e00ff */
[----:B------:R-:W0:Y:S01]  /*0070*/  LDCU UR4, c[0x0][0x370] ;  /* 0x00006e00ff0477ac */ /* 0x000e220008000800 */
[----:B------:R-:W-:Y:S01]  /*0080*/  IMAD.MOV.U32 R9, RZ, RZ, -0x975f8c ;  /* 0xff68a074ff097424 */ /* 0x000fe200078e00ff */
[----:B------:R-:W-:Y:S01]  /*0090*/  MOV R6, 0xff68a074 ;  /* 0xff68a07400067802 */ /* 0x000fe20000000f00 */
[----:B------:R-:W-:Y:S01]  /*00a0*/  IMAD.MOV.U32 R10, RZ, RZ, -0x12697946 ;  /* 0xed9686baff0a7424 */ /* 0x000fe200078e00ff */
[----:B------:R-:W2:Y:S01]  /*00b0*/  LDCU.64 UR8, c[0x0][0x358] ;  /* 0x00006b00ff0877ac */ /* 0x000ea20008000a00 */
[----:B------:R-:W-:Y:S01]  /*00c0*/  IMAD.MOV.U32 R11, RZ, RZ, -0x75bd8fc ;  /* 0xf8a42704ff0b7424 */ /* 0x000fe200078e00ff */
[----:B------:R3:W-:Y:S01]  /*00d0*/  STL.64 [R1], R8 ;  /* 0x0000000801007387 */ /* 0x0007e20000100a00 */
[----:B------:R-:W-:-:S02]  /*00e0*/  IMAD.MOV.U32 R12, RZ, RZ, -0x23270784 ;  /* 0xdcd8f87cff0c7424 */ /* 0x000fc400078e00ff */
[----:B------:R-:W-:Y:S01]  /*00f0*/  IMAD.MOV.U32 R13, RZ, RZ, -0x79aed88 ;  /* 0xf8651278ff0d7424 */ /* 0x000fe200078e00ff */
[----:B------:R3:W-:Y:S01]  /*0100*/  STL.64 [R1+0x8], R10 ;  /* 0x0000080a01007387 */ /* 0x0007e20000100a00 */
[----:B------:R-:W-:Y:S02]  /*0110*/  IMAD.MOV.U32 R2, RZ, RZ, -0x12697946 ;  /* 0xed9686baff027424 */ /* 0x000fe400078e00ff */
[----:B------:R-:W-:Y:S01]  /*0120*/  IMAD.MOV.U32 R5, RZ, RZ, -0x79aed88 ;  /* 0xf8651278ff057424 */ /* 0x000fe200078e00ff */
[----:B------:R3:W-:Y:S01]  /*0130*/  STL.64 [R1+0x10], R12 ;  /* 0x0000100c01007387 */ /* 0x0007e20000100a00 */
[----:B------:R-:W-:Y:S02]  /*0140*/  IMAD.MOV.U32 R4, RZ, RZ, -0x23270784 ;  /* 0xdcd8f87cff047424 */ /* 0x000fe400078e00ff */
[----:B-1----:R-:W-:Y:S01]  /*0150*/  IMAD R0, R0, UR6, R3 ;  /* 0x0000000600007c24 */ /* 0x002fe2000f8e0203 */
[----:B0-----:R-:W-:Y:S01]  /*0160*/  UIMAD UR6, UR6, UR4, URZ ;  /* 0x00000004060672a4 */ /* 0x001fe2000f8e02ff */
[----:B------:R-:W-:-:S03]  /*0170*/  IMAD.MOV.U32 R3, RZ, RZ, -0x75bd8fc ;  /* 0xf8a42704ff037424 */ /* 0x000fc600078e00ff */
[----:B------:R-:W-:-:S13]  /*0180*/  ISETP.NE.AND P0, PT, R0, RZ, PT ;  /* 0x000000ff0000720c */ /* 0x000fda0003f05270 */
[----:B--23--:R-:W-:Y:S05]  /*0190*/  @!P0 BRA `(.L_x_108) ;  /* 0x00000024005c8947 */ /* 0x00cfea0003800000 */
[----:B------:R-:W-:Y:S01]  /*01a0*/  HFMA2 R2, -RZ, RZ, -5720, -0.00010263919830322265625 ;  /* 0xed9686baff027431 */ /* 0x000fe200000001ff */
[--C-:B------:R-:W-:Y:S01]  /*01b0*/  SHF.R.S32.HI R14, RZ, 0x1f, R0.reuse ;  /* 0x0000001fff0e7819 */ /* 0x100fe20000011400 */
[----:B------:R-:W-:Y:S02]  /*01c0*/  IMAD.MOV.U32 R13, RZ, RZ, R0 ;  /* 0x000000ffff0d7224 */ /* 0x000fe400078e0000 */
[----:B------:R-:W-:Y:S02]  /*01d0*/  IMAD.MOV.U32 R12, RZ, RZ, RZ ;  /* 0x000000ffff0c7224 */ /* 0x000fe400078e00ff */
[----:B------:R-:W-:Y:S02]  /*01e0*/  IMAD.MOV.U32 R6, RZ, RZ, -0x975f8c ;  /* 0xff68a074ff067424 */ /* 0x000fe400078e00ff */
[----:B------:R-:W-:Y:S02]  /*01f0*/  IMAD.MOV.U32 R3, RZ, RZ, -0x75bd8fc ;  /* 0xf8a42704ff037424 */ /* 0x000fe400078e00ff */
[----:B------:R-:W-:-:S02]  /*0200*/  IMAD.MOV.U32 R4, RZ, RZ, -0x23270784 ;  /* 0xdcd8f87cff047424 */ /* 0x000fc400078e00ff */
[----:B------:R-:W-:-:S07]  /*0210*/  IMAD.MOV.U32 R5, RZ, RZ, -0x79aed88 ;  /* 0xf8651278ff057424 */ /* 0x000fce00078e00ff */
.L_x_117:
[----:B------:R-:W-:Y:S01]  /*0220*/  LOP3.LUT R7, R13, 0x3, RZ, 0xc0, !PT ;  /* 0x000000030d077812 */ /* 0x000fe200078ec0ff */
[----:B------:R-:W-:Y:S03]  /*0230*/  BSSY.RECONVERGENT B1, `(.L_x_109) ;  /* 0x0000247000017945 */ /* 0x000fe60003800200 */
[----:B------:R-:W-:-:S04]  /*0240*/  ISETP.NE.U32.AND P0, PT, R7, RZ, PT ;  /* 0x000000ff0700720c */ /* 0x000fc80003f05070 */
[----:B------:R-:W-:-:S13]  /*0250*/  ISETP.NE.AND.EX P0, PT, RZ, RZ, PT, P0 ;  /* 0x000000ffff00720c */ /* 0x000fda0003f05300 */
[----:B0-----:R-:W-:Y:S05]  /*0260*/  @!P0 BRA `(.L_x_110) ;  /* 0x00000024000c8947 */ /* 0x001fea0003800000 */
[----:B------:R-:W0:Y:S01]  /*0270*/  LDC.64 R8, c[0x4][RZ] ;  /* 0x01000000ff087b82 */ /* 0x000e220000000a00 */
[----:B------:R-:W-:Y:S01]  /*0280*/  IMAD.MOV.U32 R6, RZ, RZ, RZ ;  /* 0x000000ffff067224 */ /* 0x000fe200078e00ff */
[----:B------:R-:W-:Y:S01]  /*0290*/  CS2R R4, SRZ ;  /* 0x0000000000047805 */ /* 0x000fe2000001ff00 */
[----:B------:R-:W-:Y:S01]  /*02a0*/  IMAD.MOV.U32 R16, RZ, RZ, RZ ;  /* 0x000000ffff107224 */ /* 0x000fe200078e00ff */
[----:B------:R-:W-:Y:S01]  /*02b0*/  CS2R R2, SRZ ;  /* 0x0000000000027805 */ /* 0x000fe2000001ff00 */
[----:B0-----:R-:W-:-:S07]  /*02c0*/  IMAD.WIDE.U32 R8, R12, 0xc80, R8 ;  /* 0x00000c800c087825 */ /* 0x001fce00078e0008 */
.L_x_112:
[----:B------:R-:W-:-:S06]  /*02d0*/  IMAD R7, R16, 0x4, R1 ;  /* 0x0000000410077824 */ /* 0x000fcc00078e0201 */
[----:B------:R-:W5:Y:S01]  /*02e0*/  LDL R7, [R7+0x4] ;  /* 0x0000040007077983 */ /* 0x000f620000100800 */
[----:B------:R-:W-:-:S05]  /*02f0*/  UMOV UR4, URZ ;  /* 0x000000ff00047c82 */ /* 0x000fca0008000000 */
.L_x_111:
[----:B-----5:R-:W-:Y:S01]  /*0300*/  SHF.R.U32.HI R21, RZ, UR4, R7 ;  /* 0x00000004ff157c19 */ /* 0x020fe20008011607 */
[----:B------:R-:W-:-:S03]  /*0310*/  IMAD.SHL.U32 R10, R16, 0x20, RZ ;  /* 0x00000020100a7824 */ /* 0x000fc600078e00ff */
[----:B------:R-:W-:Y:S02]  /*0320*/  LOP3.LUT R11, R21, 0x1, RZ, 0xc0, !PT ;  /* 0x00000001150b7812 */ /* 0x000fe400078ec0ff */
[----:B------:R-:W-:Y:S02]  /*0330*/  IADD3 R10, PT, PT, R10, UR4, RZ ;  /* 0x000000040a0a7c10 */ /* 0x000fe4000fffe0ff */
[----:B------:R-:W-:-:S03]  /*0340*/  ISETP.NE.U32.AND P0, PT, R11, 0x1, PT ;  /* 0x000000010b00780c */ /* 0x000fc60003f05070 */
[----:B------:R-:W-:Y:S01]  /*0350*/  IMAD R11, R10, 0x5, RZ ;  /* 0x000000050a0b7824 */ /* 0x000fe200078e02ff */
[----:B------:R-:W-:-:S03]  /*0360*/  R2P PR, R21, 0x7e ;  /* 0x0000007e15007804 */ /* 0x000fc60000000000 */
[----:B------:R-:W-:-:S06]  /*0370*/  IMAD.WIDE.U32 R10, R11, 0x4, R8 ;  /* 0x000000040b0a7825 */ /* 0x000fcc00078e0008 */
[----:B------:R-:W2:Y:S04]  /*0380*/  @!P0 LDG.E R15, desc[UR8][R10.64] ;  /* 0x000000080a0f8981 */ /* 0x000ea8000c1e1900 */
[----:B------:R-:W3:Y:S04]  /*0390*/  @P1 LDG.E R17, desc[UR8][R10.64+0x14] ;  /* 0x000014080a111981 */ /* 0x000ee8000c1e1900 */
[----:B------:R-:W4:Y:S04]  /*03a0*/  @P2 LDG.E R19, desc[UR8][R10.64+0x28] ;  /* 0x000028080a132981 */ /* 0x000f28000c1e1900 */
[----:B------:R-:W4:Y:S04]  /*03b0*/  @P3 LDG.E R23, desc[UR8][R10.64+0x3c] ;  /* 0x00003c080a173981 */ /* 0x000f28000c1e1900 */
[----:B------:R-:W4:Y:S04]  /*03c0*/  @!P0 LDG.E R18, desc[UR8][R10.64+0x8] ;  /* 0x000008080a128981 */ /* 0x000f28000c1e1900 */
[----:B------:R-:W4:Y:S04]  /*03d0*/  @P4 LDG.E R25, desc[UR8][R10.64+0x50] ;  /* 0x000050080a194981 */ /* 0x000f28000c1e1900 */
[----:B------:R-:W4:Y:S04]  /*03e0*/  @!P0 LDG.E R20, desc[UR8][R10.64+0x10] ;  /* 0x000010080a148981 */ /* 0x000f28000c1e1900 */
[----:B------:R-:W4:Y:S04]  /*03f0*/  @P1 LDG.E R22, desc[UR8][R10.64+0x1c] ;  /* 0x00001c080a161981 */ /* 0x000f28000c1e1900 */
[----:B------:R-:W4:Y:S04]  /*0400*/  @P1 LDG.E R24, desc[UR8][R10.64+0x24] ;  /* 0x000024080a181981 */ /* 0x000f28000c1e1900 */
[----:B------:R-:W4:Y:S01]  /*0410*/  @P6 LDG.E R27, desc[UR8][R10.64+0x78] ;  /* 0x000078080a1b6981 */ /* 0x000f22000c1e1900 */
[----:B--2---:R-:W-:-:S03]  /*0420*/  @!P0 LOP3.LUT R6, R6, R15, RZ, 0x3c, !PT ;  /* 0x0000000f06068212 */ /* 0x004fc600078e3cff */
[----:B------:R-:W2:Y:S01]  /*0430*/  @!P0 LDG.E R15, desc[UR8][R10.64+0x4] ;  /* 0x000004080a0f8981 */ /* 0x000ea2000c1e1900 */
[----:B---3--:R-:W-:-:S03]  /*0440*/  @P1 LOP3.LUT R6, R6, R17, RZ, 0x3c, !PT ;  /* 0x0000001106061212 */ /* 0x008fc600078e3cff */
[----:B------:R-:W3:Y:S01]  /*0450*/  @!P0 LDG.E R17, desc[UR8][R10.64+0xc] ;  /* 0x00000c080a118981 */ /* 0x000ee2000c1e1900 */
[----:B----4-:R-:W-:-:S03]  /*0460*/  @P2 LOP3.LUT R6, R6, R19, RZ, 0x3c, !PT ;  /* 0x0000001306062212 */ /* 0x010fc600078e3cff */
[----:B------:R-:W4:Y:S01]  /*0470*/  @P1 LDG.E R19, desc[UR8][R10.64+0x18] ;  /* 0x000018080a131981 */ /* 0x000f22000c1e1900 */
[----:B------:R-:W-:-:S03]  /*0480*/  @P3 LOP3.LUT R6, R6, R23, RZ, 0x3c, !PT ;  /* 0x0000001706063212 */ /* 0x000fc600078e3cff */
[----:B------:R-:W4:Y:S01]  /*0490*/  @P5 LDG.E R23, desc[UR8][R10.64+0x64] ;  /* 0x000064080a175981 */ /* 0x000f22000c1e1900 */
[----:B------:R-:W-:-:S03]  /*04a0*/  @!P0 LOP3.LUT R3, R3, R18, RZ, 0x3c, !PT ;  /* 0x0000001203038212 */ /* 0x000fc600078e3cff */
[----:B------:R-:W4:Y:S01]  /*04b0*/  @P2 LDG.E R18, desc[UR8][R10.64+0x30] ;  /* 0x000030080a122981 */ /* 0x000f22000c1e1900 */
[----:B------:R-:W-:-:S03]  /*04c0*/  @P4 LOP3.LUT R6, R6, R25, RZ, 0x3c, !PT ;  /* 0x0000001906064212 */ /* 0x000fc600078e3cff */
[----:B------:R-:W4:Y:S01]  /*04d0*/  @P3 LDG.E R25, desc[UR8][R10.64+0x48] ;  /* 0x000048080a193981 */ /* 0x000f22000c1e1900 */
[----:B------:R-:W-:-:S03]  /*04e0*/  @!P0 LOP3.LUT R5, R5, R20, RZ, 0x3c, !PT ;  /* 0x0000001405058212 */ /* 0x000fc600078e3cff */
[----:B------:R-:W4:Y:S01]  /*04f0*/  @P2 LDG.E R20, desc[UR8][R10.64+0x38] ;  /* 0x000038080a142981 */ /* 0x000f22000c1e1900 */
[----:B------:R-:W-:-:S03]  /*0500*/  @P1 LOP3.LUT R3, R3, R22, RZ, 0x3c, !PT ;  /* 0x0000001603031212 */ /* 0x000fc600078e3cff */
[----:B------:R-:W4:Y:S01]  /*0510*/  @P3 LDG.E R22, desc[UR8][R10.64+0x44] ;  /* 0x000044080a163981 */ /* 0x000f22000c1e1900 */
[----:B--2---:R-:W-:-:S03]  /*0520*/  @!P0 LOP3.LUT R2, R2, R15, RZ, 0x3c, !PT ;  /* 0x0000000f02028212 */ /* 0x004fc600078e3cff */
[----:B------:R-:W2:Y:S01]  /*0530*/  @P1 LDG.E R15, desc[UR8][R10.64+0x20] ;  /* 0x000020080a0f1981 */ /* 0x000ea2000c1e1900 */
[----:B---3--:R-:W-:-:S03]  /*0540*/  @!P0 LOP3.LUT R4, R4, R17, RZ, 0x3c, !PT ;  /* 0x0000001104048212 */ /* 0x008fc600078e3cff */
[----:B------:R-:W3:Y:S01]  /*0550*/  @P2 LDG.E R17, desc[UR8][R10.64+0x2c] ;  /* 0x00002c080a112981 */ /* 0x000ee2000c1e1900 */
[----:B----4-:R-:W-:-:S03]  /*0560*/  @P1 LOP3.LUT R2, R2, R19, RZ, 0x3c, !PT ;  /* 0x0000001302021212 */ /* 0x010fc600078e3cff */
[----:B------:R-:W4:Y:S01]  /*0570*/  @P2 LDG.E R19, desc[UR8][R10.64+0x34] ;  /* 0x000034080a132981 */ /* 0x000f22000c1e1900 */
[----:B------:R-:W-:-:S03]  /*0580*/  @P5 LOP3.LUT R6, R6, R23, RZ, 0x3c, !PT ;  /* 0x0000001706065212 */ /* 0x000fc600078e3cff */
[----:B------:R-:W4:Y:S01]  /*0590*/  @P3 LDG.E R23, desc[UR8][R10.64+0x40] ;  /* 0x000040080a173981 */ /* 0x000f22000c1e1900 */
[----:B------:R-:W-:Y:S02]  /*05a0*/  @P1 LOP3.LUT R5, R5, R24, RZ, 0x3c, !PT ;  /* 0x0000001805051212 */ /* 0x000fe400078e3cff */
[----:B------:R-:W-:Y:S01]  /*05b0*/  @P2 LOP3.LUT R3, R3, R18, RZ, 0x3c, !PT ;  /* 0x0000001203032212 */ /* 0x000fe200078e3cff */
[----:B------:R-:W4:Y:S04]  /*05c0*/  @P5 LDG.E R24, desc[UR8][R10.64+0x6c] ;  /* 0x00006c080a185981 */ /* 0x000f28000c1e1900 */
[----:B------:R-:W4:Y:S01]  /*05d0*/  @P3 LDG.E R18, desc[UR8][R10.64+0x4c] ;  /* 0x00004c080a123981 */ /* 0x000f22000c1e1900 */
[----:B------:R-:W-:-:S03]  /*05e0*/  @P2 LOP3.LUT R5, R5, R20, RZ, 0x3c, !PT ;  /* 0x0000001405052212 */ /* 0x000fc600078e3cff */
[----:B------:R-:W4:Y:S01]  /*05f0*/  @P4 LDG.E R20, desc[UR8][R10.64+0x58] ;  /* 0x000058080a144981 */ /* 0x000f22000c1e1900 */
[----:B------:R-:W-:-:S03]  /*0600*/  @P3 LOP3.LUT R3, R3, R22, RZ, 0x3c, !PT ;  /* 0x0000001603033212 */ /* 0x000fc600078e3cff */
[----:B------:R-:W4:Y:S01]  /*0610*/  @P4 LDG.E R22, desc[UR8][R10.64+0x60] ;  /* 0x000060080a164981 */ /* 0x000f22000c1e1900 */
[----:B--2---:R-:W-:-:S03]  /*0620*/  @P1 LOP3.LUT R4, R4, R15, RZ, 0x3c, !PT ;  /* 0x0000000f04041212 */ /* 0x004fc600078e3cff */
[----:B------:R-:W2:Y:S01]  /*0630*/  @P4 LDG.E R15, desc[UR8][R10.64+0x54] ;  /* 0x000054080a0f4981 */ /* 0x000ea2000c1e1900 */
[----:B---3--:R-:W-:-:S03]  /*0640*/  @P2 LOP3.LUT R2, R2, R17, RZ, 0x3c, !PT ;  /* 0x0000001102022212 */ /* 0x008fc600078e3cff */
[----:B------:R-:W3:Y:S01]  /*0650*/  @P4 LDG.E R17, desc[UR8][R10.64+0x5c] ;  /* 0x00005c080a114981 */ /* 0x000ee2000c1e1900 */
[----:B----4-:R-:W-:-:S03]  /*0660*/  @P2 LOP3.LUT R4, R4, R19, RZ, 0x3c, !PT ;  /* 0x0000001304042212 */ /* 0x010fc600078e3cff */
[----:B------:R-:W4:Y:S01]  /*0670*/  @P5 LDG.E R19, desc[UR8][R10.64+0x68] ;  /* 0x000068080a135981 */ /* 0x000f22000c1e1900 */
[----:B------:R-:W-:-:S03]  /*0680*/  @P3 LOP3.LUT R2, R2, R23, RZ, 0x3c, !PT ;  /* 0x0000001702023212 */ /* 0x000fc600078e3cff */
        /* <DEDUP_REMOVED lines=21> */
[----:B------:R-:W-:Y:S02]  /*07e0*/  @P6 LOP3.LUT R6, R6, R27, RZ, 0x3c, !PT ;  /* 0x0000001b06066212 */ /* 0x000fe400078e3cff */
[----:B------:R-:W-:Y:S02]  /*07f0*/  @P5 LOP3.LUT R5, R5, R18, RZ, 0x3c, !PT ;  /* 0x0000001205055212 */ /* 0x000fe400078e3cff */
[----:B------:R-:W-:Y:S02]  /*0800*/  @P6 LOP3.LUT R3, R3, R20, RZ, 0x3c, !PT ;  /* 0x0000001403036212 */ /* 0x000fe400078e3cff */
[----:B------:R-:W-:Y:S02]  /*0810*/  @P6 LOP3.LUT R5, R5, R22, RZ, 0x3c, !PT ;  /* 0x0000001605056212 */ /* 0x000fe400078e3cff */
[----:B------:R-:W-:Y:S02]  /*0820*/  @P0 LOP3.LUT R6, R6, R25, RZ, 0x3c, !PT ;  /* 0x0000001906060212 */ /* 0x000fe400078e3cff */
[----:B------:R-:W-:-:S02]  /*0830*/  @P0 LOP3.LUT R3, R3, R24, RZ, 0x3c, !PT ;  /* 0x0000001803030212 */ /* 0x000fc400078e3cff */
[----:B------:R-:W-:Y:S02]  /*0840*/  @P0 LOP3.LUT R5, R5, R26, RZ, 0x3c, !PT ;  /* 0x0000001a05050212 */ /* 0x000fe400078e3cff */
[----:B--2---:R-:W-:Y:S02]  /*0850*/  @P6 LOP3.LUT R2, R2, R15, RZ, 0x3c, !PT ;  /* 0x0000000f02026212 */ /* 0x004fe400078e3cff */
[----:B---3--:R-:W-:Y:S02]  /*0860*/  @P6 LOP3.LUT R4, R4, R17, RZ, 0x3c, !PT ;  /* 0x0000001104046212 */ /* 0x008fe400078e3cff */
[----:B----4-:R-:W-:Y:S02]  /*0870*/  @P0 LOP3.LUT R2, R2, R19, RZ, 0x3c, !PT ;  /* 0x0000001302020212 */ /* 0x010fe400078e3cff */
[----:B------:R-:W-:Y:S02]  /*0880*/  @P0 LOP3.LUT R4, R4, R23, RZ, 0x3c, !PT ;  /* 0x0000001704040212 */ /* 0x000fe400078e3cff */
[----:B------:R-:W-:-:S13]  /*0890*/  R2P PR, R21.B1, 0x7f ;  /* 0x0000007f15007804 */ /* 0x000fda0000001000 */
[----:B------:R-:W2:Y:S04]  /*08a0*/  @P0 LDG.E R20, desc[UR8][R10.64+0xb0] ;  /* 0x0000b0080a140981 */ /* 0x000ea8000c1e1900 */
[----:B------:R-:W3:Y:S04]  /*08b0*/  @P0 LDG.E R19, desc[UR8][R10.64+0xa0] ;  /* 0x0000a0080a130981 */ /* 0x000ee8000c1e1900 */
[----:B------:R-:W4:Y:S04]  /*08c0*/  @P0 LDG.E R23, desc[UR8][R10.64+0xa4] ;  /* 0x0000a4080a170981 */ /* 0x000f28000c1e1900 */
        /* <DEDUP_REMOVED lines=18> */
[----:B------:R-:W-:Y:S01]  /*09f0*/  LOP3.LUT P0, RZ, R21, 0x8000, RZ, 0xc0, !PT ;  /* 0x0000800015ff7812 */ /* 0x000fe2000780c0ff */
[----:B------:R-:W4:Y:S04]  /*0a00*/  @P2 LDG.E R25, desc[UR8][R10.64+0xcc] ;  /* 0x0000cc080a192981 */ /* 0x000f28000c1e1900 */
[----:B------:R-:W4:Y:S01]  /*0a10*/  @P1 LDG.E R21, desc[UR8][R10.64+0xb8] ;  /* 0x0000b8080a151981 */ /* 0x000f22000c1e1900 */
[----:B------:R-:W-:-:S03]  /*0a20*/  @P1 LOP3.LUT R6, R6, R27, RZ, 0x3c, !PT ;  /* 0x0000001b06061212 */ /* 0x000fc600078e3cff */
[----:B------:R-:W4:Y:S01]  /*0a30*/  @P6 LDG.E R27, desc[UR8][R10.64+0x118] ;  /* 0x000118080a1b6981 */ /* 0x000f22000c1e1900 */
[----:B------:R-:W-:-:S03]  /*0a40*/  @P2 LOP3.LUT R6, R6, R29, RZ, 0x3c, !PT ;  /* 0x0000001d06062212 */ /* 0x000fc600078e3cff */
[----:B------:R-:W4:Y:S01]  /*0a50*/  @P0 LDG.E R28, desc[UR8][R10.64+0x13c] ;  /* 0x00013c080a1c0981 */ /* 0x000f22000c1e1900 */
[----:B------:R-:W-:-:S03]  /*0a60*/  @P3 LOP3.LUT R6, R6, R17, RZ, 0x3c, !PT ;  /* 0x0000001106063212 */ /* 0x000fc600078e3cff */
[----:B------:R-:W4:Y:S01]  /*0a70*/  @P2 LDG.E R17, desc[UR8][R10.64+0xd4] ;  /* 0x0000d4080a112981 */ /* 0x000f22000c1e1900 */
[----:B------:R-:W-:Y:S02]  /*0a80*/  @P4 LOP3.LUT R6, R6, R15, RZ, 0x3c, !PT ;  /* 0x0000000f06064212 */ /* 0x000fe400078e3cff */
[----:B------:R-:W-:Y:S01]  /*0a90*/  @P1 LOP3.LUT R5, R5, R22, RZ, 0x3c, !PT ;  /* 0x0000001605051212 */ /* 0x000fe200078e3cff */
[----:B------:R-:W4:Y:S04]  /*0aa0*/  @P5 LDG.E R15, desc[UR8][R10.64+0x108] ;  /* 0x000108080a0f5981 */ /* 0x000f28000c1e1900 */
[----:B------:R-:W4:Y:S01]  /*0ab0*/  @P3 LDG.E R22, desc[UR8][R10.64+0xe4] ;  /* 0x0000e4080a163981 */ /* 0x000f22000c1e1900 */
[----:B--2---:R-:W-:-:S03]  /*0ac0*/  @P1 LOP3.LUT R3, R3, R20, RZ, 0x3c, !PT ;  /* 0x0000001403031212 */ /* 0x004fc600078e3cff */
[----:B------:R-:W2:Y:S01]  /*0ad0*/  @P4 LDG.E R20, desc[UR8][R10.64+0x100] ;  /* 0x000100080a144981 */ /* 0x000ea2000c1e1900 */
[----:B---3--:R-:W-:Y:S02]  /*0ae0*/  @P5 LOP3.LUT R6, R6, R19, RZ, 0x3c, !PT ;  /* 0x0000001306065212 */ /* 0x008fe400078e3cff */
[----:B------:R-:W-:Y:S01]  /*0af0*/  @P2 LOP3.LUT R3, R3, R24, RZ, 0x3c, !PT ;  /* 0x0000001803032212 */ /* 0x000fe200078e3cff */
[----:B------:R-:W3:Y:S01]  /*0b00*/  @P3 LDG.E R19, desc[UR8][R10.64+0xe0] ;  /* 0x0000e0080a133981 */ /* 0x000ee2000c1e1900 */
[----:B----4-:R-:W-:-:S03]  /*0b10*/  @P1 LOP3.LUT R4, R4, R23, RZ, 0x3c, !PT ;  /* 0x0000001704041212 */ /* 0x010fc600078e3cff */
[----:B------:R-:W4:Y:S04]  /*0b20*/  @P3 LDG.E R24, desc[UR8][R10.64+0xec] ;  /* 0x0000ec080a183981 */ /* 0x000f28000c1e1900 */
[----:B------:R-:W2:Y:S01]  /*0b30*/  @P4 LDG.E R23, desc[UR8][R10.64+0xf4] ;  /* 0x0000f4080a174981 */ /* 0x000ea2000c1e1900 */
[----:B------:R-:W-:-:S03]  /*0b40*/  @P1 LOP3.LUT R2, R2, R21, RZ, 0x3c, !PT ;  /* 0x0000001502021212 */ /* 0x000fc600078e3cff */
[----:B------:R-:W2:Y:S01]  /*0b50*/  @P3 LDG.E R21, desc[UR8][R10.64+0xe8] ;  /* 0x0000e8080a153981 */ /* 0x000ea2000c1e1900 */
[----:B------:R-:W-:Y:S02]  /*0b60*/  @P2 LOP3.LUT R5, R5, R18, RZ, 0x3c, !PT ;  /* 0x0000001205052212 */ /* 0x000fe400078e3cff */
[----:B------:R-:W-:Y:S01]  /*0b70*/  @P2 LOP3.LUT R2, R2, R25, RZ, 0x3c, !PT ;  /* 0x0000001902022212 */ /* 0x000fe200078e3cff */
[----:B------:R-:W2:Y:S04]  /*0b80*/  @P5 LDG.E R18, desc[UR8][R10.64+0x10c] ;  /* 0x00010c080a125981 */ /* 0x000ea8000c1e1900 */
[----:B------:R-:W2:Y:S01]  /*0b90*/  @P4 LDG.E R25, desc[UR8][R10.64+0xfc] ;  /* 0x0000fc080a194981 */ /* 0x000ea2000c1e1900 */
[----:B------:R-:W-:-:S03]  /*0ba0*/  @P2 LOP3.LUT R4, R4, R17, RZ, 0x3c, !PT ;  /* 0x0000001104042212 */ /* 0x000fc600078e3cff */
[----:B------:R-:W2:Y:S01]  /*0bb0*/  @P5 LDG.E R17, desc[UR8][R10.64+0x110] ;  /* 0x000110080a115981 */ /* 0x000ea2000c1e1900 */
[----:B------:R-:W-:-:S03]  /*0bc0*/  @P3 LOP3.LUT R3, R3, R22, RZ, 0x3c, !PT ;  /* 0x0000001603033212 */ /* 0x000fc600078e3cff */
[----:B------:R-:W2:Y:S01]  /*0bd0*/  @P5 LDG.E R22, desc[UR8][R10.64+0x114] ;  /* 0x000114080a165981 */ /* 0x000ea2000c1e1900 */
[----:B------:R-:W-:Y:S02]  /*0be0*/  @P6 LOP3.LUT R6, R6, R27, RZ, 0x3c, !PT ;  /* 0x0000001b06066212 */ /* 0x000fe400078e3cff */
[----:B------:R-:W-:Y:S01]  /*0bf0*/  @P4 LOP3.LUT R3, R3, R26, RZ, 0x3c, !PT ;  /* 0x0000001a03034212 */ /* 0x000fe200078e3cff */
[----:B------:R-:W2:Y:S04]  /*0c00*/  @P0 LDG.E R27, desc[UR8][R10.64+0x12c] ;  /* 0x00012c080a1b0981 */ /* 0x000ea8000c1e1900 */
[----:B------:R-:W2:Y:S01]  /*0c10*/  @P0 LDG.E R26, desc[UR8][R10.64+0x134] ;  /* 0x000134080a1a0981 */ /* 0x000ea2000c1e1900 */
[----:B---3--:R-:W-:-:S03]  /*0c20*/  @P3 LOP3.LUT R2, R2, R19, RZ, 0x3c, !PT ;  /* 0x0000001302023212 */ /* 0x008fc600078e3cff */
[----:B------:R-:W3:Y:S01]  /*0c30*/  @P6 LDG.E R19, desc[UR8][R10.64+0x11c] ;  /* 0x00011c080a136981 */ /* 0x000ee2000c1e1900 */
[----:B----4-:R-:W-:-:S03]  /*0c40*/  @P3 LOP3.LUT R5, R5, R24, RZ, 0x3c, !PT ;  /* 0x0000001805053212 */ /* 0x010fc600078e3cff */
[----:B------:R-:W4:Y:S01]  /*0c50*/  @P6 LDG.E R24, desc[UR8][R10.64+0x128] ;  /* 0x000128080a186981 */ /* 0x000f22000c1e1900 */
[----:B--2---:R-:W-:Y:S02]  /*0c60*/  @P4 LOP3.LUT R2, R2, R23, RZ, 0x3c, !PT ;  /* 0x0000001702024212 */ /* 0x004fe400078e3cff */
[----:B------:R-:W-:Y:S01]  /*0c70*/  @P4 LOP3.LUT R5, R5, R20, RZ, 0x3c, !PT ;  /* 0x0000001405054212 */ /* 0x000fe200078e3cff */
[----:B------:R-:W2:Y:S01]  /*0c80*/  @P0 LDG.E R23, desc[UR8][R10.64+0x138] ;  /* 0x000138080a170981 */ /* 0x000ea2000c1e1900 */
[----:B------:R-:W-:-:S03]  /*0c90*/  @P5 LOP3.LUT R2, R2, R15, RZ, 0x3c, !PT ;  /* 0x0000000f02025212 */ /* 0x000fc600078e3cff */
[----:B------:R-:W2:Y:S01]  /*0ca0*/  @P6 LDG.E R20, desc[UR8][R10.64+0x120] ;  /* 0x000120080a146981 */ /* 0x000ea2000c1e1900 */
[----:B------:R-:W-:-:S03]  /*0cb0*/  @P3 LOP3.LUT R4, R4, R21, RZ, 0x3c, !PT ;  /* 0x0000001504043212 */ /* 0x000fc600078e3cff */
[----:B------:R-:W2:Y:S04]  /*0cc0*/  @P6 LDG.E R21, desc[UR8][R10.64+0x124] ;  /* 0x000124080a156981 */ /* 0x000ea8000c1e1900 */
[----:B------:R-:W2:Y:S01]  /*0cd0*/  @P0 LDG.E R15, desc[UR8][R10.64+0x130] ;  /* 0x000130080a0f0981 */ /* 0x000ea2000c1e1900 */
[----:B------:R-:W-:Y:S01]  /*0ce0*/  UIADD3 UR4, UPT, UPT, UR4, 0x10, URZ ;  /* 0x0000001004047890 */ /* 0x000fe2000fffe0ff */
[----:B------:R-:W-:-:S03]  /*0cf0*/  @P4 LOP3.LUT R4, R4, R25, RZ, 0x3c, !PT ;  /* 0x0000001904044212 */ /* 0x000fc600078e3cff */
[----:B------:R-:W-:Y:S01]  /*0d00*/  UISETP.NE.AND UP0, UPT, UR4, 0x20, UPT ;  /* 0x000000200400788c */ /* 0x000fe2000bf05270 */
[----:B------:R-:W-:Y:S02]  /*0d10*/  @P5 LOP3.LUT R3, R3, R18, RZ, 0x3c, !PT ;  /* 0x0000001203035212 */ /* 0x000fe400078e3cff */
[----:B------:R-:W-:Y:S02]  /*0d20*/  @P5 LOP3.LUT R4, R4, R17, RZ, 0x3c, !PT ;  /* 0x0000001104045212 */ /* 0x000fe400078e3cff */
[----:B------:R-:W-:Y:S02]  /*0d30*/  @P5 LOP3.LUT R5, R5, R22, RZ, 0x3c, !PT ;  /* 0x0000001605055212 */ /* 0x000fe400078e3cff */
[----:B------:R-:W-:Y:S02]  /*0d40*/  @P0 LOP3.LUT R6, R6, R27, RZ, 0x3c, !PT ;  /* 0x0000001b06060212 */ /* 0x000fe400078e3cff */
[----:B---3--:R-:W-:Y:S02]  /*0d50*/  @P6 LOP3.LUT R2, R2, R19, RZ, 0x3c, !PT ;  /* 0x0000001302026212 */ /* 0x008fe400078e3cff */
[----:B----4-:R-:W-:-:S04]  /*0d60*/  @P6 LOP3.LUT R5, R5, R24, RZ, 0x3c, !PT ;  /* 0x0000001805056212 */ /* 0x010fc800078e3cff */
[----:B------:R-:W-:Y:S02]  /*0d70*/  @P0 LOP3.LUT R5, R5, R28, RZ, 0x3c, !PT ;  /* 0x0000001c05050212 */ /* 0x000fe400078e3cff */
[----:B--2---:R-:W-:Y:S02]  /*0d80*/  @P6 LOP3.LUT R3, R3, R20, RZ, 0x3c, !PT ;  /* 0x0000001403036212 */ /* 0x004fe400078e3cff */
        /* <DEDUP_REMOVED lines=8> */
[----:B------:R-:W-:Y:S01]  /*0e10*/  LOP3.LUT R7, R13, 0x3, RZ, 0xc0, !PT ;  /* 0x000000030d077812 */ /* 0x000fe200078ec0ff */
[----:B------:R0:W-:Y:S03]  /*0e20*/  STL [R1+0x4], R6 ;  /* 0x0000040601007387 */ /* 0x0001e60000100800 */
[----:B------:R-:W-:Y:S01]  /*0e30*/  ISETP.NE.U32.AND P0, PT, R7, 0x1, PT ;  /* 0x000000010700780c */ /* 0x000fe20003f05070 */
[----:B------:R0:W-:Y:S03]  /*0e40*/  STL.64 [R1+0x8], R2 ;  /* 0x0000080201007387 */ /* 0x0001e60000100a00 */
[----:B------:R-:W-:Y:S01]  /*0e50*/  ISETP.NE.AND.EX P0, PT, RZ, RZ, PT, P0 ;  /* 0x000000ffff00720c */ /* 0x000fe20003f05300 */
[----:B------:R0:W-:-:S12]  /*0e60*/  STL.64 [R1+0x10], R4 ;  /* 0x0000100401007387 */ /* 0x0001d80000100a00 */
[----:B0-----:R-:W-:Y:S05]  /*0e70*/  @!P0 BRA `(.L_x_110) ;  /* 0x0000001800088947 */ /* 0x001fea0003800000 */
[----:B------:R-:W-:Y:S01]  /*0e80*/  UMOV UR4, URZ ;  /* 0x000000ff00047c82 */ /* 0x000fe20008000000 */
[----:B------:R-:W-:Y:S01]  /*0e90*/  UMOV UR5, URZ ;  /* 0x000000ff00057c82 */ /* 0x000fe20008000000 */
[----:B------:R-:W-:Y:S02]  /*0ea0*/  IMAD.MOV.U32 R6, RZ, RZ, RZ ;  /* 0x000000ffff067224 */ /* 0x000fe400078e00ff */
[----:B------:R-:W-:Y:S02]  /*0eb0*/  IMAD.MOV.U32 R16, RZ, RZ, RZ ;  /* 0x000000ffff107224 */ /* 0x000fe400078e00ff */
[----:B------:R-:W-:Y:S02]  /*0ec0*/  IMAD.U32 R5, RZ, RZ, UR4 ;  /* 0x00000004ff057e24 */ /* 0x000fe4000f8e00ff */
[----:B------:R-:W-:Y:S02]  /*0ed0*/  IMAD.U32 R4, RZ, RZ, UR5 ;  /* 0x00000005ff047e24 */ /* 0x000fe4000f8e00ff */
[----:B------:R-:W-:-:S02]  /*0ee0*/  IMAD.U32 R3, RZ, RZ, UR4 ;  /* 0x00000004ff037e24 */ /* 0x000fc4000f8e00ff */
[----:B------:R-:W-:-:S07]  /*0ef0*/  IMAD.U32 R2, RZ, RZ, UR5 ;  /* 0x00000005ff027e24 */ /* 0x000fce000f8e00ff */
.L_x_114:
[----:B------:R-:W-:-:S06]  /*0f00*/  LEA R7, R16, R1, 0x2 ;  /* 0x0000000110077211 */ /* 0x000fcc00078e10ff */
[----:B------:R-:W5:Y:S01]  /*0f10*/  LDL R7, [R7+0x4] ;  /* 0x0000040007077983 */ /* 0x000f620000100800 */
[----:B------:R-:W-:-:S05]  /*0f20*/  UMOV UR4, URZ ;  /* 0x000000ff00047c82 */ /* 0x000fca0008000000 */
.L_x_113:
[----:B-----5:R-:W-:Y:S01]  /*0f30*/  SHF.R.U32.HI R21, RZ, UR4, R7 ;  /* 0x00000004ff157c19 */ /* 0x020fe20008011607 */
[----:B------:R-:W-:-:S03]  /*0f40*/  IMAD.SHL.U32 R10, R16, 0x20, RZ ;  /* 0x00000020100a7824 */ /* 0x000fc600078e00ff */
[----:B------:R-:W-:Y:S01]  /*0f50*/  LOP3.LUT R11, R21, 0x1, RZ, 0xc0, !PT ;  /* 0x00000001150b7812 */ /* 0x000fe200078ec0ff */
[----:B------:R-:W-:-:S03]  /*0f60*/  VIADD R10, R10, UR4 ;  /* 0x000000040a0a7c36 */ /* 0x000fc60008000000 */
[----:B------:R-:W-:Y:S01]  /*0f70*/  ISETP.NE.U32.AND P0, PT, R11, 0x1, PT ;  /* 0x000000010b00780c */ /* 0x000fe20003f05070 */
[----:B------:R-:W-:-:S03]  /*0f80*/  IMAD R11, R10, 0x5, RZ ;  /* 0x000000050a0b7824 */ /* 0x000fc600078e02ff */
[----:B------:R-:W-:Y:S01]  /*0f90*/  R2P PR, R21, 0x7e ;  /* 0x0000007e15007804 */ /* 0x000fe20000000000 */
[----:B------:R-:W-:-:S08]  /*0fa0*/  IMAD.WIDE.U32 R10, R11, 0x4, R8 ;  /* 0x000000040b0a7825 */ /* 0x000fd000078e0008 */
        /* <DEDUP_REMOVED lines=175> */
[----:B0-----:R-:W-:Y:S05]  /*1aa0*/  @P0 BRA `(.L_x_110) ;  /* 0x0000000800fc0947 */ /* 0x001fea0003800000 */
[----:B------:R-:W-:Y:S01]  /*1ab0*/  UMOV UR4, URZ ;  /* 0x000000ff00047c82 */ /* 0x000fe20008000000 */
[----:B------:R-:W-:Y:S01]  /*1ac0*/  UMOV UR5, URZ ;  /* 0x000000ff00057c82 */ /* 0x000fe20008000000 */
[----:B------:R-:W-:Y:S01]  /*1ad0*/  IMAD.MOV.U32 R6, RZ, RZ, RZ ;  /* 0x000000ffff067224 */ /* 0x000fe200078e00ff */
[----:B------:R-:W-:Y:S01]  /*1ae0*/  MOV R3, UR4 ;  /* 0x0000000400037c02 */ /* 0x000fe20008000f00 */
[----:B------:R-:W-:Y:S02]  /*1af0*/  IMAD.MOV.U32 R16, RZ, RZ, RZ ;  /* 0x000000ffff107224 */ /* 0x000fe400078e00ff */
[----:B------:R-:W-:Y:S02]  /*1b00*/  IMAD.U32 R5, RZ, RZ, UR4 ;  /* 0x00000004ff057e24 */ /* 0x000fe4000f8e00ff */
[----:B------:R-:W-:Y:S02]  /*1b10*/  IMAD.U32 R4, RZ, RZ, UR5 ;  /* 0x00000005ff047e24 */ /* 0x000fe4000f8e00ff */
[----:B------:R-:W-:-:S07]  /*1b20*/  IMAD.U32 R2, RZ, RZ, UR5 ;  /* 0x00000005ff027e24 */ /* 0x000fce000f8e00ff */
.L_x_116:
[----:B------:R-:W-:-:S06]  /*1b30*/  IMAD R7, R16, 0x4, R1 ;  /* 0x0000000410077824 */ /* 0x000fcc00078e0201 */
[----:B------:R-:W5:Y:S01]  /*1b40*/  LDL R7, [R7+0x4] ;  /* 0x0000040007077983 */ /* 0x000f620000100800 */
[----:B------:R-:W-:-:S05]  /*1b50*/  UMOV UR4, URZ ;  /* 0x000000ff00047c82 */ /* 0x000fca0008000000 */
.L_x_115:
        /* <DEDUP_REMOVED lines=177> */
[----:B------:R0:W-:Y:S04]  /*2670*/  STL [R1+0x4], R6 ;  /* 0x0000040601007387 */ /* 0x0001e80000100800 */
[----:B------:R0:W-:Y:S04]  /*2680*/  STL.64 [R1+0x8], R2 ;  /* 0x0000080201007387 */ /* 0x0001e80000100a00 */
[----:B------:R0:W-:Y:S02]  /*2690*/  STL.64 [R1+0x10], R4 ;  /* 0x0000100401007387 */ /* 0x0001e40000100a00 */
.L_x_110:
[----:B------:R-:W-:Y:S05]  /*26a0*/  BSYNC.RECONVERGENT B1 ;  /* 0x0000000000017941 */ /* 0x000fea0003800200 */
.L_x_109:
[C---:B------:R-:W-:Y:S01]  /*26b0*/  ISETP.GT.U32.AND P0, PT, R13.reuse, 0x3, PT ;  /* 0x000000030d00780c */ /* 0x040fe20003f04070 */
[----:B------:R-:W-:Y:S01]  /*26c0*/  VIADD R12, R12, 0x1 ;  /* 0x000000010c0c7836 */ /* 0x000fe20000000000 */
[--C-:B------:R-:W-:Y:S02]  /*26d0*/  SHF.R.U64 R13, R13, 0x2, R14.reuse ;  /* 0x000000020d0d7819 */ /* 0x100fe4000000120e */
[----:B------:R-:W-:Y:S02]  /*26e0*/  ISETP.GT.U32.AND.EX P0, PT, R14, RZ, PT, P0 ;  /* 0x000000ff0e00720c */ /* 0x000fe40003f04100 */
[----:B------:R-:W-:-:S11]  /*26f0*/  SHF.R.U32.HI R14, RZ, 0x2, R14 ;  /* 0x00000002ff0e7819 */ /* 0x000fd6000001160e */
[----:B------:R-:W-:Y:S05]  /*2700*/  @P0 BRA `(.L_x_117) ;  /* 0xffffffd800c40947 */ /* 0x000fea000383ffff */
.L_x_108:
[----:B------:R-:W-:Y:S05]  /*2710*/  BSYNC.RECONVERGENT B0 ;  /* 0x0000000000007941 */ /* 0x000fea0003800200 */
.L_x_107:
[----:B------:R-:W1:Y:S02]  /*2720*/  LDC R8, c[0x0][0x380] ;  /* 0x0000e000ff087b82 */ /* 0x000e640000000800 */
[C---:B-1----:R-:W-:Y:S01]  /*2730*/  FADD R9, R8.reuse, 1 ;  /* 0x3f80000008097421 */ /* 0x042fe20000000000 */
[----:B------:R-:W-:-:S03]  /*2740*/  FSETP.GTU.AND P3, PT, R8, RZ, PT ;  /* 0x000000ff0800720b */ /* 0x000fc60003f6c000 */
[----:B------:R-:W-:-:S05]  /*2750*/  VIADD R7, R9, 0x1800000 ;  /* 0x0180000009077836 */ /* 0x000fca0000000000 */
[----:B------:R-:W-:-:S04]  /*2760*/  LOP3.LUT R7, R7, 0x7f800000, RZ, 0xc0, !PT ;  /* 0x7f80000007077812 */ /* 0x000fc800078ec0ff */
[----:B------:R-:W-:-:S13]  /*2770*/  ISETP.GT.U32.AND P0, PT, R7, 0x1ffffff, PT ;  /* 0x01ffffff0700780c */ /* 0x000fda0003f04070 */
[----:B------:R-:W-:Y:S05]  /*2780*/  @P0 BRA `(.L_x_118) ;  /* 0x0000000000100947 */ /* 0x000fea0003800000 */
[----:B------:R-:W-:-:S07]  /*2790*/  MOV R12, 0x27b0 ;  /* 0x000027b0000c7802 */ /* 0x000fce0000000f00 */
[----:B0-----:R-:W-:Y:S05]  /*27a0*/  CALL.REL.NOINC `($__internal_5_$__cuda_sm20_rcp_rn_f32_slowpath) ;  /* 0x0000002800987944 */ /* 0x001fea0003c00000 */
[----:B------:R-:W-:Y:S01]  /*27b0*/  MOV R7, R11 ;  /* 0x0000000b00077202 */ /* 0x000fe20000000f00 */
[----:B------:R-:W-:Y:S06]  /*27c0*/  BRA `(.L_x_119) ;  /* 0x0000000000107947 */ /* 0x000fec0003800000 */
.L_x_118:
[----:B------:R-:W1:Y:S02]  /*27d0*/  MUFU.RCP R8, R9 ;  /* 0x0000000900087308 */ /* 0x000e640000001000 */
[----:B-1----:R-:W-:-:S04]  /*27e0*/  FFMA R7, R9, R8, -1 ;  /* 0xbf80000009077423 */ /* 0x002fc80000000008 */
[----:B------:R-:W-:-:S04]  /*27f0*/  FADD.FTZ R7, -R7, -RZ ;  /* 0x800000ff07077221 */ /* 0x000fc80000010100 */
[----:B------:R-:W-:-:S07]  /*2800*/  FFMA R7, R8, R7, R8 ;  /* 0x0000000708077223 */ /* 0x000fce0000000008 */
.L_x_119:
[----:B------:R-:W-:Y:S05]  /*2810*/  @P3 BRA `(.L_x_120) ;  /* 0x0000000800083947 */ /* 0x000fea0003800000 */
[----:B0-----:R-:W0:Y:S01]  /*2820*/  LDC.64 R2, c[0x0][0x388] ;  /* 0x0000e200ff027b82 */ /* 0x001e220000000a00 */
[----:B------:R-:W-:-:S07]  /*2830*/  IMAD.MOV.U32 R5, RZ, RZ, RZ ;  /* 0x000000ffff057224 */ /* 0x000fce00078e00ff */
.L_x_121:
[C-C-:B------:R-:W-:Y:S02]  /*2840*/  IMAD R7, R5.reuse, UR6, R0.reuse ;  /* 0x0000000605077c24 */ /* 0x140fe4000f8e0200 */
[----:B------:R-:W-:Y:S02]  /*2850*/  VIADD R19, R5, 0x8 ;  /* 0x0000000805137836 */ /* 0x000fe40000000000 */
[----:B------:R-:W-:Y:S02]  /*2860*/  VIADD R9, R7, UR6 ;  /* 0x0000000607097c36 */ /* 0x000fe40008000000 */
[----:B------:R-:W-:Y:S02]  /*2870*/  IMAD R23, R19, UR6, R0 ;  /* 0x0000000613177c24 */ /* 0x000fe4000f8e0200 */
[----:B------:R-:W-:Y:S02]  /*2880*/  VIADD R11, R9, UR6 ;  /* 0x00000006090b7c36 */ /* 0x000fe40008000000 */
[----:B0-----:R-:W-:-:S04]  /*2890*/  IMAD.WIDE.U32 R6, R7, 0x4, R2 ;  /* 0x0000000407067825 */ /* 0x001fc800078e0002 */
[----:B------:R-:W-:Y:S01]  /*28a0*/  VIADD R13, R11, UR6 ;  /* 0x000000060b0d7c36 */ /* 0x000fe20008000000 */
[----:B------:R-:W-:Y:S01]  /*28b0*/  STG.E desc[UR8][R6.64], RZ ;  /* 0x000000ff06007986 */ /* 0x000fe2000c101908 */
[----:B------:R-:W-:Y:S02]  /*28c0*/  VIADD R25, R23, UR6 ;  /* 0x0000000617197c36 */ /* 0x000fe40008000000 */
[----:B------:R-:W-:Y:S02]  /*28d0*/  VIADD R15, R13, UR6 ;  /* 0x000000060d0f7c36 */ /* 0x000fe40008000000 */
[----:B------:R-:W-:-:S04]  /*28e0*/  IMAD.WIDE.U32 R8, R9, 0x4, R2 ;  /* 0x0000000409087825 */ /* 0x000fc800078e0002 */
[----:B------:R-:W-:Y:S01]  /*28f0*/  VIADD R17, R15, UR6 ;  /* 0x000000060f117c36 */ /* 0x000fe20008000000 */
[----:B------:R0:W-:Y:S01]  /*2900*/  STG.E desc[UR8][R8.64], RZ ;  /* 0x000000ff08007986 */ /* 0x0001e2000c101908 */
[----:B------:R-:W-:Y:S02]  /*2910*/  VIADD R27, R25, UR6 ;  /* 0x00000006191b7c36 */ /* 0x000fe40008000000 */
[----:B------:R-:W-:Y:S01]  /*2920*/  IMAD.WIDE.U32 R10, R11, 0x4, R2 ;  /* 0x000000040b0a7825 */ /* 0x000fe200078e0002 */
[----:B------:R-:W-:-:S03]  /*2930*/  IADD3 R19, PT, PT, R17, UR6, RZ ;  /* 0x0000000611137c10 */ /* 0x000fc6000fffe0ff */
[--C-:B------:R-:W-:Y:S01]  /*2940*/  IMAD.WIDE.U32 R12, R13, 0x4, R2.reuse ;  /* 0x000000040d0c7825 */ /* 0x100fe200078e0002 */
[----:B------:R-:W-:Y:S03]  /*2950*/  STG.E desc[UR8][R10.64], RZ ;  /* 0x000000ff0a007986 */ /* 0x000fe6000c101908 */
[C---:B------:R-:W-:Y:S01]  /*2960*/  VIADD R21, R19.reuse, UR6 ;  /* 0x0000000613157c36 */ /* 0x040fe20008000000 */
[----:B------:R1:W-:Y:S01]  /*2970*/  STG.E desc[UR8][R12.64], RZ ;  /* 0x000000ff0c007986 */ /* 0x0003e2000c101908 */
[----:B0-----:R-:W-:-:S04]  /*2980*/  IMAD.WIDE.U32 R8, R19, 0x4, R2 ;  /* 0x0000000413087825 */ /* 0x001fc800078e0002 */
[----:B------:R-:W-:Y:S02]  /*2990*/  VIADD R19, R27, UR6 ;  /* 0x000000061b137c36 */ /* 0x000fe40008000000 */
[----:B------:R-:W-:-:S04]  /*29a0*/  IMAD.WIDE.U32 R6, R17, 0x4, R2 ;  /* 0x0000000411067825 */ /* 0x000fc800078e0002 */
[----:B------:R-:W-:-:S04]  /*29b0*/  IMAD.WIDE.U32 R16, R21, 0x4, R2 ;  /* 0x0000000415107825 */ /* 0x000fc800078e0002 */
[----:B------:R-:W-:-:S04]  /*29c0*/  IMAD.WIDE.U32 R14, R15, 0x4, R2 ;  /* 0x000000040f0e7825 */ /* 0x000fc800078e0002 */
[----:B------:R-:W-:Y:S01]  /*29d0*/  VIADD R21, R19, UR6 ;  /* 0x0000000613157c36 */ /* 0x000fe20008000000 */
[----:B------:R-:W-:Y:S01]  /*29e0*/  STG.E desc[UR8][R14.64], RZ ;  /* 0x000000ff0e007986 */ /* 0x000fe2000c101908 */
[----:B-1----:R-:W-:-:S03]  /*29f0*/  IMAD.WIDE.U32 R12, R25, 0x4, R2 ;  /* 0x00000004190c7825 */ /* 0x002fc600078e0002 */
[----:B------:R0:W-:Y:S01]  /*2a00*/  STG.E desc[UR8][R6.64], RZ ;  /* 0x000000ff06007986 */ /* 0x0001e2000c101908 */
[----:B------:R-:W-:-:S03]  /*2a10*/  IMAD.WIDE.U32 R10, R23, 0x4, R2 ;  /* 0x00000004170a7825 */ /* 0x000fc600078e0002 */
[----:B------:R1:W-:Y:S01]  /*2a20*/  STG.E desc[UR8][R8.64], RZ ;  /* 0x000000ff08007986 */ /* 0x0003e2000c101908 */
[----:B------:R-:W-:Y:S02]  /*2a30*/  VIADD R25, R5, 0x10 ;  /* 0x0000001005197836 */ /* 0x000fe40000000000 */
[----:B------:R-:W-:Y:S01]  /*2a40*/  VIADD R23, R21, UR6 ;  /* 0x0000000615177c36 */ /* 0x000fe20008000000 */
[----:B------:R2:W-:Y:S01]  /*2a50*/  STG.E desc[UR8][R16.64], RZ ;  /* 0x000000ff10007986 */ /* 0x0005e2000c101908 */
[----:B------:R-:W-:Y:S02]  /*2a60*/  IMAD R25, R25, UR6, R0 ;  /* 0x0000000619197c24 */ /* 0x000fe4000f8e0200 */
[--C-:B0-----:R-:W-:Y:S01]  /*2a70*/  IMAD.WIDE.U32 R6, R21, 0x4, R2.reuse ;  /* 0x0000000415067825 */ /* 0x101fe200078e0002 */
[----:B------:R-:W-:Y:S03]  /*2a80*/  STG.E desc[UR8][R10.64], RZ ;  /* 0x000000ff0a007986 */ /* 0x000fe6000c101908 */
[C---:B-1----:R-:W-:Y:S01]  /*2a90*/  IMAD.WIDE.U32 R8, R23.reuse, 0x4, R2 ;  /* 0x0000000417087825 */ /* 0x042fe200078e0002 */
[----:B------:R0:W-:Y:S01]  /*2aa0*/  STG.E desc[UR8][R12.64], RZ ;  /* 0x000000ff0c007986 */ /* 0x0001e2000c101908 */
[----:B--2---:R-:W-:-:S02]  /*2ab0*/  IADD3 R17, PT, PT, R23, UR6, RZ ;  /* 0x0000000617117c10 */ /* 0x004fc4000fffe0ff */
[----:B------:R-:W-:Y:S02]  /*2ac0*/  VIADD R23, R25, UR6 ;  /* 0x0000000619177c36 */ /* 0x000fe40008000000 */
[----:B------:R-:W-:-:S04]  /*2ad0*/  IMAD.WIDE.U32 R14, R27, 0x4, R2 ;  /* 0x000000041b0e7825 */ /* 0x000fc800078e0002 */
[----:B------:R-:W-:Y:S01]  /*2ae0*/  VIADD R21, R17, UR6 ;  /* 0x0000000611157c36 */ /* 0x000fe20008000000 */
[----:B------:R-:W-:Y:S01]  /*2af0*/  STG.E desc[UR8][R14.64], RZ ;  /* 0x000000ff0e007986 */ /* 0x000fe2000c101908 */
[----:B------:R-:W-:-:S04]  /*2b00*/  IMAD.WIDE.U32 R18, R19, 0x4, R2 ;  /* 0x0000000413127825 */ /* 0x000fc800078e0002 */
[----:B------:R-:W-:Y:S01]  /*2b10*/  VIADD R27, R23, UR6 ;  /* 0x00000006171b7c36 */ /* 0x000fe20008000000 */
[----:B------:R1:W-:Y:S01]  /*2b20*/  STG.E desc[UR8][R18.64], RZ ;  /* 0x000000ff12007986 */ /* 0x0003e2000c101908 */
[----:B0-----:R-:W-:-:S03]  /*2b30*/  IMAD.WIDE.U32 R12, R21, 0x4, R2 ;  /* 0x00000004150c7825 */ /* 0x001fc600078e0002 */
[----:B------:R-:W-:Y:S01]  /*2b40*/  STG.E desc[UR8][R6.64], RZ ;  /* 0x000000ff06007986 */ /* 0x000fe2000c101908 */
[----:B------:R-:W-:Y:S02]  /*2b50*/  VIADD R21, R27, UR6 ;  /* 0x000000061b157c36 */ /* 0x000fe40008000000 */
[--C-:B------:R-:W-:Y:S01]  /*2b60*/  IMAD.WIDE.U32 R10, R17, 0x4, R2.reuse ;  /* 0x00000004110a7825 */ /* 0x100fe200078e0002 */
[----:B------:R0:W-:Y:S03]  /*2b70*/  STG.E desc[UR8][R8.64], RZ ;  /* 0x000000ff08007986 */ /* 0x0001e6000c101908 */
[--C-:B-1----:R-:W-:Y:S01]  /*2b80*/  IMAD.WIDE.U32 R18, R27, 0x4, R2.reuse ;  /* 0x000000041b127825 */ /* 0x102fe200078e0002 */
[----:B------:R1:W-:Y:S03]  /*2b90*/  STG.E desc[UR8][R10.64], RZ ;  /* 0x000000ff0a007986 */ /* 0x0003e6000c101908 */
[----:B------:R-:W-:Y:S01]  /*2ba0*/  IMAD.WIDE.U32 R16, R23, 0x4, R2 ;  /* 0x0000000417107825 */ /* 0x000fe200078e0002 */
[----:B------:R-:W-:Y:S03]  /*2bb0*/  STG.E desc[UR8][R12.64], RZ ;  /* 0x000000ff0c007986 */ /* 0x000fe6000c101908 */
[----:B------:R-:W-:-:S02]  /*2bc0*/  VIADD R27, R5, 0x18 ;  /* 0x00000018051b7836 */ /* 0x000fc40000000000 */
[----:B------:R-:W-:Y:S02]  /*2bd0*/  VIADD R23, R21, UR6 ;  /* 0x0000000615177c36 */ /* 0x000fe40008000000 */
[----:B------:R-:W-:-:S04]  /*2be0*/  IMAD.WIDE.U32 R14, R25, 0x4, R2 ;  /* 0x00000004190e7825 */ /* 0x000fc800078e0002 */
[----:B------:R-:W-:Y:S01]  /*2bf0*/  IMAD R27, R27, UR6, R0 ;  /* 0x000000061b1b7c24 */ /* 0x000fe2000f8e0200 */
[----:B------:R2:W-:Y:S01]  /*2c00*/  STG.E desc[UR8][R14.64], RZ ;  /* 0x000000ff0e007986 */ /* 0x0005e2000c101908 */
[C---:B------:R-:W-:Y:S02]  /*2c10*/  VIADD R25, R23.reuse, UR6 ;  /* 0x0000000617197c36 */ /* 0x040fe40008000000 */
[--C-:B0-----:R-:W-:Y:S01]  /*2c20*/  IMAD.WIDE.U32 R8, R23, 0x4, R2.reuse ;  /* 0x0000000417087825 */ /* 0x101fe200078e0002 */
[----:B------:R-:W-:Y:S03]  /*2c30*/  STG.E desc[UR8][R16.64], RZ ;  /* 0x000000ff10007986 */ /* 0x000fe6000c101908 */
[----:B------:R-:W-:Y:S01]  /*2c40*/  VIADD R23, R27, UR6 ;  /* 0x000000061b177c36 */ /* 0x000fe20008000000 */
[----:B------:R0:W-:Y:S01]  /*2c50*/  STG.E desc[UR8][R18.64], RZ ;  /* 0x000000ff12007986 */ /* 0x0001e2000c101908 */
[----:B------:R-:W-:Y:S01]  /*2c60*/  IMAD.WIDE.U32 R6, R21, 0x4, R2 ;  /* 0x0000000415067825 */ /* 0x000fe200078e0002 */
[----:B------:R-:W-:-:S03]  /*2c70*/  IADD3 R21, PT, PT, R25, UR6, RZ ;  /* 0x0000000619157c10 */ /* 0x000fc6000fffe0ff */
[--C-:B-1----:R-:W-:Y:S01]  /*2c80*/  IMAD.WIDE.U32 R10, R25, 0x4, R2.reuse ;  /* 0x00000004190a7825 */ /* 0x102fe200078e0002 */
[----:B------:R1:W-:Y:S03]  /*2c90*/  STG.E desc[UR8][R6.64], RZ ;  /* 0x000000ff06007986 */ /* 0x0003e6000c101908 */
[----:B--2---:R-:W-:Y:S01]  /*2ca0*/  VIADD R15, R21, UR6 ;  /* 0x00000006150f7c36 */ /* 0x004fe20008000000 */
[----:B------:R-:W-:Y:S01]  /*2cb0*/  STG.E desc[UR8][R8.64], RZ ;  /* 0x000000ff08007986 */ /* 0x000fe2000c101908 */
[----:B0-----:R-:W-:Y:S02]  /*2cc0*/  VIADD R19, R23, UR6 ;  /* 0x0000000617137c36 */ /* 0x001fe40008000000 */
[----:B------:R-:W-:Y:S01]  /*2cd0*/  IMAD.WIDE.U32 R12, R21, 0x4, R2 ;  /* 0x00000004150c7825 */ /* 0x000fe200078e0002 */
[----:B------:R0:W-:Y:S03]  /*2ce0*/  STG.E desc[UR8][R10.64], RZ ;  /* 0x000000ff0a007986 */ /* 0x0001e6000c101908 */
[----:B------:R-:W-:Y:S01]  /*2cf0*/  VIADD R25, R5, 0x20 ;  /* 0x0000002005197836 */ /* 0x000fe20000000000 */
[----:B------:R-:W-:Y:S01]  /*2d00*/  STG.E desc[UR8][R12.64], RZ ;  /* 0x000000ff0c007986 */ /* 0x000fe2000c101908 */
[----:B------:R-:W-:-:S02]  /*2d10*/  VIADD R21, R19, UR6 ;  /* 0x0000000613157c36 */ /* 0x000fc40008000000 */
[----:B-1----:R-:W-:Y:S02]  /*2d20*/  IMAD R7, R25, UR6, R0 ;  /* 0x0000000619077c24 */ /* 0x002fe4000f8e0200 */
[----:B------:R-:W-:-:S04]  /*2d30*/  IMAD.WIDE.U32 R14, R15, 0x4, R2 ;  /* 0x000000040f0e7825 */ /* 0x000fc800078e0002 */
[--C-:B0-----:R-:W-:Y:S01]  /*2d40*/  IMAD.WIDE.U32 R10, R23, 0x4, R2.reuse ;  /* 0x00000004170a7825 */ /* 0x101fe200078e0002 */
[----:B------:R0:W-:Y:S03]  /*2d50*/  STG.E desc[UR8][R14.64], RZ ;  /* 0x000000ff0e007986 */ /* 0x0001e6000c101908 */
[----:B------:R-:W-:Y:S02]  /*2d60*/  VIADD R23, R21, UR6 ;  /* 0x0000000615177c36 */ /* 0x000fe40008000000 */
[----:B------:R-:W-:Y:S02]  /*2d70*/  VIADD R9, R7, UR6 ;  /* 0x0000000607097c36 */ /* 0x000fe40008000000 */
[----:B------:R-:W-:Y:S01]  /*2d80*/  IMAD.WIDE.U32 R16, R27, 0x4, R2 ;  /* 0x000000041b107825 */ /* 0x000fe200078e0002 */
[----:B------:R-:W-:-:S03]  /*2d90*/  IADD3 R27, PT, PT, R23, UR6, RZ ;  /* 0x00000006171b7c10 */ /* 0x000fc6000fffe0ff */
[----:B------:R-:W-:Y:S01]  /*2da0*/  VIADD R25, R9, UR6 ;  /* 0x0000000609197c36 */ /* 0x000fe20008000000 */
[----:B------:R-:W-:Y:S01]  /*2db0*/  STG.E desc[UR8][R16.64], RZ ;  /* 0x000000ff10007986 */ /* 0x000fe2000c101908 */
[----:B------:R-:W-:-:S03]  /*2dc0*/  IMAD.WIDE.U32 R18, R19, 0x4, R2 ;  /* 0x0000000413127825 */ /* 0x000fc600078e0002 */
[----:B------:R-:W-:Y:S01]  /*2dd0*/  STG.E desc[UR8][R10.64], RZ ;  /* 0x000000ff0a007986 */ /* 0x000fe2000c101908 */
[C---:B------:R-:W-:Y:S02]  /*2de0*/  VIADD R29, R27.reuse, UR6 ;  /* 0x000000061b1d7c36 */ /* 0x040fe40008000000 */
[--C-:B0-----:R-:W-:Y:S01]  /*2df0*/  IMAD.WIDE.U32 R14, R27, 0x4, R2.reuse ;  /* 0x000000041b0e7825 */ /* 0x101fe200078e0002 */
[----:B------:R0:W-:Y:S03]  /*2e00*/  STG.E desc[UR8][R18.64], RZ ;  /* 0x000000ff12007986 */ /* 0x0001e6000c101908 */
[----:B------:R-:W-:Y:S02]  /*2e10*/  VIADD R27, R25, UR6 ;  /* 0x00000006191b7c36 */ /* 0x000fe40008000000 */
[----:B------:R-:W-:-:S04]  /*2e20*/  IMAD.WIDE.U32 R20, R21, 0x4, R2 ;  /* 0x0000000415147825 */ /* 0x000fc800078e0002 */
[--C-:B------:R-:W-:Y:S01]  /*2e30*/  IMAD.WIDE.U32 R12, R23, 0x4, R2.reuse ;  /* 0x00000004170c7825 */ /* 0x100fe200078e0002 */
[----:B------:R1:W-:Y:S03]  /*2e40*/  STG.E desc[UR8][R20.64], RZ ;  /* 0x000000ff14007986 */ /* 0x0003e6000c101908 */
[----:B0-----:R-:W-:Y:S01]  /*2e50*/  VIADD R19, R27, UR6 ;  /* 0x000000061b137c36 */ /* 0x001fe20008000000 */
[----:B------:R0:W-:Y:S01]  /*2e60*/  STG.E desc[UR8][R12.64], RZ ;  /* 0x000000ff0c007986 */ /* 0x0001e2000c101908 */
[----:B------:R-:W-:Y:S02]  /*2e70*/  VIADD R23, R29, UR6 ;  /* 0x000000061d177c36 */ /* 0x000fe40008000000 */
[----:B------:R-:W-:Y:S01]  /*2e80*/  IMAD.WIDE.U32 R10, R25, 0x4, R2 ;  /* 0x00000004190a7825 */ /* 0x000fe200078e0002 */
[----:B------:R2:W-:Y:S03]  /*2e90*/  STG.E desc[UR8][R14.64], RZ ;  /* 0x000000ff0e007986 */ /* 0x0005e6000c101908 */
[----:B-1----:R-:W-:-:S02]  /*2ea0*/  VIADD R21, R19, UR6 ;  /* 0x0000000613157c36 */ /* 0x002fc40008000000 */
[----:B------:R-:W-:-:S04]  /*2eb0*/  IMAD.WIDE.U32 R16, R29, 0x4, R2 ;  /* 0x000000041d107825 */ /* 0x000fc800078e0002 */
[----:B------:R-:W-:Y:S01]  /*2ec0*/  VIADD R25, R21, UR6 ;  /* 0x0000000615197c36 */ /* 0x000fe20008000000 */
[----:B------:R1:W-:Y:S01]  /*2ed0*/  STG.E desc[UR8][R16.64], RZ ;  /* 0x000000ff10007986 */ /* 0x0003e2000c101908 */
[----:B------:R-:W-:-:S04]  /*2ee0*/  IMAD.WIDE.U32 R22, R23, 0x4, R2 ;  /* 0x0000000417167825 */ /* 0x000fc800078e0002 */
[--C-:B------:R-:W-:Y:S01]  /*2ef0*/  IMAD.WIDE.U32 R6, R7, 0x4, R2.reuse ;  /* 0x0000000407067825 */ /* 0x100fe200078e0002 */
[----:B------:R3:W-:Y:S03]  /*2f00*/  STG.E desc[UR8][R22.64], RZ ;  /* 0x000000ff16007986 */ /* 0x0007e6000c101908 */
[--C-:B------:R-:W-:Y:S01]  /*2f10*/  IMAD.WIDE.U32 R8, R9, 0x4, R2.reuse ;  /* 0x0000000409087825 */ /* 0x100fe200078e0002 */
[----:B------:R3:W-:Y:S03]  /*2f20*/  STG.E desc[UR8][R6.64], RZ ;  /* 0x000000ff06007986 */ /* 0x0007e6000c101908 */
[--C-:B0-----:R-:W-:Y:S01]  /*2f30*/  IMAD.WIDE.U32 R12, R27, 0x4, R2.reuse ;  /* 0x000000041b0c7825 */ /* 0x101fe200078e0002 */
[----:B------:R-:W-:Y:S01]  /*2f40*/  IADD3 R27, PT, PT, R25, UR6, RZ ;  /* 0x00000006191b7c10 */ /* 0x000fe2000fffe0ff */
[----:B------:R3:W-:Y:S02]  /*2f50*/  STG.E desc[UR8][R8.64], RZ ;  /* 0x000000ff08007986 */ /* 0x0007e4000c101908 */
[----:B--2---:R-:W-:-:S02]  /*2f60*/  IMAD.WIDE.U32 R14, R19, 0x4, R2 ;  /* 0x00000004130e7825 */ /* 0x004fc400078e0002 */
[----:B------:R3:W-:Y:S02]  /*2f70*/  STG.E desc[UR8][R10.64], RZ ;  /* 0x000000ff0a007986 */ /* 0x0007e4000c101908 */
[--C-:B-1----:R-:W-:Y:S02]  /*2f80*/  IMAD.WIDE.U32 R16, R21, 0x4, R2.reuse ;  /* 0x0000000415107825 */ /* 0x102fe400078e0002 */
[----:B------:R3:W-:Y:S02]  /*2f90*/  STG.E desc[UR8][R12.64], RZ ;  /* 0x000000ff0c007986 */ /* 0x0007e4000c101908 */
[--C-:B------:R-:W-:Y:S02]  /*2fa0*/  IMAD.WIDE.U32 R18, R25, 0x4, R2.reuse ;  /* 0x0000000419127825 */ /* 0x100fe400078e0002 */
[----:B------:R3:W-:Y:S02]  /*2fb0*/  STG.E desc[UR8][R14.64], RZ ;  /* 0x000000ff0e007986 */ /* 0x0007e4000c101908 */
[----:B------:R-:W-:-:S02]  /*2fc0*/  IMAD.WIDE.U32 R20, R27, 0x4, R2 ;  /* 0x000000041b147825 */ /* 0x000fc400078e0002 */
[----:B------:R3:W-:Y:S02]  /*2fd0*/  STG.E desc[UR8][R16.64], RZ ;  /* 0x000000ff10007986 */ /* 0x0007e4000c101908 */
[----:B------:R-:W-:Y:S02]  /*2fe0*/  VIADD R5, R5, 0x28 ;  /* 0x0000002805057836 */ /* 0x000fe40000000000 */
[----:B------:R3:W-:Y:S03]  /*2ff0*/  STG.E desc[UR8][R18.64], RZ ;  /* 0x000000ff12007986 */ /* 0x0007e6000c101908 */
[----:B------:R-:W-:Y:S01]  /*3000*/  ISETP.NE.AND P0, PT, R5, 0x3e8, PT ;  /* 0x000003e80500780c */ /* 0x000fe20003f05270 */
[----:B------:R3:W-:-:S12]  /*3010*/  STG.E desc[UR8][R20.64], RZ ;  /* 0x000000ff14007986 */ /* 0x0007d8000c101908 */
[----:B---3--:R-:W-:Y:S05]  /*3020*/  @P0 BRA `(.L_x_121) ;  /* 0xfffffff800040947 */ /* 0x008fea000383ffff */
[----:B------:R-:W-:Y:S05]  /*3030*/  EXIT ;  /* 0x000000000000794d */ /* 0x000fea0003800000 */
.L_x_120:
[----:B------:R-:W1:Y:S02]  /*3040*/  LDC R8, c[0x0][0x380] ;  /* 0x0000e000ff087b82 */ /* 0x000e640000000800 */
[----:B-1----:R-:W-:-:S13]  /*3050*/  FSETP.GEU.AND P0, PT, R8, 1, PT ;  /* 0x3f8000000800780b */ /* 0x002fda0003f0e000 */
[----:B------:R-:W-:Y:S05]  /*3060*/  @!P0 BRA `(.L_x_122) ;  /* 0x0000000c00788947 */ /* 0x000fea0003800000 */
[----:B------:R-:W-:-:S04]  /*3070*/  FADD R7, R8, -0.3333333432674407959 ;  /* 0xbeaaaaab08077421 */ /* 0x000fc80000000000 */
[----:B------:R-:W-:-:S04]  /*3080*/  FMUL R11, R7, 9 ;  /* 0x41100000070b7820 */ /* 0x000fc80000400000 */
[----:B------:R-:W-:Y:S01]  /*3090*/  VIADD R9, R11, 0xf3000000 ;  /* 0xf30000000b097836 */ /* 0x000fe20000000000 */
[----:B------:R1:W2:Y:S04]  /*30a0*/  MUFU.RSQ R8, R11 ;  /* 0x0000000b00087308 */ /* 0x0002a80000001400 */
[----:B------:R-:W-:-:S13]  /*30b0*/  ISETP.GT.U32.AND P0, PT, R9, 0x727fffff, PT ;  /* 0x727fffff0900780c */ /* 0x000fda0003f04070 */
[----:B-12---:R-:W-:Y:S05]  /*30c0*/  @!P0 BRA `(.L_x_123) ;  /* 0x0000000000188947 */ /* 0x006fea0003800000 */
[----:B------:R-:W-:Y:S01]  /*30d0*/  BSSY.RECONVERGENT B0, `(.L_x_124) ;  /* 0x0000003000007945 */ /* 0x000fe20003800200 */
[----:B------:R-:W-:-:S07]  /*30e0*/  MOV R16, 0x3100 ;  /* 0x0000310000107802 */ /* 0x000fce0000000f00 */
[----:B0-----:R-:W-:Y:S05]  /*30f0*/  CALL.REL.NOINC `($__internal_6_$__cuda_sm20_sqrt_rn_f32_slowpath) ;  /* 0x0000002400147944 */ /* 0x001fea0003c00000 */
[----:B------:R-:W-:Y:S05]  /*3100*/  BSYNC.RECONVERGENT B0 ;  /* 0x0000000000007941 */ /* 0x000fea0003800200 */
.L_x_124:
[----:B------:R-:W-:Y:S01]  /*3110*/  IMAD.MOV.U32 R9, RZ, RZ, R20 ;  /* 0x000000ffff097224 */ /* 0x000fe200078e0014 */
[----:B------:R-:W-:Y:S06]  /*3120*/  BRA `(.L_x_125) ;  /* 0x0000000000107947 */ /* 0x000fec0003800000 */
.L_x_123:
[----:B------:R-:W-:Y:S01]  /*3130*/  FMUL.FTZ R10, R11, R8 ;  /* 0x000000080b0a7220 */ /* 0x000fe20000410000 */
[----:B------:R-:W-:-:S03]  /*3140*/  FMUL.FTZ R8, R8, 0.5 ;  /* 0x3f00000008087820 */ /* 0x000fc60000410000 */
[----:B------:R-:W-:-:S04]  /*3150*/  FFMA R9, -R10, R10, R11 ;  /* 0x0000000a0a097223 */ /* 0x000fc8000000010b */
[----:B------:R-:W-:-:S07]  /*3160*/  FFMA R9, R9, R8, R10 ;  /* 0x0000000809097223 */ /* 0x000fce000000000a */
.L_x_125:
[----:B------:R-:W-:Y:S01]  /*3170*/  VIADD R8, R9, 0x1800000 ;  /* 0x0180000009087836 */ /* 0x000fe20000000000 */
[----:B------:R-:W-:Y:S04]  /*3180*/  BSSY.RECONVERGENT B0, `(.L_x_126) ;  /* 0x000000c000007945 */ /* 0x000fe80003800200 */
[----:B------:R-:W-:-:S04]  /*3190*/  LOP3.LUT R8, R8, 0x7f800000, RZ, 0xc0, !PT ;  /* 0x7f80000008087812 */ /* 0x000fc800078ec0ff */
[----:B------:R-:W-:-:S13]  /*31a0*/  ISETP.GT.U32.AND P0, PT, R8, 0x1ffffff, PT ;  /* 0x01ffffff0800780c */ /* 0x000fda0003f04070 */
[----:B------:R-:W-:Y:S05]  /*31b0*/  @P0 BRA `(.L_x_127) ;  /* 0x0000000000100947 */ /* 0x000fea0003800000 */
[----:B------:R-:W-:-:S07]  /*31c0*/  MOV R12, 0x31e0 ;  /* 0x000031e0000c7802 */ /* 0x000fce0000000f00 */
[----:B0-----:R-:W-:Y:S05]  /*31d0*/  CALL.REL.NOINC `($__internal_5_$__cuda_sm20_rcp_rn_f32_slowpath) ;  /* 0x00000020000c7944 */ /* 0x001fea0003c00000 */
[----:B------:R-:W-:Y:S01]  /*31e0*/  IMAD.MOV.U32 R14, RZ, RZ, R11 ;  /* 0x000000ffff0e7224 */ /* 0x000fe200078e000b */
[----:B------:R-:W-:Y:S06]  /*31f0*/  BRA `(.L_x_128) ;  /* 0x0000000000107947 */ /* 0x000fec0003800000 */
.L_x_127:
[----:B------:R-:W1:Y:S02]  /*3200*/  MUFU.RCP R14, R9 ;  /* 0x00000009000e7308 */ /* 0x000e640000001000 */
[----:B-1----:R-:W-:-:S04]  /*3210*/  FFMA R8, R14, R9, -1 ;  /* 0xbf8000000e087423 */ /* 0x002fc80000000009 */
[----:B------:R-:W-:-:S04]  /*3220*/  FADD.FTZ R11, -R8, -RZ ;  /* 0x800000ff080b7221 */ /* 0x000fc80000010100 */
[----:B------:R-:W-:-:S07]  /*3230*/  FFMA R14, R14, R11, R14 ;  /* 0x0000000b0e0e7223 */ /* 0x000fce000000000e */
.L_x_128:
[----:B------:R-:W-:Y:S05]  /*3240*/  BSYNC.RECONVERGENT B0 ;  /* 0x0000000000007941 */ /* 0x000fea0003800200 */
.L_x_126:
[----:B------:R-:W-:Y:S02]  /*3250*/  HFMA2 R16, -RZ, RZ, 0, 0 ;  /* 0x00000000ff107431 */ /* 0x000fe400000001ff */
[----:B------:R-:W-:Y:S02]  /*3260*/  IMAD.MOV.U32 R18, RZ, RZ, -0x2dfc5089 ;  /* 0xd203af77ff127424 */ /* 0x000fe400078e00ff */
[----:B------:R-:W-:Y:S02]  /*3270*/  IMAD.MOV.U32 R19, RZ, RZ, RZ ;  /* 0x000000ffff137224 */ /* 0x000fe400078e00ff */
[----:B------:R-:W-:-:S07]  /*3280*/  IMAD.MOV.U32 R15, RZ, RZ, RZ ;  /* 0x000000ffff0f7224 */ /* 0x000fce00078e00ff */
.L_x_139:
[----:B------:R-:W-:Y:S01]  /*3290*/  BSSY.RECONVERGENT B0, `(.L_x_129) ;  /* 0x00000b2000007945 */ /* 0x000fe20003800200 */
[----:B0-----:R-:W-:Y:S02]  /*32a0*/  IMAD.MOV.U32 R9, RZ, RZ, R4 ;  /* 0x000000ffff097224 */ /* 0x001fe400078e0004 */
[----:B------:R-:W-:Y:S02]  /*32b0*/  IMAD.MOV.U32 R8, RZ, RZ, R3 ;  /* 0x000000ffff087224 */ /* 0x000fe400078e0003 */
[----:B------:R-:W-:-:S07]  /*32c0*/  IMAD.MOV.U32 R11, RZ, RZ, R6 ;  /* 0x000000ffff0b7224 */ /* 0x000fce00078e0006 */
.L_x_138:
[----:B------:R-:W-:Y:S01]  /*32d0*/  BSSY.RECONVERGENT B1, `(.L_x_130) ;  /* 0x0000059000017945 */ /* 0x000fe20003800200 */
[----:B0-----:R-:W-:-:S07]  /*32e0*/  IMAD.MOV.U32 R6, RZ, RZ, R2 ;  /* 0x000000ffff067224 */ /* 0x001fce00078e0002 */
.L_x_136:
[----:B------:R-:W-:Y:S01]  /*32f0*/  ISETP.NE.AND P0, PT, R19, 0x1, PT ;  /* 0x000000011300780c */ /* 0x000fe20003f05270 */
[----:B------:R-:W-:Y:S01]  /*3300*/  BSSY.RECONVERGENT B2, `(.L_x_131) ;  /* 0x0000052000027945 */ /* 0x000fe20003800200 */
[----:B------:R-:W-:Y:S01]  /*3310*/  IMAD.MOV.U32 R17, RZ, RZ, R16 ;  /* 0x000000ffff117224 */ /* 0x000fe200078e0010 */
[----:B------:R-:W-:Y:S01]  /*3320*/  MOV R3, R9 ;  /* 0x0000000900037202 */ /* 0x000fe20000000f00 */
[----:B------:R-:W-:Y:S02]  /*3330*/  IMAD.MOV.U32 R4, RZ, RZ, R5 ;  /* 0x000000ffff047224 */ /* 0x000fe400078e0005 */
[----:B------:R-:W-:Y:S02]  /*3340*/  IMAD.MOV.U32 R2, RZ, RZ, R8 ;  /* 0x000000ffff027224 */ /* 0x000fe400078e0008 */
[----:B------:R-:W-:-:S05]  /*3350*/  IMAD.MOV.U32 R19, RZ, RZ, RZ ;  /* 0x000000ffff137224 */ /* 0x000fca00078e00ff */
[----:B------:R-:W-:Y:S05]  /*3360*/  @!P0 BRA `(.L_x_132) ;  /* 0x00000004002c8947 */ /* 0x000fea0003800000 */
[----:B------:R-:W-:Y:S01]  /*3370*/  SHF.R.U32.HI R2, RZ, 0x2, R11 ;  /* 0x00000002ff027819 */ /* 0x000fe2000001160b */
[----:B------:R-:W-:Y:S01]  /*3380*/  IMAD.SHL.U32 R3, R5, 0x10, RZ ;  /* 0x0000001005037824 */ /* 0x000fe200078e00ff */
[----:B------:R-:W-:Y:S01]  /*3390*/  BSSY.RECONVERGENT B3, `(.L_x_133) ;  /* 0x000003c000037945 */ /* 0x000fe20003800200 */
[----:B------:R-:W-:Y:S01]  /*33a0*/  IMAD.MOV.U32 R13, RZ, RZ, 0x3e055027 ;  /* 0x3e055027ff0d7424 */ /* 0x000fe200078e00ff */
[----:B------:R-:W-:Y:S01]  /*33b0*/  LOP3.LUT R2, R2, R11, RZ, 0x3c, !PT ;  /* 0x0000000b02027212 */ /* 0x000fe200078e3cff */
[----:B------:R-:W-:Y:S02]  /*33c0*/  IMAD.MOV.U32 R11, RZ, RZ, 0x2f800000 ;  /* 0x2f800000ff0b7424 */ /* 0x000fe400078e00ff */
[----:B------:R-:W-:Y:S02]  /*33d0*/  IMAD.MOV.U32 R17, RZ, RZ, 0x7f800000 ;  /* 0x7f800000ff117424 */ /* 0x000fe400078e00ff */
        /* <DEDUP_REMOVED lines=11> */
[-C--:B------:R-:W-:Y:S02]  /*3490*/  IADD3 R4, PT, PT, R2, -R11.reuse, RZ ;  /* 0x8000000b02047210 */ /* 0x080fe40007ffe0ff */
        /* <DEDUP_REMOVED lines=10> */
[----:B------:R-:W-:Y:S01]  /*3540*/  FFMA R13, R10, R13, -0.16684235632419586182 ;  /* 0xbe2ad8b90a0d7423 */ /* 0x000fe2000000000d */
[----:B------:R-:W-:-:S03]  /*3550*/  IMAD.SHL.U32 R6, R11, 0x2, RZ ;  /* 0x000000020b067824 */ /* 0x000fc600078e00ff */
        /* <DEDUP_REMOVED lines=10> */
[----:B------:R-:W-:-:S03]  /*3600*/  FMUL R13, R13, -2 ;  /* 0xc00000000d0d7820 */ /* 0x000fc60000400000 */
[----:B------:R-:W-:Y:S01]  /*3610*/  LOP3.LUT R4, R11, R6, R4, 0x96, !PT ;  /* 0x000000060b047212 */ /* 0x000fe200078e9604 */
[----:B------:R-:W-:Y:S01]  /*3620*/  IMAD.MOV.U32 R11, RZ, RZ, 0x30c90fdb ;  /* 0x30c90fdbff0b7424 */ /* 0x000fe200078e00ff */
[----:B------:R-:W-:Y:S02]  /*3630*/  FSEL R13, R13, +INF , P0 ;  /* 0x7f8000000d0d7808 */ /* 0x000fe40000000000 */
[----:B------:R-:W-:Y:S02]  /*3640*/  LOP3.LUT R4, R4, R3, RZ, 0x3c, !PT ;  /* 0x0000000304047212 */ /* 0x000fe400078e3cff */
[----:B------:R0:W1:Y:S01]  /*3650*/  MUFU.RSQ R6, R13 ;  /* 0x0000000d00067308 */ /* 0x0000620000001400 */
[----:B------:R-:W-:Y:S01]  /*3660*/  VIADD R10, R13, 0xf3000000 ;  /* 0xf30000000d0a7836 */ /* 0x000fe20000000000 */
[----:B------:R-:W-:-:S04]  /*3670*/  IADD3 R2, PT, PT, R4, R18, RZ ;  /* 0x0000001204027210 */ /* 0x000fc80007ffe0ff */
[----:B------:R-:W-:Y:S02]  /*3680*/  ISETP.GT.U32.AND P0, PT, R10, 0x727fffff, PT ;  /* 0x727fffff0a00780c */ /* 0x000fe40003f04070 */
[----:B------:R-:W-:-:S05]  /*3690*/  I2FP.F32.U32 R2, R2 ;  /* 0x0000000200027245 */ /* 0x000fca0000201000 */
[----:B------:R-:W-:-:S06]  /*36a0*/  FFMA R2, R2, R11, 7.314590599882819788e-10 ;  /* 0x30490fdb02027423 */ /* 0x000fcc000000000b */
[----:B01----:R-:W-:Y:S05]  /*36b0*/  @!P0 BRA `(.L_x_134) ;  /* 0x0000000000148947 */ /* 0x003fea0003800000 */
[----:B------:R-:W-:Y:S01]  /*36c0*/  IMAD.MOV.U32 R11, RZ, RZ, R13 ;  /* 0x000000ffff0b7224 */ /* 0x000fe200078e000d */
[----:B------:R-:W-:-:S07]  /*36d0*/  MOV R16, 0x36f0 ;  /* 0x000036f000107802 */ /* 0x000fce0000000f00 */
[----:B------:R-:W-:Y:S05]  /*36e0*/  CALL.REL.NOINC `($__internal_6_$__cuda_sm20_sqrt_rn_f32_slowpath) ;  /* 0x0000001c00987944 */ /* 0x000fea0003c00000 */
[----:B------:R-:W-:Y:S01]  /*36f0*/  IMAD.MOV.U32 R16, RZ, RZ, R20 ;  /* 0x000000ffff107224 */ /* 0x000fe200078e0014 */
[----:B------:R-:W-:Y:S06]  /*3700*/  BRA `(.L_x_135) ;  /* 0x0000000000107947 */ /* 0x000fec0003800000 */
.L_x_134:
[----:B------:R-:W-:Y:S01]  /*3710*/  FMUL.FTZ R16, R13, R6 ;  /* 0x000000060d107220 */ /* 0x000fe20000410000 */
[----:B------:R-:W-:-:S03]  /*3720*/  FMUL.FTZ R6, R6, 0.5 ;  /* 0x3f00000006067820 */ /* 0x000fc60000410000 */
[----:B------:R-:W-:-:S04]  /*3730*/  FFMA R11, -R16, R16, R13 ;  /* 0x00000010100b7223 */ /* 0x000fc8000000010d */
[----:B------:R-:W-:-:S07]  /*3740*/  FFMA R16, R11, R6, R16 ;  /* 0x000000060b107223 */ /* 0x000fce0000000010 */
.L_x_135:
[----:B------:R-:W-:Y:S05]  /*3750*/  BSYNC.RECONVERGENT B3 ;  /* 0x0000000000037941 */ /* 0x000fea0003800200 */
.L_x_133:
[----:B------:R-:W-:Y:S01]  /*3760*/  FMUL.RZ R10, R2, 0.15915493667125701904 ;  /* 0x3e22f983020a7820 */ /* 0x000fe2000040c000 */
[----:B------:R-:W-:Y:S01]  /*3770*/  IMAD.MOV.U32 R6, RZ, RZ, R9 ;  /* 0x000000ffff067224 */ /* 0x000fe200078e0009 */
[----:B------:R-:W-:Y:S01]  /*3780*/  MOV R2, R5 ;  /* 0x0000000500027202 */ /* 0x000fe20000000f00 */
[----:B------:R-:W-:Y:S01]  /*3790*/  IMAD.MOV.U32 R19, RZ, RZ, 0x1 ;  /* 0x00000001ff137424 */ /* 0x000fe200078e00ff */
[----:B------:R-:W0:Y:S01]  /*37a0*/  MUFU.SIN R17, R10 ;  /* 0x0000000a00117308 */ /* 0x000e220000000400 */
[----:B------:R-:W-:-:S07]  /*37b0*/  IMAD.MOV.U32 R9, RZ, RZ, R3 ;  /* 0x000000ffff097224 */ /* 0x000fce00078e0003 */
[----:B------:R-:W1:Y:S01]  /*37c0*/  MUFU.COS R11, R10 ;  /* 0x0000000a000b7308 */ /* 0x000e620000000000 */
[-C--:B0-----:R-:W-:Y:S01]  /*37d0*/  FMUL R17, R17, R16.reuse ;  /* 0x0000001011117220 */ /* 0x081fe20000400000 */
[----:B-1----:R-:W-:Y:S01]  /*37e0*/  FMUL R16, R11, R16 ;  /* 0x000000100b107220 */ /* 0x002fe20000400000 */
[----:B------:R-:W-:Y:S02]  /*37f0*/  IMAD.MOV.U32 R11, RZ, RZ, R8 ;  /* 0x000000ffff0b7224 */ /* 0x000fe400078e0008 */
[----:B------:R-:W-:Y:S02]  /*3800*/  IMAD.MOV.U32 R8, RZ, RZ, R5 ;  /* 0x000000ffff087224 */ /* 0x000fe400078e0005 */
[----:B------:R-:W-:-:S07]  /*3810*/  IMAD.MOV.U32 R5, RZ, RZ, R4 ;  /* 0x000000ffff057224 */ /* 0x000fce00078e0004 */
.L_x_132:
[----:B------:R-:W-:Y:S05]  /*3820*/  BSYNC.RECONVERGENT B2 ;  /* 0x0000000000027941 */ /* 0x000fea0003800200 */
.L_x_131:
[----:B------:R-:W-:-:S05]  /*3830*/  FFMA R21, R17, R14, 1 ;  /* 0x3f80000011157423 */ /* 0x000fca000000000e */
[----:B------:R-:W-:-:S13]  /*3840*/  FSETP.GTU.AND P0, PT, R21, RZ, PT ;  /* 0x000000ff1500720b */ /* 0x000fda0003f0c000 */
[----:B------:R-:W-:Y:S05]  /*3850*/  @!P0 BRA `(.L_x_136) ;  /* 0xfffffff800a48947 */ /* 0x000fea000383ffff */
[----:B------:R-:W-:Y:S05]  /*3860*/  BSYNC.RECONVERGENT B1 ;  /* 0x0000000000017941 */ /* 0x000fea0003800200 */
.L_x_130:
[----:B------:R-:W-:Y:S01]  /*3870*/  SHF.R.U32.HI R10, RZ, 0x2, R11 ;  /* 0x00000002ff0a7819 */ /* 0x000fe2000001160b */
[----:B------:R-:W0:Y:S01]  /*3880*/  F2F.F64.F32 R8, R17 ;  /* 0x0000001100087310 */ /* 0x000e220000201800 */
[----:B------:R-:W-:Y:S01]  /*3890*/  IMAD.SHL.U32 R5, R4, 0x10, RZ ;  /* 0x0000001004057824 */ /* 0x000fe200078e00ff */
[----:B------:R-:W-:Y:S01]  /*38a0*/  UMOV UR4, 0xb2fec56d ;  /* 0xb2fec56d00047882 */ /* 0x000fe20000000000 */
[----:B------:R-:W-:Y:S01]  /*38b0*/  LOP3.LUT R10, R10, R11, RZ, 0x3c, !PT ;  /* 0x0000000b0a0a7212 */ /* 0x000fe200078e3cff */
[----:B------:R-:W-:Y:S01]  /*38c0*/  UMOV UR5, 0x3fa0f27b ;  /* 0x3fa0f27b00057882 */ /* 0x000fe20000000000 */
[----:B------:R-:W-:-:S03]  /*38d0*/  VIADD R18, R18, 0x587c5 ;  /* 0x000587c512127836 */ /* 0x000fc60000000000 */
[----:B------:R-:W-:-:S05]  /*38e0*/  IMAD.SHL.U32 R11, R10, 0x2, RZ ;  /* 0x000000020a0b7824 */ /* 0x000fca00078e00ff */
[----:B------:R-:W-:Y:S01]  /*38f0*/  LOP3.LUT R5, R10, R11, R5, 0x96, !PT ;  /* 0x0000000b0a057212 */ /* 0x000fe200078e9605 */
[----:B------:R-:W-:Y:S01]  /*3900*/  IMAD.MOV.U32 R11, RZ, RZ, 0x2f800000 ;  /* 0x2f800000ff0b7424 */ /* 0x000fe200078e00ff */
[----:B0-----:R-:W-:Y:S02]  /*3910*/  DMUL R12, R8, -UR4 ;  /* 0x80000004080c7c28 */ /* 0x001fe40008000000 */
[----:B------:R-:W-:-:S04]  /*3920*/  LOP3.LUT R5, R5, R4, RZ, 0x3c, !PT ;  /* 0x0000000405057212 */ /* 0x000fc800078e3cff */
[----:B------:R-:W-:Y:S02]  /*3930*/  IADD3 R10, PT, PT, R5, R18, RZ ;  /* 0x00000012050a7210 */ /* 0x000fe40007ffe0ff */
[----:B------:R-:W-:Y:S02]  /*3940*/  DMUL R12, R8, R12 ;  /* 0x0000000c080c7228 */ /* 0x000fe40000000000 */
[----:B------:R-:W-:-:S05]  /*3950*/  I2FP.F32.U32 R10, R10 ;  /* 0x0000000a000a7245 */ /* 0x000fca0000201000 */
[----:B------:R-:W-:Y:S01]  /*3960*/  FFMA R20, R10, R11, 1.1641532182693481445e-10 ;  /* 0x2f0000000a147423 */ /* 0x000fe2000000000b */
[----:B------:R-:W-:-:S03]  /*3970*/  DMUL R12, R8, R12 ;  /* 0x0000000c080c7228 */ /* 0x000fc60000000000 */
[----:B------:R-:W0:Y:S05]  /*3980*/  F2F.F64.F32 R10, R20 ;  /* 0x00000014000a7310 */ /* 0x000e2a0000201800 */
[----:B------:R-:W-:-:S08]  /*3990*/  DFMA R12, R8, R12, 1 ;  /* 0x3ff00000080c742b */ /* 0x000fd0000000000c */
[----:B0-----:R-:W-:Y:S01]  /*39a0*/  DSETP.GT.AND P0, PT, R12, R10, PT ;  /* 0x0000000a0c00722a */ /* 0x001fe20003f04000 */
[----:B------:R-:W-:-:S04]  /*39b0*/  FMUL R10, R21, R21 ;  /* 0x00000015150a7220 */ /* 0x000fc80000400000 */
[----:B------:R-:W-:-:S09]  /*39c0*/  FMUL R10, R21, R10 ;  /* 0x0000000a150a7220 */ /* 0x000fd20000400000 */
[----:B------:R-:W-:Y:S05]  /*39d0*/  @P0 BRA `(.L_x_137) ;  /* 0x0000000000f40947 */ /* 0x000fea0003800000 */
[C---:B------:R-:W-:Y:S01]  /*39e0*/  FMUL R9, R10.reuse, 8388608 ;  /* 0x4b0000000a097820 */ /* 0x040fe20000400000 */
[----:B------:R-:W-:Y:S01]  /*39f0*/  FSETP.GEU.AND P1, PT, R10, 1.175494350822287508e-38, PT ;  /* 0x008000000a00780b */ /* 0x000fe20003f2e000 */
[----:B------:R-:W-:Y:S01]  /*3a00*/  IMAD.MOV.U32 R22, RZ, RZ, 0x3e055027 ;  /* 0x3e055027ff167424 */ /* 0x000fe200078e00ff */
[----:B------:R-:W-:Y:S02]  /*3a10*/  FSETP.GEU.AND P0, PT, R20, 1.175494350822287508e-38, PT ;  /* 0x008000001400780b */ /* 0x000fe40003f0e000 */
[----:B------:R-:W-:-:S05]  /*3a20*/  FSEL R8, R9, R10, !P1 ;  /* 0x0000000a09087208 */ /* 0x000fca0004800000 */
[----:B------:R-:W-:-:S05]  /*3a30*/  VIADD R13, R8, 0xc0d55555 ;  /* 0xc0d55555080d7836 */ /* 0x000fca0000000000 */
[----:B------:R-:W-:Y:S01]  /*3a40*/  LOP3.LUT R13, R13, 0xff800000, RZ, 0xc0, !PT ;  /* 0xff8000000d0d7812 */ /* 0x000fe200078ec0ff */
[----:B------:R-:W-:-:S03]  /*3a50*/  @!P0 FMUL R20, R20, 8388608 ;  /* 0x4b00000014148820 */ /* 0x000fc60000400000 */
[----:B------:R-:W-:Y:S01]  /*3a60*/  I2FP.F32.S32 R24, R13 ;  /* 0x0000000d00187245 */ /* 0x000fe20000201400 */
[----:B------:R-:W-:Y:S01]  /*3a70*/  IMAD.IADD R12, R8, 0x1, -R13 ;  /* 0x00000001080c7824 */ /* 0x000fe200078e0a0d */
[----:B------:R-:W-:Y:S01]  /*3a80*/  MOV R13, 0x7f800000 ;  /* 0x7f800000000d7802 */ /* 0x000fe20000000f00 */
[----:B------:R-:W-:Y:S02]  /*3a90*/  VIADD R11, R20, 0xc0d55555 ;  /* 0xc0d55555140b7836 */ /* 0x000fe40000000000 */
[----:B------:R-:W-:-:S03]  /*3aa0*/  FADD R12, R12, -1 ;  /* 0xbf8000000c0c7421 */ /* 0x000fc60000000000 */
[----:B------:R-:W-:Y:S01]  /*3ab0*/  LOP3.LUT R11, R11, 0xff800000, RZ, 0xc0, !PT ;  /* 0xff8000000b0b7812 */ /* 0x000fe200078ec0ff */
[----:B------:R-:W-:-:S04]  /*3ac0*/  FFMA R9, R12, -R22, 0.14084610342979431152 ;  /* 0x3e1039f60c097423 */ /* 0x000fc80000000816 */
[----:B------:R-:W-:Y:S01]  /*3ad0*/  FFMA R21, R12, R9, -0.12148627638816833496 ;  /* 0xbdf8cdcc0c157423 */ /* 0x000fe20000000009 */
[----:B------:R-:W-:Y:S01]  /*3ae0*/  IMAD.IADD R9, R20, 0x1, -R11 ;  /* 0x0000000114097824 */ /* 0x000fe200078e0a0b */
[----:B------:R-:W-:Y:S02]  /*3af0*/  I2FP.F32.S32 R11, R11 ;  /* 0x0000000b000b7245 */ /* 0x000fe40000201400 */
[----:B------:R-:W-:Y:S01]  /*3b00*/  FFMA R21, R12, R21, 0.13980610668659210205 ;  /* 0x3e0f29550c157423 */ /* 0x000fe20000000015 */
[----:B------:R-:W-:-:S03]  /*3b10*/  FADD R9, R9, -1 ;  /* 0xbf80000009097421 */ /* 0x000fc60000000000 */
[----:B------:R-:W-:Y:S01]  /*3b20*/  FFMA R21, R12, R21, -0.16684235632419586182 ;  /* 0xbe2ad8b90c157423 */ /* 0x000fe20000000015 */
[----:B------:R-:W-:-:S03]  /*3b30*/  FFMA R22, R9, -R22, 0.14084610342979431152 ;  /* 0x3e1039f609167423 */ /* 0x000fc60000000816 */
[----:B------:R-:W-:Y:S01]  /*3b40*/  FFMA R21, R12, R21, 0.20012299716472625732 ;  /* 0x3e4ced0b0c157423 */ /* 0x000fe20000000015 */
[----:B------:R-:W-:-:S03]  /*3b50*/  FFMA R22, R9, R22, -0.12148627638816833496 ;  /* 0xbdf8cdcc09167423 */ /* 0x000fc60000000016 */
[----:B------:R-:W-:Y:S01]  /*3b60*/  FFMA R21, R12, R21, -0.24999669194221496582 ;  /* 0xbe7fff220c157423 */ /* 0x000fe20000000015 */
[----:B------:R-:W-:-:S03]  /*3b70*/  FFMA R22, R9, R22, 0.13980610668659210205 ;  /* 0x3e0f295509167423 */ /* 0x000fc60000000016 */
[C---:B------:R-:W-:Y:S01]  /*3b80*/  FFMA R23, R12.reuse, R21, 0.33333182334899902344 ;  /* 0x3eaaaa780c177423 */ /* 0x040fe20000000015 */
[C---:B------:R-:W-:Y:S01]  /*3b90*/  FFMA R22, R9.reuse, R22, -0.16684235632419586182 ;  /* 0xbe2ad8b909167423 */ /* 0x040fe20000000016 */
[----:B------:R-:W-:Y:S02]  /*3ba0*/  FSEL R21, RZ, -23, P1 ;  /* 0xc1b80000ff157808 */ /* 0x000fe40000800000 */
[----:B------:R-:W-:Y:S01]  /*3bb0*/  FFMA R23, R12, R23, -0.5 ;  /* 0xbf0000000c177423 */ /* 0x000fe20000000017 */
[----:B------:R-:W-:Y:S01]  /*3bc0*/  ISETP.GT.U32.AND P1, PT, R8, 0x7f7fffff, PT ;  /* 0x7f7fffff0800780c */ /* 0x000fe20003f24070 */
[C---:B------:R-:W-:Y:S01]  /*3bd0*/  FFMA R22, R9.reuse, R22, 0.20012299716472625732 ;  /* 0x3e4ced0b09167423 */ /* 0x040fe20000000016 */
[----:B------:R-:W-:Y:S01]  /*3be0*/  FFMA R21, R24, 1.1920928955078125e-07, R21 ;  /* 0x3400000018157823 */ /* 0x000fe20000000015 */
[----:B------:R-:W-:Y:S02]  /*3bf0*/  FMUL R23, R12, R23 ;  /* 0x000000170c177220 */ /* 0x000fe40000400000 */
[----:B------:R-:W-:-:S02]  /*3c00*/  FFMA R22, R9, R22, -0.24999669194221496582 ;  /* 0xbe7fff2209167423 */ /* 0x000fc40000000016 */
[----:B------:R-:W-:Y:S02]  /*3c10*/  FFMA R12, R12, R23, R12 ;  /* 0x000000170c0c7223 */ /* 0x000fe4000000000c */
[----:B------:R-:W-:Y:S02]  /*3c20*/  FFMA R22, R9, R22, 0.33333182334899902344 ;  /* 0x3eaaaa7809167423 */ /* 0x000fe40000000016 */
[----:B------:R-:W-:Y:S01]  /*3c30*/  FFMA R21, R21, 0.69314718246459960938, R12 ;  /* 0x3f31721815157823 */ /* 0x000fe2000000000c */
[----:B------:R-:W-:Y:S01]  /*3c40*/  FSEL R12, RZ, -23, P0 ;  /* 0xc1b80000ff0c7808 */ /* 0x000fe20000000000 */
[----:B------:R-:W-:Y:S01]  /*3c50*/  @P1 FFMA R21, R8, R13, +INF ;  /* 0x7f80000008151423 */ /* 0x000fe2000000000d */
[C---:B------:R-:W-:Y:S01]  /*3c60*/  FFMA R22, R9.reuse, R22, -0.5 ;  /* 0xbf00000009167423 */ /* 0x040fe20000000016 */
[----:B------:R-:W-:Y:S02]  /*3c70*/  ISETP.GT.U32.AND P0, PT, R20, 0x7f7fffff, PT ;  /* 0x7f7fffff1400780c */ /* 0x000fe40003f04070 */
[----:B------:R-:W-:Y:S01]  /*3c80*/  FSETP.NEU.AND P1, PT, R8, RZ, PT ;  /* 0x000000ff0800720b */ /* 0x000fe20003f2d000 */
[----:B------:R-:W-:Y:S01]  /*3c90*/  FMUL R22, R9, R22 ;  /* 0x0000001609167220 */ /* 0x000fe20000400000 */
[----:B------:R-:W-:Y:S01]  /*3ca0*/  FADD R8, -R10, 1 ;  /* 0x3f8000000a087421 */ /* 0x000fe20000000100 */
[----:B------:R-:W-:Y:S01]  /*3cb0*/  FFMA R11, R11, 1.1920928955078125e-07, R12 ;  /* 0x340000000b0b7823 */ /* 0x000fe2000000000c */
[----:B------:R-:W-:Y:S01]  /*3cc0*/  FSEL R21, R21, -INF , P1 ;  /* 0xff80000015157808 */ /* 0x000fe20000800000 */
[----:B------:R-:W-:-:S04]  /*3cd0*/  FFMA R22, R9, R22, R9 ;  /* 0x0000001609167223 */ /* 0x000fc80000000009 */
[----:B------:R-:W-:Y:S01]  /*3ce0*/  FADD R12, R8, R21 ;  /* 0x00000015080c7221 */ /* 0x000fe20000000000 */
[----:B------:R-:W-:Y:S01]  /*3cf0*/  FFMA R11, R11, 0.69314718246459960938, R22 ;  /* 0x3f3172180b0b7823 */ /* 0x000fe20000000016 */
[----:B------:R-:W-:Y:S01]  /*3d00*/  FMUL R8, R17, 0.5 ;  /* 0x3f00000011087820 */ /* 0x000fe20000400000 */
[C---:B------:R-:W-:Y:S01]  /*3d10*/  @P0 FFMA R11, R20.reuse, R13, +INF ;  /* 0x7f800000140b0423 */ /* 0x040fe2000000000d */
[----:B------:R-:W-:Y:S01]  /*3d20*/  FMUL R9, R7, R12 ;  /* 0x0000000c07097220 */ /* 0x000fe20000400000 */
[----:B------:R-:W-:-:S03]  /*3d30*/  FSETP.NEU.AND P0, PT, R20, RZ, PT ;  /* 0x000000ff1400720b */ /* 0x000fc60003f0d000 */
[----:B------:R-:W-:Y:S01]  /*3d40*/  FFMA R8, R8, R17, R9 ;  /* 0x0000001108087223 */ /* 0x000fe20000000009 */
[----:B------:R-:W-:Y:S01]  /*3d50*/  FSEL R11, R11, -INF , P0 ;  /* 0xff8000000b0b7808 */ /* 0x000fe20000000000 */
[----:B------:R-:W-:-:S03]  /*3d60*/  IMAD.MOV.U32 R9, RZ, RZ, R4 ;  /* 0x000000ffff097224 */ /* 0x000fc600078e0004 */
[----:B------:R-:W-:Y:S01]  /*3d70*/  FSETP.GEU.AND P0, PT, R11, R8, PT ;  /* 0x000000080b00720b */ /* 0x000fe20003f0e000 */
[----:B------:R-:W-:Y:S02]  /*3d80*/  IMAD.MOV.U32 R8, RZ, RZ, R3 ;  /* 0x000000ffff087224 */ /* 0x000fe400078e0003 */
[----:B------:R-:W-:-:S10]  /*3d90*/  IMAD.MOV.U32 R11, RZ, RZ, R6 ;  /* 0x000000ffff0b7224 */ /* 0x000fd400078e0006 */
[----:B------:R-:W-:Y:S05]  /*3da0*/  @P0 BRA `(.L_x_138) ;  /* 0xfffffff400480947 */ /* 0x000fea000383ffff */
.L_x_137:
[----:B------:R-:W-:Y:S05]  /*3db0*/  BSYNC.RECONVERGENT B0 ;  /* 0x0000000000007941 */ /* 0x000fea0003800200 */
.L_x_129:
[----:B------:R-:W0:Y:S01]  /*3dc0*/  LDC.64 R8, c[0x0][0x388] ;  /* 0x0000e200ff087b82 */ /* 0x000e220000000a00 */
[----:B------:R-:W-:Y:S02]  /*3dd0*/  IMAD R11, R15, UR6, R0 ;  /* 0x000000060f0b7c24 */ /* 0x000fe4000f8e0200 */
[----:B------:R-:W-:Y:S01]  /*3de0*/  FMUL R13, R7, R10 ;  /* 0x0000000a070d7220 */ /* 0x000fe20000400000 */
[----:B------:R-:W-:-:S05]  /*3df0*/  VIADD R15, R15, 0x1 ;  /* 0x000000010f0f7836 */ /* 0x000fca0000000000 */
[----:B------:R-:W-:Y:S01]  /*3e00*/  ISETP.NE.AND P0, PT, R15, 0x3e8, PT ;  /* 0x000003e80f00780c */ /* 0x000fe20003f05270 */
[----:B0-----:R-:W-:-:S05]  /*3e10*/  IMAD.WIDE.U32 R8, R11, 0x4, R8 ;  /* 0x000000040b087825 */ /* 0x001fca00078e0008 */
[----:B------:R0:W-:Y:S07]  /*3e20*/  STG.E desc[UR8][R8.64], R13 ;  /* 0x0000000d08007986 */ /* 0x0001ee000c101908 */
[----:B------:R-:W-:Y:S05]  /*3e30*/  @!P0 EXIT ;  /* 0x000000000000894d */ /* 0x000fea0003800000 */
[----:B------:R-:W-:Y:S05]  /*3e40*/  BRA `(.L_x_139) ;  /* 0xfffffff400107947 */ /* 0x000fea000383ffff */
.L_x_122:
        /* <DEDUP_REMOVED lines=10> */
.L_x_141:
[----:B------:R-:W-:Y:S01]  /*3ef0*/  IMAD.MOV.U32 R9, RZ, RZ, R20 ;  /* 0x000000ffff097224 */ /* 0x000fe200078e0014 */
[----:B------:R-:W-:Y:S06]  /*3f00*/  BRA `(.L_x_142) ;  /* 0x0000000000107947 */ /* 0x000fec0003800000 */
.L_x_140:
[----:B------:R-:W-:Y:S01]  /*3f10*/  FMUL.FTZ R12, R11, R10 ;  /* 0x0000000a0b0c7220 */ /* 0x000fe20000410000 */
[----:B------:R-:W-:-:S03]  /*3f20*/  FMUL.FTZ R10, R10, 0.5 ;  /* 0x3f0000000a0a7820 */ /* 0x000fc60000410000 */
[----:B------:R-:W-:-:S04]  /*3f30*/  FFMA R9, -R12, R12, R11 ;  /* 0x0000000c0c097223 */ /* 0x000fc8000000010b */
[----:B------:R-:W-:-:S07]  /*3f40*/  FFMA R9, R9, R10, R12 ;  /* 0x0000000a09097223 */ /* 0x000fce000000000c */
.L_x_142:
[----:B------:R-:W-:Y:S01]  /*3f50*/  IADD3 R10, PT, PT, R9, 0x1800000, RZ ;  /* 0x01800000090a7810 */ /* 0x000fe20007ffe0ff */
[----:B------:R-:W-:Y:S03]  /*3f60*/  BSSY.RECONVERGENT B0, `(.L_x_143) ;  /* 0x000000c000007945 */ /* 0x000fe60003800200 */
[----:B------:R-:W-:-:S04]  /*3f70*/  LOP3.LUT R10, R10, 0x7f800000, RZ, 0xc0, !PT ;  /* 0x7f8000000a0a7812 */ /* 0x000fc800078ec0ff */
[----:B------:R-:W-:-:S13]  /*3f80*/  ISETP.GT.U32.AND P0, PT, R10, 0x1ffffff, PT ;  /* 0x01ffffff0a00780c */ /* 0x000fda0003f04070 */
[----:B------:R-:W-:Y:S05]  /*3f90*/  @P0 BRA `(.L_x_144) ;  /* 0x0000000000100947 */ /* 0x000fea0003800000 */
[----:B------:R-:W-:-:S07]  /*3fa0*/  MOV R12, 0x3fc0 ;  /* 0x00003fc0000c7802 */ /* 0x000fce0000000f00 */
[----:B0-----:R-:W-:Y:S05]  /*3fb0*/  CALL.REL.NOINC `($__internal_5_$__cuda_sm20_rcp_rn_f32_slowpath) ;  /* 0x0000001000947944 */ /* 0x001fea0003c00000 */
[----:B------:R-:W-:Y:S01]  /*3fc0*/  IMAD.MOV.U32 R9, RZ, RZ, R11 ;  /* 0x000000ffff097224 */ /* 0x000fe200078e000b */
[----:B------:R-:W-:Y:S06]  /*3fd0*/  BRA `(.L_x_145) ;  /* 0x0000000000107947 */ /* 0x000fec0003800000 */
.L_x_144:
[----:B------:R-:W1:Y:S02]  /*3fe0*/  MUFU.RCP R10, R9 ;  /* 0x00000009000a7308 */ /* 0x000e640000001000 */
[----:B-1----:R-:W-:-:S04]  /*3ff0*/  FFMA R11, R10, R9, -1 ;  /* 0xbf8000000a0b7423 */ /* 0x002fc80000000009 */
[----:B------:R-:W-:-:S04]  /*4000*/  FADD.FTZ R11, -R11, -RZ ;  /* 0x800000ff0b0b7221 */ /* 0x000fc80000010100 */
[----:B------:R-:W-:-:S07]  /*4010*/  FFMA R9, R10, R11, R10 ;  /* 0x0000000b0a097223 */ /* 0x000fce000000000a */
.L_x_145:
[----:B------:R-:W-:Y:S05]  /*4020*/  BSYNC.RECONVERGENT B0 ;  /* 0x0000000000007941 */ /* 0x000fea0003800200 */
.L_x_143:
[----:B------:R-:W-:Y:S01]  /*4030*/  FMUL R15, R7, 0.5 ;  /* 0x3f000000070f7820 */ /* 0x000fe20000400000 */
[----:B------:R-:W-:Y:S01]  /*4040*/  IMAD.MOV.U32 R10, RZ, RZ, -0x2dfc5089 ;  /* 0xd203af77ff0a7424 */ /* 0x000fe200078e00ff */
[----:B------:R-:W-:Y:S01]  /*4050*/  CS2R R12, SRZ ;  /* 0x00000000000c7805 */ /* 0x000fe2000001ff00 */
[----:B------:R-:W-:-:S03]  /*4060*/  IMAD.MOV.U32 R11, RZ, RZ, RZ ;  /* 0x000000ffff0b7224 */ /* 0x000fc600078e00ff */
[----:B------:R-:W1:Y:S02]  /*4070*/  FRND.TRUNC R15, R15 ;  /* 0x0000000f000f7307 */ /* 0x000e64000020d000 */
[----:B-1----:R-:W-:-:S04]  /*4080*/  FADD R14, R15, R15 ;  /* 0x0000000f0f0e7221 */ /* 0x002fc80000000000 */
[----:B------:R-:W-:-:S07]  /*4090*/  FADD R14, -R14, R7 ;  /* 0x000000070e0e7221 */ /* 0x000fce0000000100 */
.L_x_160:
[----:B------:R-:W-:Y:S01]  /*40a0*/  SHF.R.U32.HI R15, RZ, 0x2, R6 ;  /* 0x00000002ff0f7819 */ /* 0x000fe20000011606 */
[----:B------:R-:W-:Y:S01]  /*40b0*/  IMAD.SHL.U32 R16, R5, 0x10, RZ ;  /* 0x0000001005107824 */ /* 0x000fe200078e00ff */
[----:B------:R-:W-:Y:S01]  /*40c0*/  BSSY.RECONVERGENT B0, `(.L_x_146) ;  /* 0x0000058000007945 */ /* 0x000fe20003800200 */
[----:B------:R-:W-:Y:S01]  /*40d0*/  VIADD R10, R10, 0x587c5 ;  /* 0x000587c50a0a7836 */ /* 0x000fe20000000000 */
[----:B------:R-:W-:Y:S01]  /*40e0*/  LOP3.LUT R15, R15, R6, RZ, 0x3c, !PT ;  /* 0x000000060f0f7212 */ /* 0x000fe200078e3cff */
[----:B------:R-:W-:Y:S02]  /*40f0*/  IMAD.MOV.U32 R17, RZ, RZ, 0x2f800000 ;  /* 0x2f800000ff117424 */ /* 0x000fe400078e00ff */
[----:B------:R-:W-:Y:S02]  /*4100*/  IMAD.MOV.U32 R20, RZ, RZ, R3 ;  /* 0x000000ffff147224 */ /* 0x000fe400078e0003 */
[----:B0-----:R-:W-:Y:S02]  /*4110*/  IMAD.SHL.U32 R6, R15, 0x2, RZ ;  /* 0x000000020f067824 */ /* 0x001fe400078e00ff */
[----:B------:R-:W-:-:S03]  /*4120*/  IMAD.MOV.U32 R21, RZ, RZ, 0x3f800000 ;  /* 0x3f800000ff157424 */ /* 0x000fc600078e00ff */
[----:B------:R-:W-:-:S04]  /*4130*/  LOP3.LUT R6, R15, R6, R16, 0x96, !PT ;  /* 0x000000060f067212 */ /* 0x000fc800078e9610 */
[----:B------:R-:W-:-:S04]  /*4140*/  LOP3.LUT R15, R6, R5, RZ, 0x3c, !PT ;  /* 0x00000005060f7212 */ /* 0x000fc800078e3cff */
[----:B------:R-:W-:-:S04]  /*4150*/  IADD3 R6, PT, PT, R15, R10, RZ ;  /* 0x0000000a0f067210 */ /* 0x000fc80007ffe0ff */
[----:B------:R-:W-:-:S05]  /*4160*/  I2FP.F32.U32 R6, R6 ;  /* 0x0000000600067245 */ /* 0x000fca0000201000 */
[----:B------:R-:W-:-:S05]  /*4170*/  FFMA R6, R6, R17, 1.1641532182693481445e-10 ;  /* 0x2f00000006067423 */ /* 0x000fca0000000011 */
[----:B------:R-:W-:-:S04]  /*4180*/  FSETP.NEU.AND P0, PT, R6, 1, PT ;  /* 0x3f8000000600780b */ /* 0x000fc80003f0d000 */
[----:B------:R-:W-:-:S13]  /*4190*/  FSETP.EQ.OR P0, PT, R7, RZ, !P0 ;  /* 0x000000ff0700720b */ /* 0x000fda0004702400 */
[----:B------:R-:W-:Y:S05]  /*41a0*/  @P0 BRA `(.L_x_147) ;  /* 0x0000000400240947 */ /* 0x000fea0003800000 */
[----:B------:R-:W-:-:S04]  /*41b0*/  FSETP.NAN.AND P0, PT, |R7|, |R7|, PT ;  /* 0x400000070700720b */ /* 0x000fc80003f08200 */
[----:B------:R-:W-:-:S13]  /*41c0*/  FSETP.NAN.OR P0, PT, |R6|, |R6|, P0 ;  /* 0x400000060600720b */ /* 0x000fda0000708600 */
[----:B------:R-:W-:Y:S05]  /*41d0*/  @P0 BRA `(.L_x_148) ;  /* 0x0000000400140947 */ /* 0x000fea0003800000 */
[----:B------:R-:W-:-:S04]  /*41e0*/  FSETP.NEU.AND P0, PT, |R6|, +INF , PT ;  /* 0x7f8000000600780b */ /* 0x000fc80003f0d200 */
[----:B------:R-:W-:-:S13]  /*41f0*/  FSETP.EQ.OR P0, PT, R6, RZ, !P0 ;  /* 0x000000ff0600720b */ /* 0x000fda0004702400 */
[----:B------:R-:W-:Y:S05]  /*4200*/  @P0 BRA `(.L_x_149) ;  /* 0x0000000000f80947 */ /* 0x000fea0003800000 */
[C---:B------:R-:W-:Y:S01]  /*4210*/  FMUL R3, |R6|.reuse, 16777216 ;  /* 0x4b80000006037820 */ /* 0x040fe20000400200 */
[C---:B------:R-:W-:Y:S01]  /*4220*/  FSETP.GEU.AND P0, PT, |R6|.reuse, 1.175494350822287508e-38, PT ;  /* 0x008000000600780b */ /* 0x040fe20003f0e200 */
[----:B------:R-:W-:Y:S01]  /*4230*/  IMAD.MOV.U32 R21, RZ, RZ, 0x3a2c32e4 ;  /* 0x3a2c32e4ff157424 */ /* 0x000fe200078e00ff */
[----:B------:R-:W-:Y:S02]  /*4240*/  FSETP.NEU.AND P2, PT, R6, -1, PT ;  /* 0xbf8000000600780b */ /* 0x000fe40003f4d000 */
[----:B------:R-:W-:Y:S02]  /*4250*/  FSEL R3, R3, |R6|, !P0 ;  /* 0x4000000603037208 */ /* 0x000fe40004000000 */
[----:B------:R-:W-:-:S03]  /*4260*/  FSEL R19, RZ, -24, P0 ;  /* 0xc1c00000ff137808 */ /* 0x000fc60000000000 */
[----:B------:R-:W-:-:S05]  /*4270*/  VIADD R16, R3, 0xc0cafb0d ;  /* 0xc0cafb0d03107836 */ /* 0x000fca0000000000 */
[----:B------:R-:W-:-:S05]  /*4280*/  LOP3.LUT R16, R16, 0xff800000, RZ, 0xc0, !PT ;  /* 0xff80000010107812 */ /* 0x000fca00078ec0ff */
[----:B------:R-:W-:Y:S01]  /*4290*/  IMAD.IADD R22, R3, 0x1, -R16 ;  /* 0x0000000103167824 */ /* 0x000fe200078e0a10 */
[----:B------:R-:W-:-:S03]  /*42a0*/  I2FP.F32.S32 R16, R16 ;  /* 0x0000001000107245 */ /* 0x000fc60000201400 */
[C---:B------:R-:W-:Y:S01]  /*42b0*/  FADD R3, R22.reuse, 1 ;  /* 0x3f80000016037421 */ /* 0x040fe20000000000 */
[----:B------:R-:W-:Y:S01]  /*42c0*/  FADD R22, R22, -1 ;  /* 0xbf80000016167421 */ /* 0x000fe20000000000 */
[----:B------:R-:W-:-:S03]  /*42d0*/  FFMA R24, R16, 1.1920928955078125e-07, R19 ;  /* 0x3400000010187823 */ /* 0x000fc60000000013 */
[----:B------:R-:W-:Y:S01]  /*42e0*/  FADD R18, R22, R22 ;  /* 0x0000001616127221 */ /* 0x000fe20000000000 */
[----:B------:R-:W0:Y:S03]  /*42f0*/  MUFU.RCP R3, R3 ;  /* 0x0000000300037308 */ /* 0x000e260000001000 */
[----:B0-----:R-:W-:-:S04]  /*4300*/  FMUL R17, R3, R18 ;  /* 0x0000001203117220 */ /* 0x001fc80000400000 */
[----:B------:R-:W-:Y:S01]  /*4310*/  FADD R19, R22, -R17 ;  /* 0x8000001116137221 */ /* 0x000fe20000000000 */
[C---:B------:R-:W-:Y:S01]  /*4320*/  FMUL R18, R17.reuse, R17 ;  /* 0x0000001111127220 */ /* 0x040fe20000400000 */
[----:B------:R-:W-:Y:S02]  /*4330*/  FFMA R16, R17, 1.4426950216293334961, R24 ;  /* 0x3fb8aa3b11107823 */ /* 0x000fe40000000018 */
[----:B------:R-:W-:Y:S01]  /*4340*/  FADD R19, R19, R19 ;  /* 0x0000001313137221 */ /* 0x000fe20000000000 */
[----:B------:R-:W-:Y:S01]  /*4350*/  FFMA R21, R18, R21, 0.0032181653659790754318 ;  /* 0x3b52e7db12157423 */ /* 0x000fe20000000015 */
        /* <DEDUP_REMOVED lines=10> */
[----:B------:R-:W-:-:S04]  /*4400*/  FFMA R3, R22, R3, R19 ;  /* 0x0000000316037223 */ /* 0x000fc80000000013 */
[----:B------:R-:W-:-:S04]  /*4410*/  FFMA R17, R17, R18, R3 ;  /* 0x0000001211117223 */ /* 0x000fc80000000003 */
[----:B------:R-:W-:-:S04]  /*4420*/  FADD R19, R16, R17 ;  /* 0x0000001110137221 */ /* 0x000fc80000000000 */
[----:B------:R-:W-:Y:S01]  /*4430*/  FMUL R18, R19, R7 ;  /* 0x0000000713127220 */ /* 0x000fe20000400000 */
[----:B------:R-:W-:-:S03]  /*4440*/  FADD R16, -R16, R19 ;  /* 0x0000001310107221 */ /* 0x000fc60000000100 */
[----:B------:R-:W0:Y:S01]  /*4450*/  FRND R3, R18 ;  /* 0x0000001200037307 */ /* 0x000e220000201000 */
[----:B------:R-:W-:Y:S01]  /*4460*/  FADD R17, R17, -R16 ;  /* 0x8000001011117221 */ /* 0x000fe20000000000 */
[-C--:B------:R-:W-:Y:S01]  /*4470*/  FFMA R16, R19, R7.reuse, -R18 ;  /* 0x0000000713107223 */ /* 0x080fe20000000812 */
[----:B------:R-:W-:Y:S02]  /*4480*/  MOV R19, 0x391fcb8e ;  /* 0x391fcb8e00137802 */ /* 0x000fe40000000f00 */
[C---:B------:R-:W-:Y:S01]  /*4490*/  FSETP.GT.AND P1, PT, |R18|.reuse, 152, PT ;  /* 0x431800001200780b */ /* 0x040fe20003f24200 */
[----:B------:R-:W-:Y:S02]  /*44a0*/  FFMA R17, R17, R7, R16 ;  /* 0x0000000711117223 */ /* 0x000fe40000000010 */
[----:B------:R-:W1:Y:S01]  /*44b0*/  F2I.NTZ R22, R18 ;  /* 0x0000001200167305 */ /* 0x000e620000203100 */
[----:B0-----:R-:W-:Y:S01]  /*44c0*/  FADD R16, R18, -R3 ;  /* 0x8000000312107221 */ /* 0x001fe20000000000 */
[----:B------:R-:W-:-:S03]  /*44d0*/  FSETP.GT.AND P0, PT, R3, RZ, PT ;  /* 0x000000ff0300720b */ /* 0x000fc60003f04000 */
[----:B------:R-:W-:Y:S01]  /*44e0*/  FADD R16, R16, R17 ;  /* 0x0000001110107221 */ /* 0x000fe20000000000 */
[----:B------:R-:W-:Y:S02]  /*44f0*/  SEL R3, RZ, 0x83000000, P0 ;  /* 0x83000000ff037807 */ /* 0x000fe40000000000 */
[----:B------:R-:W-:Y:S01]  /*4500*/  FSETP.GEU.AND P0, PT, R18, RZ, PT ;  /* 0x000000ff1200720b */ /* 0x000fe20003f0e000 */
[C---:B------:R-:W-:Y:S02]  /*4510*/  FFMA R17, R16.reuse, R19, 0.0013391353422775864601 ;  /* 0x3aaf85ed10117423 */ /* 0x040fe40000000013 */
[----:B------:R-:W-:Y:S01]  /*4520*/  VIADD R6, R3, 0x7f000000 ;  /* 0x7f00000003067836 */ /* 0x000fe20000000000 */
[----:B------:R-:W-:Y:S01]  /*4530*/  FSEL R21, RZ, +INF , !P0 ;  /* 0x7f800000ff157808 */ /* 0x000fe20004000000 */
[----:B------:R-:W-:Y:S01]  /*4540*/  FFMA R17, R16, R17, 0.0096188392490148544312 ;  /* 0x3c1d985610117423 */ /* 0x000fe20000000011 */
[----:B-1----:R-:W-:Y:S01]  /*4550*/  IMAD R22, R22, 0x800000, -R3 ;  /* 0x0080000016167824 */ /* 0x002fe200078e0a03 */
[----:B------:R-:W-:-:S02]  /*4560*/  FSETP.NEU.AND P0, PT, |R7|, +INF , PT ;  /* 0x7f8000000700780b */ /* 0x000fc40003f0d200 */
[----:B------:R-:W-:-:S04]  /*4570*/  FFMA R17, R16, R17, 0.055503588169813156128 ;  /* 0x3d6357bb10117423 */ /* 0x000fc80000000011 */
[----:B------:R-:W-:-:S04]  /*4580*/  FFMA R17, R16, R17, 0.24022644758224487305 ;  /* 0x3e75fdec10117423 */ /* 0x000fc80000000011 */
[----:B------:R-:W-:-:S04]  /*4590*/  FFMA R17, R16, R17, 0.69314718246459960938 ;  /* 0x3f31721810117423 */ /* 0x000fc80000000011 */
[----:B------:R-:W-:-:S04]  /*45a0*/  FFMA R17, R16, R17, 1 ;  /* 0x3f80000010117423 */ /* 0x000fc80000000011 */
[----:B------:R-:W-:-:S04]  /*45b0*/  FMUL R17, R6, R17 ;  /* 0x0000001106117220 */ /* 0x000fc80000400000 */
[----:B------:R-:W-:-:S05]  /*45c0*/  @!P1 FMUL R21, R22, R17 ;  /* 0x0000001116159220 */ /* 0x000fca0000400000 */
[----:B------:R-:W-:Y:S01]  /*45d0*/  @!P2 FSEL R21, R21, 1, P0 ;  /* 0x3f8000001515a808 */ /* 0x000fe20000000000 */
[----:B------:R-:W-:Y:S06]  /*45e0*/  BRA `(.L_x_147) ;  /* 0x0000000000147947 */ /* 0x000fec0003800000 */
.L_x_149:
[----:B------:R-:W-:Y:S01]  /*45f0*/  FSETP.NEU.AND P0, PT, |R14|, 1, PT ;  /* 0x3f8000000e00780b */ /* 0x000fe20003f0d200 */
[----:B------:R-:W-:-:S12]  /*4600*/  FADD R21, R6, R6 ;  /* 0x0000000606157221 */ /* 0x000fd80000000000 */
[----:B------:R-:W-:Y:S01]  /*4610*/  @P0 LOP3.LUT R21, R21, 0x7fffffff, RZ, 0xc0, !PT ;  /* 0x7fffffff15150812 */ /* 0x000fe200078ec0ff */
[----:B------:R-:W-:Y:S06]  /*4620*/  BRA `(.L_x_147) ;  /* 0x0000000000047947 */ /* 0x000fec0003800000 */
.L_x_148:
[----:B------:R-:W-:-:S07]  /*4630*/  FADD R21, R6, R7 ;  /* 0x0000000706157221 */ /* 0x000fce0000000000 */
.L_x_147:
[----:B------:R-:W-:Y:S05]  /*4640*/  BSYNC.RECONVERGENT B0 ;  /* 0x0000000000007941 */ /* 0x000fea0003800200 */
.L_x_146:
[----:B------:R-:W-:Y:S01]  /*4650*/  BSSY.RECONVERGENT B0, `(.L_x_150) ;  /* 0x00000ae000007945 */ /* 0x000fe20003800200 */
.L_x_159:
[----:B------:R-:W-:Y:S01]  /*4660*/  BSSY.RECONVERGENT B1, `(.L_x_151) ;  /* 0x0000058000017945 */ /* 0x000fe20003800200 */
[----:B------:R-:W-:-:S07]  /*4670*/  IMAD.MOV.U32 R6, RZ, RZ, R20 ;  /* 0x000000ffff067224 */ /* 0x000fce00078e0014 */
.L_x_157:
        /* <DEDUP_REMOVED lines=9> */
[----:B------:R-:W-:Y:S01]  /*4710*/  HFMA2 R19, -RZ, RZ, 1.5048828125, 33.21875 ;  /* 0x3e055027ff137431 */ /* 0x000fe200000001ff */
[----:B------:R-:W-:Y:S02]  /*4720*/  BSSY.RECONVERGENT B3, `(.L_x_154) ;  /* 0x000003b000037945 */ /* 0x000fe40003800200 */
[----:B------:R-:W-:Y:S01]  /*4730*/  LOP3.LUT R3, R3, R2, RZ, 0x3c, !PT ;  /* 0x0000000203037212 */ /* 0x000fe200078e3cff */
[----:B------:R-:W-:-:S04]  /*4740*/  IMAD.SHL.U32 R2, R15, 0x10, RZ ;  /* 0x000000100f027824 */ /* 0x000fc800078e00ff */
[----:B------:R-:W-:-:S05]  /*4750*/  IMAD.SHL.U32 R11, R3, 0x2, RZ ;  /* 0x00000002030b7824 */ /* 0x000fca00078e00ff */
[----:B------:R-:W-:Y:S01]  /*4760*/  LOP3.LUT R2, R3, R11, R2, 0x96, !PT ;  /* 0x0000000b03027212 */ /* 0x000fe200078e9602 */
[----:B------:R-:W-:-:S03]  /*4770*/  IMAD.MOV.U32 R11, RZ, RZ, 0x2f800000 ;  /* 0x2f800000ff0b7424 */ /* 0x000fc600078e00ff */
        /* <DEDUP_REMOVED lines=10> */
[----:B------:R-:W-:Y:S01]  /*4820*/  IMAD.IADD R11, R2, 0x1, -R17 ;  /* 0x00000001020b7824 */ /* 0x000fe200078e0a11 */
[----:B------:R-:W-:-:S03]  /*4830*/  SHF.R.U32.HI R17, RZ, 0x2, R6 ;  /* 0x00000002ff117819 */ /* 0x000fc60000011606 */
[----:B------:R-:W-:Y:S01]  /*4840*/  FADD R16, R11, -1 ;  /* 0xbf8000000b107421 */ /* 0x000fe20000000000 */
[----:B------:R-:W-:Y:S01]  /*4850*/  LOP3.LUT R17, R17, R6, RZ, 0x3c, !PT ;  /* 0x0000000611117212 */ /* 0x000fe200078e3cff */
[----:B------:R-:W-:Y:S02]  /*4860*/  IMAD.SHL.U32 R6, R3, 0x10, RZ ;  /* 0x0000001003067824 */ /* 0x000fe400078e00ff */
        /* <DEDUP_REMOVED lines=12> */
[----:B------:R-:W-:Y:S02]  /*4930*/  IMAD.SHL.U32 R12, R17, 0x2, RZ ;  /* 0x00000002110c7824 */ /* 0x000fe400078e00ff */
[----:B------:R-:W-:Y:S01]  /*4940*/  FFMA R16, R16, R19, R16 ;  /* 0x0000001310107223 */ /* 0x000fe20000000010 */
[----:B------:R-:W-:-:S03]  /*4950*/  IMAD.MOV.U32 R19, RZ, RZ, 0x7f800000 ;  /* 0x7f800000ff137424 */ /* 0x000fc600078e00ff */
[----:B------:R-:W-:Y:S01]  /*4960*/  FFMA R11, R11, 0.69314718246459960938, R16 ;  /* 0x3f3172180b0b7823 */ /* 0x000fe20000000010 */
[----:B------:R-:W-:Y:S02]  /*4970*/  LOP3.LUT R6, R17, R12, R6, 0x96, !PT ;  /* 0x0000000c11067212 */ /* 0x000fe400078e9606 */
[----:B------:R-:W-:Y:S01]  /*4980*/  MOV R17, 0x30c90fdb ;  /* 0x30c90fdb00117802 */ /* 0x000fe20000000f00 */
[C---:B------:R-:W-:Y:S01]  /*4990*/  @P0 FFMA R11, R2.reuse, R19, +INF ;  /* 0x7f800000020b0423 */ /* 0x040fe20000000013 */
[----:B------:R-:W-:Y:S02]  /*49a0*/  FSETP.NEU.AND P0, PT, R2, RZ, PT ;  /* 0x000000ff0200720b */ /* 0x000fe40003f0d000 */
[----:B------:R-:W-:Y:S01]  /*49b0*/  LOP3.LUT R23, R6, R3, RZ, 0x3c, !PT ;  /* 0x0000000306177212 */ /* 0x000fe200078e3cff */
[----:B------:R-:W-:-:S04]  /*49c0*/  FMUL R11, R11, -2 ;  /* 0xc00000000b0b7820 */ /* 0x000fc80000400000 */
[----:B------:R-:W-:Y:S01]  /*49d0*/  IMAD.IADD R2, R23, 0x1, R10 ;  /* 0x0000000117027824 */ /* 0x000fe200078e020a */
[----:B------:R-:W-:-:S04]  /*49e0*/  FSEL R11, R11, +INF , P0 ;  /* 0x7f8000000b0b7808 */ /* 0x000fc80000000000 */
[----:B------:R0:W1:Y:S01]  /*49f0*/  MUFU.RSQ R6, R11 ;  /* 0x0000000b00067308 */ /* 0x0000620000001400 */
[----:B------:R-:W-:Y:S01]  /*4a00*/  VIADD R12, R11, 0xf3000000 ;  /* 0xf30000000b0c7836 */ /* 0x000fe20000000000 */
[----:B------:R-:W-:-:S04]  /*4a10*/  I2FP.F32.U32 R2, R2 ;  /* 0x0000000200027245 */ /* 0x000fc80000201000 */
[----:B------:R-:W-:Y:S01]  /*4a20*/  ISETP.GT.U32.AND P0, PT, R12, 0x727fffff, PT ;  /* 0x727fffff0c00780c */ /* 0x000fe20003f04070 */
[----:B------:R-:W-:-:S12]  /*4a30*/  FFMA R2, R2, R17, 7.314590599882819788e-10 ;  /* 0x30490fdb02027423 */ /* 0x000fd80000000011 */
[----:B01----:R-:W-:Y:S05]  /*4a40*/  @!P0 BRA `(.L_x_155) ;  /* 0x0000000000108947 */ /* 0x003fea0003800000 */
[----:B------:R-:W-:-:S07]  /*4a50*/  MOV R16, 0x4a70 ;  /* 0x00004a7000107802 */ /* 0x000fce0000000f00 */
[----:B------:R-:W-:Y:S05]  /*4a60*/  CALL.REL.NOINC `($__internal_6_$__cuda_sm20_sqrt_rn_f32_slowpath) ;  /* 0x0000000800b87944 */ /* 0x000fea0003c00000 */
[----:B------:R-:W-:Y:S01]  /*4a70*/  IMAD.MOV.U32 R12, RZ, RZ, R20 ;  /* 0x000000ffff0c7224 */ /* 0x000fe200078e0014 */
[----:B------:R-:W-:Y:S06]  /*4a80*/  BRA `(.L_x_156) ;  /* 0x0000000000107947 */ /* 0x000fec0003800000 */
.L_x_155:
[----:B------:R-:W-:Y:S01]  /*4a90*/  FMUL.FTZ R12, R11, R6 ;  /* 0x000000060b0c7220 */ /* 0x000fe20000410000 */
[----:B------:R-:W-:-:S03]  /*4aa0*/  FMUL.FTZ R6, R6, 0.5 ;  /* 0x3f00000006067820 */ /* 0x000fc60000410000 */
[----:B------:R-:W-:-:S04]  /*4ab0*/  FFMA R11, -R12, R12, R11 ;  /* 0x0000000c0c0b7223 */ /* 0x000fc8000000010b */
[----:B------:R-:W-:-:S07]  /*4ac0*/  FFMA R12, R11, R6, R12 ;  /* 0x000000060b0c7223 */ /* 0x000fce000000000c */
.L_x_156:
[----:B------:R-:W-:Y:S05]  /*4ad0*/  BSYNC.RECONVERGENT B3 ;  /* 0x0000000000037941 */ /* 0x000fea0003800200 */
.L_x_154:
[----:B------:R-:W-:Y:S01]  /*4ae0*/  FMUL.RZ R16, R2, 0.15915493667125701904 ;  /* 0x3e22f98302107820 */ /* 0x000fe2000040c000 */
[----:B------:R-:W-:Y:S02]  /*4af0*/  IMAD.MOV.U32 R2, RZ, RZ, R4 ;  /* 0x000000ffff027224 */ /* 0x000fe400078e0004 */
[----:B------:R-:W-:Y:S01]  /*4b00*/  IMAD.MOV.U32 R6, RZ, RZ, R5 ;  /* 0x000000ffff067224 */ /* 0x000fe200078e0005 */
[----:B------:R-:W0:Y:S01]  /*4b10*/  MUFU.SIN R11, R16 ;  /* 0x00000010000b7308 */ /* 0x000e220000000400 */
[--C-:B------:R-:W-:Y:S02]  /*4b20*/  IMAD.MOV.U32 R4, RZ, RZ, R15.reuse ;  /* 0x000000ffff047224 */ /* 0x100fe400078e000f */
[----:B------:R-:W-:Y:S01]  /*4b30*/  IMAD.MOV.U32 R20, RZ, RZ, R15 ;  /* 0x000000ffff147224 */ /* 0x000fe200078e000f */
[----:B------:R-:W-:Y:S01]  /*4b40*/  MOV R15, R23 ;  /* 0x00000017000f7202 */ /* 0x000fe20000000f00 */
[----:B------:R-:W-:-:S03]  /*4b50*/  IMAD.MOV.U32 R5, RZ, RZ, R3 ;  /* 0x000000ffff057224 */ /* 0x000fc600078e0003 */
[----:B------:R-:W1:Y:S01]  /*4b60*/  MUFU.COS R17, R16 ;  /* 0x0000001000117308 */ /* 0x000e620000000000 */
[-C--:B0-----:R-:W-:Y:S01]  /*4b70*/  FMUL R22, R11, R12.reuse ;  /* 0x0000000c0b167220 */ /* 0x081fe20000400000 */
[----:B------:R-:W-:Y:S02]  /*4b80*/  IMAD.MOV.U32 R11, RZ, RZ, 0x1 ;  /* 0x00000001ff0b7424 */ /* 0x000fe400078e00ff */
[----:B-1----:R-:W-:-:S07]  /*4b90*/  FMUL R12, R17, R12 ;  /* 0x0000000c110c7220 */ /* 0x002fce0000400000 */
.L_x_153:
[----:B------:R-:W-:Y:S05]  /*4ba0*/  BSYNC.RECONVERGENT B2 ;  /* 0x0000000000027941 */ /* 0x000fea0003800200 */
.L_x_152:
[----:B------:R-:W-:-:S05]  /*4bb0*/  FFMA R24, R22, R9, 1 ;  /* 0x3f80000016187423 */ /* 0x000fca0000000009 */
[----:B------:R-:W-:-:S13]  /*4bc0*/  FSETP.GTU.AND P0, PT, R24, RZ, PT ;  /* 0x000000ff1800720b */ /* 0x000fda0003f0c000 */
[----:B------:R-:W-:Y:S05]  /*4bd0*/  @!P0 BRA `(.L_x_157) ;  /* 0xfffffff800a88947 */ /* 0x000fea000383ffff */
[----:B------:R-:W-:Y:S05]  /*4be0*/  BSYNC.RECONVERGENT B1 ;  /* 0x0000000000017941 */ /* 0x000fea0003800200 */
.L_x_151:
[----:B------:R-:W-:Y:S01]  /*4bf0*/  SHF.R.U32.HI R15, RZ, 0x2, R2 ;  /* 0x00000002ff0f7819 */ /* 0x000fe20000011602 */
[----:B------:R-:W0:Y:S01]  /*4c00*/  F2F.F64.F32 R4, R22 ;  /* 0x0000001600047310 */ /* 0x000e220000201800 */
[----:B------:R-:W-:Y:S01]  /*4c10*/  UMOV UR4, 0xb2fec56d ;  /* 0xb2fec56d00047882 */ /* 0x000fe20000000000 */
[----:B------:R-:W-:Y:S01]  /*4c20*/  UMOV UR5, 0x3fa0f27b ;  /* 0x3fa0f27b00057882 */ /* 0x000fe20000000000 */
[----:B------:R-:W-:Y:S01]  /*4c30*/  LOP3.LUT R15, R15, R2, RZ, 0x3c, !PT ;  /* 0x000000020f0f7212 */ /* 0x000fe200078e3cff */
[----:B------:R-:W-:Y:S02]  /*4c40*/  IMAD.SHL.U32 R2, R23, 0x10, RZ ;  /* 0x0000001017027824 */ /* 0x000fe400078e00ff */
[----:B------:R-:W-:Y:S02]  /*4c50*/  VIADD R10, R10, 0x587c5 ;  /* 0x000587c50a0a7836 */ /* 0x000fe40000000000 */
[----:B------:R-:W-:Y:S02]  /*4c60*/  IMAD.SHL.U32 R16, R15, 0x2, RZ ;  /* 0x000000020f107824 */ /* 0x000fe400078e00ff */
[----:B------:R-:W-:-:S03]  /*4c70*/  IMAD.MOV.U32 R19, RZ, RZ, 0x2f800000 ;  /* 0x2f800000ff137424 */ /* 0x000fc600078e00ff */
[----:B------:R-:W-:Y:S01]  /*4c80*/  LOP3.LUT R2, R15, R16, R2, 0x96, !PT ;  /* 0x000000100f027212 */ /* 0x000fe200078e9602 */
[----:B0-----:R-:W-:-:S03]  /*4c90*/  DMUL R16, R4, -UR4 ;  /* 0x8000000404107c28 */ /* 0x001fc60008000000 */
[----:B------:R-:W-:-:S05]  /*4ca0*/  LOP3.LUT R15, R2, R23, RZ, 0x3c, !PT ;  /* 0x00000017020f7212 */ /* 0x000fca00078e3cff */
[----:B------:R-:W-:Y:S01]  /*4cb0*/  IMAD.IADD R2, R15, 0x1, R10 ;  /* 0x000000010f027824 */ /* 0x000fe200078e020a */
[----:B------:R-:W-:-:S04]  /*4cc0*/  DMUL R16, R4, R16 ;  /* 0x0000001004107228 */ /* 0x000fc80000000000 */
[----:B------:R-:W-:-:S04]  /*4cd0*/  I2FP.F32.U32 R2, R2 ;  /* 0x0000000200027245 */ /* 0x000fc80000201000 */
[----:B------:R-:W-:Y:S01]  /*4ce0*/  DMUL R16, R4, R16 ;  /* 0x0000001004107228 */ /* 0x000fe20000000000 */
[----:B------:R-:W-:-:S04]  /*4cf0*/  FFMA R2, R2, R19, 1.1641532182693481445e-10 ;  /* 0x2f00000002027423 */ /* 0x000fc80000000013 */
[----:B------:R-:W0:Y:S03]  /*4d00*/  F2F.F64.F32 R18, R2 ;  /* 0x0000000200127310 */ /* 0x000e260000201800 */
        /* <DEDUP_REMOVED lines=9> */
[----:B------:R-:W-:-:S04]  /*4da0*/  FSEL R4, R4, R17, !P1 ;  /* 0x0000001104047208 */ /* 0x000fc80004800000 */
[----:B------:R-:W-:-:S04]  /*4db0*/  IADD3 R19, PT, PT, R4, -0x3f2aaaab, RZ ;  /* 0xc0d5555504137810 */ /* 0x000fc80007ffe0ff */
[----:B------:R-:W-:-:S03]  /*4dc0*/  LOP3.LUT R19, R19, 0xff800000, RZ, 0xc0, !PT ;  /* 0xff80000013137812 */ /* 0x000fc600078ec0ff */
[----:B------:R-:W-:Y:S01]  /*4dd0*/  @!P0 FMUL R2, R2, 8388608 ;  /* 0x4b00000002028820 */ /* 0x000fe20000400000 */
[----:B------:R-:W-:Y:S01]  /*4de0*/  I2FP.F32.S32 R24, R19 ;  /* 0x0000001300187245 */ /* 0x000fe20000201400 */
[----:B------:R-:W-:Y:S01]  /*4df0*/  IMAD.IADD R16, R4, 0x1, -R19 ;  /* 0x0000000104107824 */ /* 0x000fe200078e0a13 */
[----:B------:R-:W-:Y:S01]  /*4e00*/  FSEL R19, RZ, -23, P1 ;  /* 0xc1b80000ff137808 */ /* 0x000fe20000800000 */
[----:B------:R-:W-:Y:S01]  /*4e10*/  VIADD R25, R2, 0xc0d55555 ;  /* 0xc0d5555502197836 */ /* 0x000fe20000000000 */
[----:B------:R-:W-:Y:S01]  /*4e20*/  ISETP.GT.U32.AND P1, PT, R4, 0x7f7fffff, PT ;  /* 0x7f7fffff0400780c */ /* 0x000fe20003f24070 */
[----:B------:R-:W-:Y:S02]  /*4e30*/  FADD R16, R16, -1 ;  /* 0xbf80000010107421 */ /* 0x000fe40000000000 */
[----:B------:R-:W-:Y:S01]  /*4e40*/  FFMA R19, R24, 1.1920928955078125e-07, R19 ;  /* 0x3400000018137823 */ /* 0x000fe20000000013 */
[----:B------:R-:W-:Y:S01]  /*4e50*/  LOP3.LUT R25, R25, 0xff800000, RZ, 0xc0, !PT ;  /* 0xff80000019197812 */ /* 0x000fe200078ec0ff */
[----:B------:R-:W-:-:S04]  /*4e60*/  FFMA R5, R16, -R18, 0.14084610342979431152 ;  /* 0x3e1039f610057423 */ /* 0x000fc80000000812 */
[----:B------:R-:W-:-:S04]  /*4e70*/  FFMA R5, R16, R5, -0.12148627638816833496 ;  /* 0xbdf8cdcc10057423 */ /* 0x000fc80000000005 */
[----:B------:R-:W-:-:S04]  /*4e80*/  FFMA R5, R16, R5, 0.13980610668659210205 ;  /* 0x3e0f295510057423 */ /* 0x000fc80000000005 */
[----:B------:R-:W-:-:S04]  /*4e90*/  FFMA R5, R16, R5, -0.16684235632419586182 ;  /* 0xbe2ad8b910057423 */ /* 0x000fc80000000005 */
[----:B------:R-:W-:Y:S01]  /*4ea0*/  FFMA R27, R16, R5, 0.20012299716472625732 ;  /* 0x3e4ced0b101b7423 */ /* 0x000fe20000000005 */
[----:B------:R-:W-:Y:S01]  /*4eb0*/  IMAD.IADD R5, R2, 0x1, -R25 ;  /* 0x0000000102057824 */ /* 0x000fe200078e0a19 */
[----:B------:R-:W-:Y:S02]  /*4ec0*/  I2FP.F32.S32 R25, R25 ;  /* 0x0000001900197245 */ /* 0x000fe40000201400 */
[----:B------:R-:W-:Y:S01]  /*4ed0*/  FFMA R27, R16, R27, -0.24999669194221496582 ;  /* 0xbe7fff22101b7423 */ /* 0x000fe2000000001b */
[----:B------:R-:W-:-:S03]  /*4ee0*/  FADD R5, R5, -1 ;  /* 0xbf80000005057421 */ /* 0x000fc60000000000 */
[----:B------:R-:W-:Y:S01]  /*4ef0*/  FFMA R27, R16, R27, 0.33333182334899902344 ;  /* 0x3eaaaa78101b7423 */ /* 0x000fe2000000001b */
[----:B------:R-:W-:-:S03]  /*4f00*/  FFMA R18, R5, -R18, 0.14084610342979431152 ;  /* 0x3e1039f605127423 */ /* 0x000fc60000000812 */
[----:B------:R-:W-:Y:S01]  /*4f10*/  FFMA R27, R16, R27, -0.5 ;  /* 0xbf000000101b7423 */ /* 0x000fe2000000001b */
[----:B------:R-:W-:-:S03]  /*4f20*/  FFMA R18, R5, R18, -0.12148627638816833496 ;  /* 0xbdf8cdcc05127423 */ /* 0x000fc60000000012 */
[----:B------:R-:W-:Y:S01]  /*4f30*/  FMUL R27, R16, R27 ;  /* 0x0000001b101b7220 */ /* 0x000fe20000400000 */
[----:B------:R-:W-:-:S03]  /*4f40*/  FFMA R18, R5, R18, 0.13980610668659210205 ;  /* 0x3e0f295505127423 */ /* 0x000fc60000000012 */
[----:B------:R-:W-:Y:S01]  /*4f50*/  FFMA R16, R16, R27, R16 ;  /* 0x0000001b10107223 */ /* 0x000fe20000000010 */
[----:B------:R-:W-:-:S03]  /*4f60*/  FFMA R18, R5, R18, -0.16684235632419586182 ;  /* 0xbe2ad8b905127423 */ /* 0x000fc60000000012 */
[----:B------:R-:W-:Y:S01]  /*4f70*/  FFMA R16, R19, 0.69314718246459960938, R16 ;  /* 0x3f31721813107823 */ /* 0x000fe20000000010 */
[----:B------:R-:W-:Y:S01]  /*4f80*/  FFMA R18, R5, R18, 0.20012299716472625732 ;  /* 0x3e4ced0b05127423 */ /* 0x000fe20000000012 */
[----:B------:R-:W-:-:S03]  /*4f90*/  IMAD.MOV.U32 R19, RZ, RZ, 0x7f800000 ;  /* 0x7f800000ff137424 */ /* 0x000fc600078e00ff */
[C---:B------:R-:W-:Y:S01]  /*4fa0*/  FFMA R24, R5.reuse, R18, -0.24999669194221496582 ;  /* 0xbe7fff2205187423 */ /* 0x040fe20000000012 */
[----:B------:R-:W-:Y:S01]  /*4fb0*/  FSEL R18, RZ, -23, P0 ;  /* 0xc1b80000ff127808 */ /* 0x000fe20000000000 */
[----:B------:R-:W-:Y:S01]  /*4fc0*/  @P1 FFMA R16, R4, R19, +INF ;  /* 0x7f80000004101423 */ /* 0x000fe20000000013 */
[----:B------:R-:W-:Y:S01]  /*4fd0*/  ISETP.GT.U32.AND P0, PT, R2, 0x7f7fffff, PT ;  /* 0x7f7fffff0200780c */ /* 0x000fe20003f04070 */
[----:B------:R-:W-:Y:S01]  /*4fe0*/  FFMA R24, R5, R24, 0.33333182334899902344 ;  /* 0x3eaaaa7805187423 */ /* 0x000fe20000000018 */
[----:B------:R-:W-:Y:S01]  /*4ff0*/  FSETP.NEU.AND P1, PT, R4, RZ, PT ;  /* 0x000000ff0400720b */ /* 0x000fe20003f2d000 */
[----:B------:R-:W-:Y:S01]  /*5000*/  FFMA R18, R25, 1.1920928955078125e-07, R18 ;  /* 0x3400000019127823 */ /* 0x000fe20000000012 */
[----:B------:R-:W-:Y:S01]  /*5010*/  FADD R4, -R17, 1 ;  /* 0x3f80000011047421 */ /* 0x000fe20000000100 */
[----:B------:R-:W-:Y:S01]  /*5020*/  FFMA R24, R5, R24, -0.5 ;  /* 0xbf00000005187423 */ /* 0x000fe20000000018 */
[----:B------:R-:W-:-:S03]  /*5030*/  FSEL R25, R16, -INF , P1 ;  /* 0xff80000010197808 */ /* 0x000fc60000800000 */
[C---:B------:R-:W-:Y:S02]  /*5040*/  FMUL R24, R5.reuse, R24 ;  /* 0x0000001805187220 */ /* 0x040fe40000400000 */
[----:B------:R-:W-:Y:S01]  /*5050*/  FADD R27, R4, R25 ;  /* 0x00000019041b7221 */ /* 0x000fe20000000000 */
[----:B------:R-:W-:Y:S01]  /*5060*/  FMUL R25, R22, 0.5 ;  /* 0x3f00000016197820 */ /* 0x000fe20000400000 */
[----:B------:R-:W-:Y:S02]  /*5070*/  FFMA R5, R5, R24, R5 ;  /* 0x0000001805057223 */ /* 0x000fe40000000005 */
[----:B------:R-:W-:Y:S02]  /*5080*/  FMUL R4, R8, R27 ;  /* 0x0000001b08047220 */ /* 0x000fe40000400000 */
[----:B------:R-:W-:Y:S01]  /*5090*/  FFMA R5, R18, 0.69314718246459960938, R5 ;  /* 0x3f31721812057823 */ /* 0x000fe20000000005 */
[C---:B------:R-:W-:Y:S01]  /*50a0*/  @P0 FFMA R5, R2.reuse, R19, +INF ;  /* 0x7f80000002050423 */ /* 0x040fe20000000013 */
[----:B------:R-:W-:Y:S01]  /*50b0*/  FSETP.NEU.AND P0, PT, R2, RZ, PT ;  /* 0x000000ff0200720b */ /* 0x000fe20003f0d000 */
[----:B------:R-:W-:Y:S01]  /*50c0*/  FFMA R4, R25, R22, R4 ;  /* 0x0000001619047223 */ /* 0x000fe20000000004 */
[----:B------:R-:W-:-:S02]  /*50d0*/  IMAD.MOV.U32 R2, RZ, RZ, R6 ;  /* 0x000000ffff027224 */ /* 0x000fc400078e0006 */
[----:B------:R-:W-:-:S04]  /*50e0*/  FSEL R5, R5, -INF , P0 ;  /* 0xff80000005057808 */ /* 0x000fc80000000000 */
[----:B------:R-:W-:Y:S01]  /*50f0*/  FSETP.GEU.AND P0, PT, R5, R4, PT ;  /* 0x000000040500720b */ /* 0x000fe20003f0e000 */
[----:B------:R-:W-:Y:S01]  /*5100*/  IMAD.MOV.U32 R5, RZ, RZ, R23 ;  /* 0x000000ffff057224 */ /* 0x000fe200078e0017 */
[----:B------:R-:W-:-:S11]  /*5110*/  MOV R4, R3 ;  /* 0x0000000300047202 */ /* 0x000fd60000000f00 */
[----:B------:R-:W-:Y:S05]  /*5120*/  @P0 BRA `(.L_x_159) ;  /* 0xfffffff4004c0947 */ /* 0x000fea000383ffff */
.L_x_158:
[----:B------:R-:W-:Y:S05]  /*5130*/  BSYNC.RECONVERGENT B0 ;  /* 0x0000000000007941 */ /* 0x000fea0003800200 */
.L_x_150:
[----:B------:R-:W0:Y:S01]  /*5140*/  LDC.64 R4, c[0x0][0x388] ;  /* 0x0000e200ff047b82 */ /* 0x000e220000000a00 */
[----:B------:R-:W-:Y:S01]  /*5150*/  FMUL R2, R8, R17 ;  /* 0x0000001108027220 */ /* 0x000fe20000400000 */
[C---:B------:R-:W-:Y:S02]  /*5160*/  IMAD R17, R13.reuse, UR6, R0 ;  /* 0x000000060d117c24 */ /* 0x040fe4000f8e0200 */
[----:B------:R-:W-:Y:S02]  /*5170*/  VIADD R13, R13, 0x1 ;  /* 0x000000010d0d7836 */ /* 0x000fe40000000000 */
[----:B------:R-:W-:-:S03]  /*5180*/  FMUL R21, R21, R2 ;  /* 0x0000000215157220 */ /* 0x000fc60000400000 */
[----:B------:R-:W-:Y:S01]  /*5190*/  ISETP.NE.AND P0, PT, R13, 0x3e8, PT ;  /* 0x000003e80d00780c */ /* 0x000fe20003f05270 */
[----:B0-----:R-:W-:-:S05]  /*51a0*/  IMAD.WIDE.U32 R4, R17, 0x4, R4 ;  /* 0x0000000411047825 */ /* 0x001fca00078e0004 */
[----:B------:R0:W-:Y:S07]  /*51b0*/  STG.E desc[UR8][R4.64], R21 ;  /* 0x0000001504007986 */ /* 0x0001ee000c101908 */
[----:B------:R-:W-:Y:S05]  /*51c0*/  @!P0 EXIT ;  /* 0x000000000000894d */ /* 0x000fea0003800000 */
[----:B0-----:R-:W-:Y:S02]  /*51d0*/  IMAD.MOV.U32 R5, RZ, RZ, R15 ;  /* 0x000000ffff057224 */ /* 0x001fe400078e000f */
[----:B------:R-:W-:Y:S02]  /*51e0*/  IMAD.MOV.U32 R4, RZ, RZ, R23 ;  /* 0x000000ffff047224 */ /* 0x000fe400078e0017 */
[----:B------:R-:W-:Y:S01]  /*51f0*/  IMAD.MOV.U32 R2, RZ, RZ, R20 ;  /* 0x000000ffff027224 */ /* 0x000fe200078e0014 */
[----:B------:R-:W-:Y:S06]  /*5200*/  BRA `(.L_x_160) ;  /* 0xffffffec00a47947 */ /* 0x000fec000383ffff */
        .weak           $__internal_5_$__cuda_sm20_rcp_rn_f32_slowpath
        .type           $__internal_5_$__cuda_sm20_rcp_rn_f32_slowpath,@function
        .size           $__internal_5_$__cuda_sm20_rcp_rn_f32_slowpath,($__internal_6_$__cuda_sm20_sqrt_rn_f32_slowpath - $__internal_5_$__cuda_sm20_rcp_rn_f32_slowpath)
$__internal_5_$__cuda_sm20_rcp_rn_f32_slowpath:
[----:B------:R-:W-:Y:S01]  /*5210*/  IMAD.SHL.U32 R10, R9, 0x2, RZ ;  /* 0x00000002090a7824 */ /* 0x000fe200078e00ff */
[----:B------:R-:W-:Y:S04]  /*5220*/  BSSY.RECONVERGENT B1, `(.L_x_161) ;  /* 0x0000030000017945 */ /* 0x000fe80003800200 */
[----:B------:R-:W-:-:S04]  /*5230*/  SHF.R.U32.HI R10, RZ, 0x18, R10 ;  /* 0x00000018ff0a7819 */ /* 0x000fc8000001160a */
[----:B------:R-:W-:-:S13]  /*5240*/  ISETP.NE.U32.AND P0, PT, R10, RZ, PT ;  /* 0x000000ff0a00720c */ /* 0x000fda0003f05070 */
[----:B------:R-:W-:Y:S05]  /*5250*/  @P0 BRA `(.L_x_162) ;  /* 0x0000000000280947 */ /* 0x000fea0003800000 */
[----:B------:R-:W-:-:S04]  /*5260*/  SHF.L.U32 R10, R9, 0x1, RZ ;  /* 0x00000001090a7819 */ /* 0x000fc800000006ff */
        /* <DEDUP_REMOVED lines=9> */
.L_x_162:
[----:B------:R-:W-:-:S05]  /*5300*/  VIADD R17, R10, 0xffffff03 ;  /* 0xffffff030a117836 */ /* 0x000fca0000000000 */
[----:B------:R-:W-:-:S13]  /*5310*/  ISETP.GT.U32.AND P0, PT, R17, 0x1, PT ;  /* 0x000000011100780c */ /* 0x000fda0003f04070 */
[----:B------:R-:W-:Y:S05]  /*5320*/  @P0 BRA `(.L_x_164) ;  /* 0x0000000000780947 */ /* 0x000fea0003800000 */
[----:B------:R-:W-:Y:S01]  /*5330*/  LOP3.LUT R11, R9, 0x7fffff, RZ, 0xc0, !PT ;  /* 0x007fffff090b7812 */ /* 0x000fe200078ec0ff */
[----:B------:R-:W-:Y:S02]  /*5340*/  IMAD.MOV.U32 R16, RZ, RZ, 0x3 ;  /* 0x00000003ff107424 */ /* 0x000fe400078e00ff */
[----:B------:R-:W-:Y:S01]  /*5350*/  VIADD R10, R10, 0xffffff04 ;  /* 0xffffff040a0a7836 */ /* 0x000fe20000000000 */
        /* <DEDUP_REMOVED lines=11> */
[----:B------:R-:W-:Y:S02]  /*5410*/  LOP3.LUT R16, R16, R13, RZ, 0xc0, !PT ;  /* 0x0000000d10107212 */ /* 0x000fe400078ec0ff */
[----:B------:R-:W-:Y:S01]  /*5420*/  SHF.R.U32.HI R10, RZ, R10, R13 ;  /* 0x0000000aff0a7219 */ /* 0x000fe2000001160d */
        /* <DEDUP_REMOVED lines=9> */
[----:B------:R-:W-:-:S13]  /*54c0*/  ISETP.GE.AND P0, PT, R11, RZ, PT ;  /* 0x000000ff0b00720c */ /* 0x000fda0003f06270 */
[----:B------:R-:W-:-:S05]  /*54d0*/  @!P0 VIADD R10, R10, 0x1 ;  /* 0x000000010a0a8836 */ /* 0x000fca0000000000 */
[----:B------:R-:W-:-:S04]  /*54e0*/  @!P1 SHF.L.U32 R10, R10, 0x1, RZ ;  /* 0x000000010a0a9819 */ /* 0x000fc800000006ff */
[----:B------:R-:W-:Y:S01]  /*54f0*/  LOP3.LUT R11, R10, 0x80000000, R9, 0xf8, !PT ;  /* 0x800000000a0b7812 */ /* 0x000fe200078ef809 */
[----:B------:R-:W-:Y:S06]  /*5500*/  BRA `(.L_x_163) ;  /* 0x0000000000047947 */ /* 0x000fec0003800000 */
.L_x_164:
[----:B------:R0:W1:Y:S02]  /*5510*/  MUFU.RCP R11, R9 ;  /* 0x00000009000b7308 */ /* 0x0000640000001000 */
.L_x_163:
[----:B------:R-:W-:Y:S05]  /*5520*/  BSYNC.RECONVERGENT B1 ;  /* 0x0000000000017941 */ /* 0x000fea0003800200 */
.L_x_161:
[----:B------:R-:W-:-:S04]  /*5530*/  IMAD.MOV.U32 R13, RZ, RZ, 0x0 ;  /* 0x00000000ff0d7424 */ /* 0x000fc800078e00ff */
[----:B01----:R-:W-:Y:S05]  /*5540*/  RET.REL.NODEC R12 `(_Z9testGammafPf) ;  /* 0xffffffa80cac7950 */ /* 0x003fea0003c3ffff */
        .weak           $__internal_6_$__cuda_sm20_sqrt_rn_f32_slowpath
        .type           $__internal_6_$__cuda_sm20_sqrt_rn_f32_slowpath,@function
        .size           $__internal_6_$__cuda_sm20_sqrt_rn_f32_slowpath,(.L_x_195 - $__internal_6_$__cuda_sm20_sqrt_rn_f32_slowpath)
$__internal_6_$__cuda_sm20_sqrt_rn_f32_slowpath:
[----:B------:R-:W-:-:S13]  /*5550*/  LOP3.LUT P0, RZ, R11, 0x7fffffff, RZ, 0xc0, !PT ;  /* 0x7fffffff0bff7812 */ /* 0x000fda000780c0ff */
[----:B------:R-:W-:Y:S01]  /*5560*/  @!P0 IMAD.MOV.U32 R20, RZ, RZ, R11 ;  /* 0x000000ffff148224 */ /* 0x000fe200078e000b */
[----:B------:R-:W-:Y:S06]  /*5570*/  @!P0 BRA `(.L_x_165) ;  /* 0x0000000000408947 */ /* 0x000fec0003800000 */
[----:B------:R-:W-:-:S13]  /*5580*/  FSETP.GEU.FTZ.AND P0, PT, R11, RZ, PT ;  /* 0x000000ff0b00720b */ /* 0x000fda0003f1e000 */
[----:B------:R-:W-:Y:S01]  /*5590*/  @!P0 IMAD.MOV.U32 R20, RZ, RZ, 0x7fffffff ;  /* 0x7fffffffff148424 */ /* 0x000fe200078e00ff */
        /* <DEDUP_REMOVED lines=14> */
.L_x_165:
[----:B------:R-:W-:-:S04]  /*5680*/  IMAD.MOV.U32 R17, RZ, RZ, 0x0 ;  /* 0x00000000ff117424 */ /* 0x000fc800078e00ff */
[----:B------:R-:W-:Y:S05]  /*5690*/  RET.REL.NODEC R16 `(_Z9testGammafPf) ;  /* 0xffffffa810587950 */ /* 0x000fea0003c3ffff */
.L_x_166:
        /* <DEDUP_REMOVED lines=14> */
.L_x_195:


//--------------------- .text._Z5EulerfPfS_S_S_ff --------------------------
	.section	.text._Z5EulerfPfS_S_S_ff,"ax",@progbits
	.align	128
        .global         _Z5EulerfPfS_S_S_ff
        .type           _Z5EulerfPfS_S_S_ff,@function
        .size           _Z5EulerfPfS_S_S_ff,(.L_x_196 - _Z5EulerfPfS_S_S_ff)
        .other          _Z5EulerfPfS_S_S_ff,@"STO_CUDA_ENTRY STV_DEFAULT"
_Z5EulerfPfS_S_S_ff:
.text._Z5EulerfPfS_S_S_ff:
[----:B------:R-:W0:Y:S01]  /*0000*/  LDC R1, c[0x0][0x37c] ;  /* 0x0000df00ff017b82 */ /* 0x000e220000000800 */
[----:B------:R-:W1:Y:S07]  /*0010*/  S2R R14, SR_CTAID.X ;  /* 0x00000000000e7919 */ /* 0x000e6e0000002500 */
[----:B------:R-:W1:Y:S01]  /*0020*/  LDC.64 R6, c[0x0][0x398] ;  /* 0x0000e600ff067b82 */ /* 0x000e620000000a00 */
[----:B------:R-:W2:Y:S01]  /*0030*/  LDCU.64 UR6, c[0x0][0x358] ;  /* 0x00006b00ff0677ac */ /* 0x000ea20008000a00 */
[----:B0-----:R-:W-:Y:S01]  /*0040*/  VIADD R1, R1, 0xffffffd0 ;  /* 0xffffffd001017836 */ /* 0x001fe20000000000 */
[----:B------:R-:W0:Y:S01]  /*0050*/  S2R R19, SR_TID.X ;  /* 0x0000000000137919 */ /* 0x000e220000002100 */
[----:B------:R-:W0:Y:S04]  /*0060*/  LDCU UR4, c[0x0][0x360] ;  /* 0x00006c00ff0477ac */ /* 0x000e280008000800 */
[----:B------:R-:W3:Y:S01]  /*0070*/  LDC.64 R2, c[0x0][0x390] ;  /* 0x0000e400ff027b82 */ /* 0x000ee20000000a00 */
[----:B------:R-:W-:-:S02]  /*0080*/  IMAD.MOV.U32 R8, RZ, RZ, -0x2dfc5089 ;  /* 0xd203af77ff087424 */ /* 0x000fc400078e00ff */
[----:B------:R-:W-:-:S05]  /*0090*/  IMAD.MOV.U32 R9, RZ, RZ, -0x975f8c ;  /* 0xff68a074ff097424 */ /* 0x000fca00078e00ff */
[----:B------:R-:W4:Y:S01]  /*00a0*/  LDC.64 R4, c[0x0][0x3a0] ;  /* 0x0000e800ff047b82 */ /* 0x000f220000000a00 */
[----:B------:R-:W-:Y:S02]  /*00b0*/  IMAD.MOV.U32 R10, RZ, RZ, -0x12697946 ;  /* 0xed9686baff0a7424 */ /* 0x000fe400078e00ff */
[----:B------:R-:W-:Y:S02]  /*00c0*/  IMAD.MOV.U32 R11, RZ, RZ, -0x75bd8fc ;  /* 0xf8a42704ff0b7424 */ /* 0x000fe400078e00ff */
[----:B------:R-:W-:Y:S02]  /*00d0*/  IMAD.MOV.U32 R12, RZ, RZ, -0x23270784 ;  /* 0xdcd8f87cff0c7424 */ /* 0x000fe400078e00ff */
[----:B------:R-:W-:Y:S01]  /*00e0*/  IMAD.MOV.U32 R13, RZ, RZ, -0x79aed88 ;  /* 0xf8651278ff0d7424 */ /* 0x000fe200078e00ff */
[----:B------:R0:W-:Y:S01]  /*00f0*/  STL.64 [R1], R8 ;  /* 0x0000000801007387 */ /* 0x0001e20000100a00 */
[----:B-1----:R-:W-:-:S03]  /*0100*/  IMAD.WIDE.U32 R6, R14, 0x4, R6 ;  /* 0x000000040e067825 */ /* 0x002fc600078e0006 */
[----:B------:R1:W-:Y:S01]  /*0110*/  STL.64 [R1+0x8], R10 ;  /* 0x0000080a01007387 */ /* 0x0003e20000100a00 */
[----:B---3--:R-:W-:-:S03]  /*0120*/  IMAD.WIDE.U32 R2, R14, 0x4, R2 ;  /* 0x000000040e027825 */ /* 0x008fc600078e0002 */
[----:B--2---:R0:W5:Y:S04]  /*0130*/  LDG.E R17, desc[UR6][R6.64] ;  /* 0x0000000606117981 */ /* 0x004168000c1e1900 */
[----:B------:R1:W-:Y:S01]  /*0140*/  STL.64 [R1+0x10], R12 ;  /* 0x0000100c01007387 */ /* 0x0003e20000100a00 */
[C---:B----4-:R-:W-:Y:S01]  /*0150*/  IMAD.WIDE.U32 R4, R14.reuse, 0x4, R4 ;  /* 0x000000040e047825 */ /* 0x050fe200078e0004 */
[----:B------:R-:W-:Y:S02]  /*0160*/  BSSY.RECONVERGENT B0, `(.L_x_167) ;  /* 0x0000261000007945 */ /* 0x000fe40003800200 */
[----:B------:R2:W5:Y:S01]  /*0170*/  LDG.E R15, desc[UR6][R2.64] ;  /* 0x00000006020f7981 */ /* 0x000562000c1e1900 */
[----:B0-----:R-:W-:Y:S02]  /*0180*/  IMAD R7, R14, UR4, R19 ;  /* 0x000000040e077c24 */ /* 0x001fe4000f8e0213 */
[----:B------:R-:W-:Y:S01]  /*0190*/  IMAD.U32 R0, RZ, RZ, UR4 ;  /* 0x00000004ff007e24 */ /* 0x000fe2000f8e00ff */
[----:B------:R0:W5:Y:S02]  /*01a0*/  LDG.E R16, desc[UR6][R4.64] ;  /* 0x0000000604107981 */ /* 0x000164000c1e1900 */
[----:B------:R-:W-:Y:S01]  /*01b0*/  ISETP.NE.AND P0, PT, R7, RZ, PT ;  /* 0x000000ff0700720c */ /* 0x000fe20003f05270 */
[----:B------:R-:W-:-:S02]  /*01c0*/  IMAD.MOV.U32 R6, RZ, RZ, -0x975f8c ;  /* 0xff68a074ff067424 */ /* 0x000fc400078e00ff */
[----:B--2---:R-:W-:Y:S02]  /*01d0*/  IMAD.MOV.U32 R3, RZ, RZ, -0x79aed88 ;  /* 0xf8651278ff037424 */ /* 0x004fe400078e00ff */
[----:B------:R-:W-:Y:S02]  /*01e0*/  IMAD.MOV.U32 R2, RZ, RZ, -0x23270784 ;  /* 0xdcd8f87cff027424 */ /* 0x000fe400078e00ff */
[----:B0-----:R-:W-:Y:S02]  /*01f0*/  IMAD.MOV.U32 R5, RZ, RZ, -0x75bd8fc ;  /* 0xf8a42704ff057424 */ /* 0x001fe400078e00ff */
[----:B------:R-:W-:-:S04]  /*0200*/  IMAD.MOV.U32 R4, RZ, RZ, -0x12697946 ;  /* 0xed9686baff047424 */ /* 0x000fc800078e00ff */
[----:B-1----:R-:W-:Y:S05]  /*0210*/  @!P0 BRA `(.L_x_168) ;  /* 0x0000002400548947 */ /* 0x002fea0003800000 */
[--C-:B------:R-:W-:Y:S01]  /*0220*/  SHF.R.S32.HI R12, RZ, 0x1f, R7.reuse ;  /* 0x0000001fff0c7819 */ /* 0x100fe20000011407 */
[----:B------:R-:W-:Y:S02]  /*0230*/  IMAD.MOV.U32 R13, RZ, RZ, R7 ;  /* 0x000000ffff0d7224 */ /* 0x000fe400078e0007 */
[----:B------:R-:W-:Y:S02]  /*0240*/  IMAD.MOV.U32 R7, RZ, RZ, RZ ;  /* 0x000000ffff077224 */ /* 0x000fe400078e00ff */
[----:B------:R-:W-:Y:S02]  /*0250*/  IMAD.MOV.U32 R6, RZ, RZ, -0x975f8c ;  /* 0xff68a074ff067424 */ /* 0x000fe400078e00ff */
[----:B------:R-:W-:Y:S02]  /*0260*/  IMAD.MOV.U32 R4, RZ, RZ, -0x12697946 ;  /* 0xed9686baff047424 */ /* 0x000fe400078e00ff */
[----:B------:R-:W-:Y:S02]  /*0270*/  IMAD.MOV.U32 R5, RZ, RZ, -0x75bd8fc ;  /* 0xf8a42704ff057424 */ /* 0x000fe400078e00ff */
[----:B------:R-:W-:-:S02]  /*0280*/  IMAD.MOV.U32 R2, RZ, RZ, -0x23270784 ;  /* 0xdcd8f87cff027424 */ /* 0x000fc400078e00ff */
[----:B------:R-:W-:-:S07]  /*0290*/  IMAD.MOV.U32 R3, RZ, RZ, -0x79aed88 ;  /* 0xf8651278ff037424 */ /* 0x000fce00078e00ff */
.L_x_177:
[----:B------:R-:W-:Y:S01]  /*02a0*/  LOP3.LUT R21, R13, 0x3, RZ, 0xc0, !PT ;  /* 0x000000030d157812 */ /* 0x000fe200078ec0ff */
[----:B------:R-:W-:Y:S03]  /*02b0*/  BSSY.RECONVERGENT B1, `(.L_x_169) ;  /* 0x0000245000017945 */ /* 0x000fe60003800200 */
[----:B------:R-:W-:-:S04]  /*02c0*/  ISETP.NE.U32.AND P0, PT, R21, RZ, PT ;  /* 0x000000ff1500720c */ /* 0x000fc80003f05070 */
[----:B------:R-:W-:-:S13]  /*02d0*/  ISETP.NE.AND.EX P0, PT, RZ, RZ, PT, P0 ;  /* 0x000000ffff00720c */ /* 0x000fda0003f05300 */
[----:B012---:R-:W-:Y:S05]  /*02e0*/  @!P0 BRA `(.L_x_170) ;  /* 0x0000002400048947 */ /* 0x007fea0003800000 */
[----:B------:R-:W0:Y:S01]  /*02f0*/  LDC.64 R8, c[0x4][RZ] ;  /* 0x01000000ff087b82 */ /* 0x000e220000000a00 */
[----:B------:R-:W-:Y:S01]  /*0300*/  IMAD.MOV.U32 R6, RZ, RZ, RZ ;  /* 0x000000ffff067224 */ /* 0x000fe200078e00ff */
[----:B------:R-:W-:Y:S01]  /*0310*/  CS2R R2, SRZ ;  /* 0x0000000000027805 */ /* 0x000fe2000001ff00 */
[----:B------:R-:W-:Y:S01]  /*0320*/  IMAD.MOV.U32 R18, RZ, RZ, RZ ;  /* 0x000000ffff127224 */ /* 0x000fe200078e00ff */
[----:B------:R-:W-:Y:S01]  /*0330*/  CS2R R4, SRZ ;  /* 0x0000000000047805 */ /* 0x000fe2000001ff00 */
[----:B0-----:R-:W-:-:S07]  /*0340*/  IMAD.WIDE.U32 R8, R7, 0xc80, R8 ;  /* 0x00000c8007087825 */ /* 0x001fce00078e0008 */
.L_x_172:
[----:B------:R-:W-:-:S06]  /*0350*/  IMAD R19, R18, 0x4, R1 ;  /* 0x0000000412137824 */ /* 0x000fcc00078e0201 */
[----:B-----5:R-:W5:Y:S01]  /*0360*/  LDL R19, [R19+0x4] ;  /* 0x0000040013137983 */ /* 0x020f620000100800 */
[----:B------:R-:W-:Y:S01]  /*0370*/  IMAD.SHL.U32 R20, R18, 0x20, RZ ;  /* 0x0000002012147824 */ /* 0x000fe200078e00ff */
[----:B------:R-:W-:-:S06]  /*0380*/  UMOV UR4, URZ ;  /* 0x000000ff00047c82 */ /* 0x000fcc0008000000 */
.L_x_171:
[----:B-----5:R-:W-:Y:S01]  /*0390*/  SHF.R.U32.HI R24, RZ, UR4, R19 ;  /* 0x00000004ff187c19 */ /* 0x020fe20008011613 */
[----:B------:R-:W-:-:S03]  /*03a0*/  VIADD R10, R20, UR4 ;  /* 0x00000004140a7c36 */ /* 0x000fc60008000000 */
[----:B------:R-:W-:-:S04]  /*03b0*/  LOP3.LUT R11, R24, 0x1, RZ, 0xc0, !PT ;  /* 0x00000001180b7812 */ /* 0x000fc800078ec0ff */
[----:B------:R-:W-:Y:S01]  /*03c0*/  ISETP.NE.U32.AND P0, PT, R11, 0x1, PT ;  /* 0x000000010b00780c */ /* 0x000fe20003f05070 */
[----:B------:R-:W-:-:S03]  /*03d0*/  IMAD R11, R10, 0x5, RZ ;  /* 0x000000050a0b7824 */ /* 0x000fc600078e02ff */
[----:B------:R-:W-:Y:S01]  /*03e0*/  R2P PR, R24, 0x7e ;  /* 0x0000007e18007804 */ /* 0x000fe20000000000 */
[----:B------:R-:W-:-:S08]  /*03f0*/  IMAD.WIDE.U32 R10, R11, 0x4, R8 ;  /* 0x000000040b0a7825 */ /* 0x000fd000078e0008 */
[----:B------:R-:W2:Y:S04]  /*0400*/  @!P0 LDG.E R22, desc[UR6][R10.64+0x10] ;  /* 0x000010060a168981 */ /* 0x000ea8000c1e1900 */
[----:B------:R-:W3:Y:S04]  /*0410*/  @!P0 LDG.E R23, desc[UR6][R10.64] ;  /* 0x000000060a178981 */ /* 0x000ee8000c1e1900 */
[----:B------:R-:W4:Y:S04]  /*0420*/  @P1 LDG.E R26, desc[UR6][R10.64+0x24] ;  /* 0x000024060a1a1981 */ /* 0x000f28000c1e1900 */
[----:B------:R-:W4:Y:S04]  /*0430*/  @P2 LDG.E R28, desc[UR6][R10.64+0x38] ;  /* 0x000038060a1c2981 */ /* 0x000f28000c1e1900 */
[----:B------:R-:W4:Y:S04]  /*0440*/  @P1 LDG.E R25, desc[UR6][R10.64+0x14] ;  /* 0x000014060a191981 */ /* 0x000f28000c1e1900 */
[----:B------:R-:W4:Y:S01]  /*0450*/  @P2 LDG.E R27, desc[UR6][R10.64+0x28] ;  /* 0x000028060a1b2981 */ /* 0x000f22000c1e1900 */
[----:B--2---:R-:W-:-:S03]  /*0460*/  @!P0 LOP3.LUT R3, R3, R22, RZ, 0x3c, !PT ;  /* 0x0000001603038212 */ /* 0x004fc600078e3cff */
[----:B------:R-:W2:Y:S01]  /*0470*/  @!P0 LDG.E R22, desc[UR6][R10.64+0x8] ;  /* 0x000008060a168981 */ /* 0x000ea2000c1e1900 */
[----:B---3--:R-:W-:-:S03]  /*0480*/  @!P0 LOP3.LUT R6, R6, R23, RZ, 0x3c, !PT ;  /* 0x0000001706068212 */ /* 0x008fc600078e3cff */
[----:B------:R-:W3:Y:S01]  /*0490*/  @!P0 LDG.E R23, desc[UR6][R10.64+0x4] ;  /* 0x000004060a178981 */ /* 0x000ee2000c1e1900 */
[----:B----4-:R-:W-:-:S03]  /*04a0*/  @P1 LOP3.LUT R3, R3, R26, RZ, 0x3c, !PT ;  /* 0x0000001a03031212 */ /* 0x010fc600078e3cff */
[----:B------:R-:W4:Y:S01]  /*04b0*/  @P3 LDG.E R26, desc[UR6][R10.64+0x4c] ;  /* 0x00004c060a1a3981 */ /* 0x000f22000c1e1900 */
[----:B------:R-:W-:-:S03]  /*04c0*/  @P2 LOP3.LUT R3, R3, R28, RZ, 0x3c, !PT ;  /* 0x0000001c03032212 */ /* 0x000fc600078e3cff */
[----:B------:R-:W4:Y:S01]  /*04d0*/  @P4 LDG.E R28, desc[UR6][R10.64+0x60] ;  /* 0x000060060a1c4981 */ /* 0x000f22000c1e1900 */
[----:B--2---:R-:W-:-:S03]  /*04e0*/  @!P0 LOP3.LUT R5, R5, R22, RZ, 0x3c, !PT ;  /* 0x0000001605058212 */ /* 0x004fc600078e3cff */
[----:B------:R-:W2:Y:S01]  /*04f0*/  @P5 LDG.E R22, desc[UR6][R10.64+0x74] ;  /* 0x000074060a165981 */ /* 0x000ea2000c1e1900 */
[----:B---3--:R-:W-:-:S03]  /*0500*/  @!P0 LOP3.LUT R4, R4, R23, RZ, 0x3c, !PT ;  /* 0x0000001704048212 */ /* 0x008fc600078e3cff */
[----:B------:R-:W3:Y:S01]  /*0510*/  @!P0 LDG.E R23, desc[UR6][R10.64+0xc] ;  /* 0x00000c060a178981 */ /* 0x000ee2000c1e1900 */
[----:B----4-:R-:W-:Y:S02]  /*0520*/  @P3 LOP3.LUT R3, R3, R26, RZ, 0x3c, !PT ;  /* 0x0000001a03033212 */ /* 0x010fe400078e3cff */
[----:B------:R-:W-:Y:S01]  /*0530*/  @P1 LOP3.LUT R6, R6, R25, RZ, 0x3c, !PT ;  /* 0x0000001906061212 */ /* 0x000fe200078e3cff */
[----:B------:R-:W4:Y:S01]  /*0540*/  @P6 LDG.E R26, desc[UR6][R10.64+0x88] ;  /* 0x000088060a1a6981 */ /* 0x000f22000c1e1900 */
[----:B------:R-:W-:-:S03]  /*0550*/  @P4 LOP3.LUT R3, R3, R28, RZ, 0x3c, !PT ;  /* 0x0000001c03034212 */ /* 0x000fc600078e3cff */
[----:B------:R-:W4:Y:S01]  /*0560*/  @P1 LDG.E R25, desc[UR6][R10.64+0x20] ;  /* 0x000020060a191981 */ /* 0x000f22000c1e1900 */
[----:B--2---:R-:W-:-:S03]  /*0570*/  @P5 LOP3.LUT R3, R3, R22, RZ, 0x3c, !PT ;  /* 0x0000001603035212 */ /* 0x004fc600078e3cff */
[----:B------:R-:W2:Y:S01]  /*0580*/  @P1 LDG.E R22, desc[UR6][R10.64+0x1c] ;  /* 0x00001c060a161981 */ /* 0x000ea2000c1e1900 */
[----:B---3--:R-:W-:-:S03]  /*0590*/  @!P0 LOP3.LUT R2, R2, R23, RZ, 0x3c, !PT ;  /* 0x0000001702028212 */ /* 0x008fc600078e3cff */
[----:B------:R-:W3:Y:S01]  /*05a0*/  @P1 LDG.E R23, desc[UR6][R10.64+0x18] ;  /* 0x000018060a171981 */ /* 0x000ee2000c1e1900 */
[----:B----4-:R-:W-:-:S03]  /*05b0*/  @P1 LOP3.LUT R2, R2, R25, RZ, 0x3c, !PT ;  /* 0x0000001902021212 */ /* 0x010fc600078e3cff */
[----:B------:R-:W4:Y:S01]  /*05c0*/  @P2 LDG.E R25, desc[UR6][R10.64+0x34] ;  /* 0x000034060a192981 */ /* 0x000f22000c1e1900 */
[----:B--2---:R-:W-:-:S03]  /*05d0*/  @P1 LOP3.LUT R5, R5, R22, RZ, 0x3c, !PT ;  /* 0x0000001605051212 */ /* 0x004fc600078e3cff */
[----:B------:R-:W2:Y:S01]  /*05e0*/  @P2 LDG.E R22, desc[UR6][R10.64+0x30] ;  /* 0x000030060a162981 */ /* 0x000ea2000c1e1900 */
[----:B---3--:R-:W-:-:S03]  /*05f0*/  @P1 LOP3.LUT R4, R4, R23, RZ, 0x3c, !PT ;  /* 0x0000001704041212 */ /* 0x008fc600078e3cff */
[----:B------:R-:W3:Y:S01]  /*0600*/  @P2 LDG.E R23, desc[UR6][R10.64+0x2c] ;  /* 0x00002c060a172981 */ /* 0x000ee2000c1e1900 */
[----:B------:R-:W-:-:S03]  /*0610*/  @P2 LOP3.LUT R6, R6, R27, RZ, 0x3c, !PT ;  /* 0x0000001b06062212 */ /* 0x000fc600078e3cff */
        /* <DEDUP_REMOVED lines=31> */
[----:B------:R-:W-:Y:S02]  /*0810*/  LOP3.LUT P0, RZ, R24, 0x80, RZ, 0xc0, !PT ;  /* 0x0000008018ff7812 */ /* 0x000fe4000780c0ff */
[----:B------:R-:W-:Y:S02]  /*0820*/  @P6 LOP3.LUT R3, R3, R26, RZ, 0x3c, !PT ;  /* 0x0000001a03036212 */ /* 0x000fe400078e3cff */
[----:B------:R-:W-:Y:S02]  /*0830*/  @P6 LOP3.LUT R6, R6, R27, RZ, 0x3c, !PT ;  /* 0x0000001b06066212 */ /* 0x000fe400078e3cff */
[----:B----4-:R-:W-:-:S07]  /*0840*/  @P6 LOP3.LUT R2, R2, R25, RZ, 0x3c, !PT ;  /* 0x0000001902026212 */ /* 0x010fce00078e3cff */
[----:B------:R-:W4:Y:S04]  /*0850*/  @P0 LDG.E R27, desc[UR6][R10.64+0x8c] ;  /* 0x00008c060a1b0981 */ /* 0x000f28000c1e1900 */
[----:B------:R-:W4:Y:S04]  /*0860*/  @P0 LDG.E R25, desc[UR6][R10.64+0x98] ;  /* 0x000098060a190981 */ /* 0x000f28000c1e1900 */
[----:B------:R-:W4:Y:S01]  /*0870*/  @P0 LDG.E R26, desc[UR6][R10.64+0x9c] ;  /* 0x00009c060a1a0981 */ /* 0x000f22000c1e1900 */
[----:B--2---:R-:W-:-:S03]  /*0880*/  @P6 LOP3.LUT R5, R5, R22, RZ, 0x3c, !PT ;  /* 0x0000001605056212 */ /* 0x004fc600078e3cff */
[----:B------:R-:W2:Y:S01]  /*0890*/  @P0 LDG.E R22, desc[UR6][R10.64+0x94] ;  /* 0x000094060a160981 */ /* 0x000ea2000c1e1900 */
[----:B---3--:R-:W-:-:S03]  /*08a0*/  @P6 LOP3.LUT R4, R4, R23, RZ, 0x3c, !PT ;  /* 0x0000001704046212 */ /* 0x008fc600078e3cff */
[----:B------:R-:W3:Y:S01]  /*08b0*/  @P0 LDG.E R23, desc[UR6][R10.64+0x90] ;  /* 0x000090060a170981 */ /* 0x000ee2000c1e1900 */
[----:B----4-:R-:W-:Y:S02]  /*08c0*/  @P0 LOP3.LUT R6, R6, R27, RZ, 0x3c, !PT ;  /* 0x0000001b06060212 */ /* 0x010fe400078e3cff */
[----:B------:R-:W-:Y:S02]  /*08d0*/  @P0 LOP3.LUT R2, R2, R25, RZ, 0x3c, !PT ;  /* 0x0000001902020212 */ /* 0x000fe400078e3cff */
[----:B------:R-:W-:Y:S02]  /*08e0*/  @P0 LOP3.LUT R3, R3, R26, RZ, 0x3c, !PT ;  /* 0x0000001a03030212 */ /* 0x000fe400078e3cff */
[----:B--2---:R-:W-:Y:S02]  /*08f0*/  @P0 LOP3.LUT R5, R5, R22, RZ, 0x3c, !PT ;  /* 0x0000001605050212 */ /* 0x004fe400078e3cff */
[----:B---3--:R-:W-:Y:S02]  /*0900*/  @P0 LOP3.LUT R4, R4, R23, RZ, 0x3c, !PT ;  /* 0x0000001704040212 */ /* 0x008fe400078e3cff */
[----:B------:R-:W-:-:S13]  /*0910*/  R2P PR, R24.B1, 0x7f ;  /* 0x0000007f18007804 */ /* 0x000fda0000001000 */
[----:B------:R-:W2:Y:S04]  /*0920*/  @P0 LDG.E R22, desc[UR6][R10.64+0xa8] ;  /* 0x0000a8060a160981 */ /* 0x000ea8000c1e1900 */
[----:B------:R-:W3:Y:S04]  /*0930*/  @P0 LDG.E R23, desc[UR6][R10.64+0xa0] ;  /* 0x0000a0060a170981 */ /* 0x000ee8000c1e1900 */
        /* <DEDUP_REMOVED lines=20> */
[----:B------:R-:W-:-:S03]  /*0a80*/  LOP3.LUT P0, RZ, R24, 0x8000, RZ, 0xc0, !PT ;  /* 0x0000800018ff7812 */ /* 0x000fc6000780c0ff */
[----:B------:R-:W4:Y:S01]  /*0a90*/  @P1 LDG.E R24, desc[UR6][R10.64+0xc4] ;  /* 0x0000c4060a181981 */ /* 0x000f22000c1e1900 */
[----:B------:R-:W-:-:S03]  /*0aa0*/  @P1 LOP3.LUT R4, R4, R27, RZ, 0x3c, !PT ;  /* 0x0000001b04041212 */ /* 0x000fc600078e3cff */
[----:B------:R-:W4:Y:S06]  /*0ab0*/  @P3 LDG.E R27, desc[UR6][R10.64+0xdc] ;  /* 0x0000dc060a1b3981 */ /* 0x000f2c000c1e1900 */
        /* <DEDUP_REMOVED lines=31> */
[----:B------:R-:W-:Y:S02]  /*0cb0*/  @P5 LOP3.LUT R6, R6, R27, RZ, 0x3c, !PT ;  /* 0x0000001b06065212 */ /* 0x000fe400078e3cff */
[----:B------:R-:W-:Y:S01]  /*0cc0*/  @P4 LOP3.LUT R3, R3, R24, RZ, 0x3c, !PT ;  /* 0x0000001803034212 */ /* 0x000fe200078e3cff */
        /* <DEDUP_REMOVED lines=16> */
[----:B------:R-:W-:-:S04]  /*0dd0*/  UIADD3 UR4, UPT, UPT, UR4, 0x10, URZ ;  /* 0x0000001004047890 */ /* 0x000fc8000fffe0ff */
[----:B------:R-:W-:Y:S01]  /*0de0*/  UISETP.NE.AND UP0, UPT, UR4, 0x20, UPT ;  /* 0x000000200400788c */ /* 0x000fe2000bf05270 */
[----:B------:R-:W-:Y:S02]  /*0df0*/  @P0 LOP3.LUT R6, R6, R27, RZ, 0x3c, !PT ;  /* 0x0000001b06060212 */ /* 0x000fe400078e3cff */
[----:B------:R-:W-:Y:S02]  /*0e00*/  @P0 LOP3.LUT R5, R5, R24, RZ, 0x3c, !PT ;  /* 0x0000001805050212 */ /* 0x000fe400078e3cff */
[----:B--2---:R-:W-:Y:S02]  /*0e10*/  @P6 LOP3.LUT R3, R3, R22, RZ, 0x3c, !PT ;  /* 0x0000001603036212 */ /* 0x004fe400078e3cff */
[----:B---3--:R-:W-:Y:S02]  /*0e20*/  @P0 LOP3.LUT R4, R4, R23, RZ, 0x3c, !PT ;  /* 0x0000001704040212 */ /* 0x008fe400078e3cff */
[----:B------:R-:W-:Y:S02]  /*0e30*/  @P0 LOP3.LUT R3, R3, R26, RZ, 0x3c, !PT ;  /* 0x0000001a03030212 */ /* 0x000fe400078e3cff */
[----:B----4-:R-:W-:Y:S01]  /*0e40*/  @P0 LOP3.LUT R2, R2, R25, RZ, 0x3c, !PT ;  /* 0x0000001902020212 */ /* 0x010fe200078e3cff */
[----:B------:R-:W-:Y:S06]  /*0e50*/  BRA.U UP0, `(.L_x_171) ;  /* 0xfffffff5004c7547 */ /* 0x000fec000b83ffff */
[----:B------:R-:W-:-:S05]  /*0e60*/  VIADD R18, R18, 0x1 ;  /* 0x0000000112127836 */ /* 0x000fca0000000000 */
[----:B------:R-:W-:-:S13]  /*0e70*/  ISETP.NE.AND P0, PT, R18, 0x5, PT ;  /* 0x000000051200780c */ /* 0x000fda0003f05270 */
[----:B------:R-:W-:Y:S05]  /*0e80*/  @P0 BRA `(.L_x_172) ;  /* 0xfffffff400300947 */ /* 0x000fea000383ffff */
[----:B------:R0:W-:Y:S01]  /*0e90*/  STL [R1+0x4], R6 ;  /* 0x0000040601007387 */ /* 0x0001e20000100800 */
[----:B------:R-:W-:-:S03]  /*0ea0*/  ISETP.NE.U32.AND P0, PT, R21, 0x1, PT ;  /* 0x000000011500780c */ /* 0x000fc60003f05070 */
[----:B------:R0:W-:Y:S01]  /*0eb0*/  STL.64 [R1+0x8], R4 ;  /* 0x0000080401007387 */ /* 0x0001e20000100a00 */
[----:B------:R-:W-:-:S03]  /*0ec0*/  ISETP.NE.AND.EX P0, PT, RZ, RZ, PT, P0 ;  /* 0x000000ffff00720c */ /* 0x000fc60003f05300 */
[----:B------:R0:W-:Y:S10]  /*0ed0*/  STL.64 [R1+0x10], R2 ;  /* 0x0000100201007387 */ /* 0x0001f40000100a00 */
[----:B------:R-:W-:Y:S05]  /*0ee0*/  @!P0 BRA `(.L_x_170) ;  /* 0x0000001800048947 */ /* 0x000fea0003800000 */
[----:B------:R-:W-:Y:S01]  /*0ef0*/  UMOV UR4, URZ ;  /* 0x000000ff00047c82 */ /* 0x000fe20008000000 */
[----:B------:R-:W-:Y:S01]  /*0f00*/  UMOV UR5, URZ ;  /* 0x000000ff00057c82 */ /* 0x000fe20008000000 */
[----:B0-----:R-:W-:Y:S02]  /*0f10*/  IMAD.MOV.U32 R6, RZ, RZ, RZ ;  /* 0x000000ffff067224 */ /* 0x001fe400078e00ff */
[----:B------:R-:W-:Y:S02]  /*0f20*/  IMAD.MOV.U32 R18, RZ, RZ, RZ ;  /* 0x000000ffff127224 */ /* 0x000fe400078e00ff */
[----:B------:R-:W-:Y:S02]  /*0f30*/  IMAD.U32 R3, RZ, RZ, UR4 ;  /* 0x00000004ff037e24 */ /* 0x000fe4000f8e00ff */
[----:B------:R-:W-:Y:S02]  /*0f40*/  IMAD.U32 R2, RZ, RZ, UR5 ;  /* 0x00000005ff027e24 */ /* 0x000fe4000f8e00ff */
[----:B------:R-:W-:-:S02]  /*0f50*/  IMAD.U32 R5, RZ, RZ, UR4 ;  /* 0x00000004ff057e24 */ /* 0x000fc4000f8e00ff */
[----:B------:R-:W-:-:S07]  /*0f60*/  IMAD.U32 R4, RZ, RZ, UR5 ;  /* 0x00000005ff047e24 */ /* 0x000fce000f8e00ff */
.L_x_174:
[----:B------:R-:W-:-:S06]  /*0f70*/  IMAD R19, R18, 0x4, R1 ;  /* 0x0000000412137824 */ /* 0x000fcc00078e0201 */
[----:B------:R-:W5:Y:S01]  /*0f80*/  LDL R19, [R19+0x4] ;  /* 0x0000040013137983 */ /* 0x000f620000100800 */
[----:B------:R-:W-:Y:S01]  /*0f90*/  IMAD.SHL.U32 R20, R18, 0x20, RZ ;  /* 0x0000002012147824 */ /* 0x000fe200078e00ff */
[----:B------:R-:W-:-:S06]  /*0fa0*/  UMOV UR4, URZ ;  /* 0x000000ff00047c82 */ /* 0x000fcc0008000000 */
.L_x_173:
        /* <DEDUP_REMOVED lines=181> */
[----:B------:R-:W-:Y:S05]  /*1b00*/  @P0 BRA `(.L_x_170) ;  /* 0x0000000800fc0947 */ /* 0x000fea0003800000 */
[----:B------:R-:W-:Y:S01]  /*1b10*/  UMOV UR4, URZ ;  /* 0x000000ff00047c82 */ /* 0x000fe20008000000 */
[----:B------:R-:W-:Y:S01]  /*1b20*/  UMOV UR5, URZ ;  /* 0x000000ff00057c82 */ /* 0x000fe20008000000 */
[----:B-1----:R-:W-:Y:S02]  /*1b30*/  IMAD.MOV.U32 R6, RZ, RZ, RZ ;  /* 0x000000ffff067224 */ /* 0x002fe400078e00ff */
[----:B------:R-:W-:Y:S02]  /*1b40*/  IMAD.MOV.U32 R18, RZ, RZ, RZ ;  /* 0x000000ffff127224 */ /* 0x000fe400078e00ff */
[----:B------:R-:W-:Y:S02]  /*1b50*/  IMAD.U32 R3, RZ, RZ, UR4 ;  /* 0x00000004ff037e24 */ /* 0x000fe4000f8e00ff */
[----:B------:R-:W-:Y:S02]  /*1b60*/  IMAD.U32 R2, RZ, RZ, UR5 ;  /* 0x00000005ff027e24 */ /* 0x000fe4000f8e00ff */
[----:B------:R-:W-:-:S02]  /*1b70*/  IMAD.U32 R5, RZ, RZ, UR4 ;  /* 0x00000004ff057e24 */ /* 0x000fc4000f8e00ff */
[----:B------:R-:W-:-:S07]  /*1b80*/  IMAD.U32 R4, RZ, RZ, UR5 ;  /* 0x00000005ff047e24 */ /* 0x000fce000f8e00ff */
.L_x_176:
[----:B------:R-:W-:-:S06]  /*1b90*/  IMAD R19, R18, 0x4, R1 ;  /* 0x0000000412137824 */ /* 0x000fcc00078e0201 */
[----:B------:R-:W5:Y:S01]  /*1ba0*/  LDL R19, [R19+0x4] ;  /* 0x0000040013137983 */ /* 0x000f620000100800 */
[----:B------:R-:W-:Y:S01]  /*1bb0*/  IMAD.SHL.U32 R20, R18, 0x20, RZ ;  /* 0x0000002012147824 */ /* 0x000fe200078e00ff */
[----:B------:R-:W-:-:S06]  /*1bc0*/  UMOV UR4, URZ ;  /* 0x000000ff00047c82 */ /* 0x000fcc0008000000 */
.L_x_175:
        /* <DEDUP_REMOVED lines=12> */
[----:B------:R-:W4:Y:S01]  /*1c90*/  @P2 LDG.E R25, desc[UR6][R10.64+0x28] ;  /* 0x000028060a192981 */ /* 0x000f22000c1e1900 */
[----:B--2---:R-:W-:-:S03]  /*1ca0*/  @!P0 LOP3.LUT R3, R3, R22, RZ, 0x3c, !PT ;  /* 0x0000001603038212 */ /* 0x004fc600078e3cff */
[----:B------:R-:W2:Y:S01]  /*1cb0*/  @P4 LDG.E R22, desc[UR6][R10.64+0x60] ;  /* 0x000060060a164981 */ /* 0x000ea2000c1e1900 */
[----:B---3--:R-:W-:-:S03]  /*1cc0*/  @P1 LOP3.LUT R3, R3, R26, RZ, 0x3c, !PT ;  /* 0x0000001a03031212 */ /* 0x008fc600078e3cff */
[----:B------:R-:W3:Y:S01]  /*1cd0*/  @P5 LDG.E R26, desc[UR6][R10.64+0x74] ;  /* 0x000074060a1a5981 */ /* 0x000ee2000c1e1900 */
[----:B----4-:R-:W-:-:S04]  /*1ce0*/  @P2 LOP3.LUT R3, R3, R28, RZ, 0x3c, !PT ;  /* 0x0000001c03032212 */ /* 0x010fc800078e3cff */
[----:B------:R-:W-:Y:S02]  /*1cf0*/  @P3 LOP3.LUT R3, R3, R21, RZ, 0x3c, !PT ;  /* 0x0000001503033212 */ /* 0x000fe400078e3cff */
[----:B------:R-:W4:Y:S01]  /*1d00*/  @!P0 LDG.E R21, desc[UR6][R10.64] ;  /* 0x000000060a158981 */ /* 0x000f22000c1e1900 */
[----:B------:R-:W-:-:S03]  /*1d10*/  @!P0 LOP3.LUT R4, R4, R23, RZ, 0x3c, !PT ;  /* 0x0000001704048212 */ /* 0x000fc600078e3cff */
[----:B------:R-:W3:Y:S01]  /*1d20*/  @P1 LDG.E R23, desc[UR6][R10.64+0x14] ;  /* 0x000014060a171981 */ /* 0x000ee2000c1e1900 */
[----:B--2---:R-:W-:-:S03]  /*1d30*/  @P4 LOP3.LUT R3, R3, R22, RZ, 0x3c, !PT ;  /* 0x0000001603034212 */ /* 0x004fc600078e3cff */
[----:B------:R-:W2:Y:S01]  /*1d40*/  @!P0 LDG.E R22, desc[UR6][R10.64+0x8] ;  /* 0x000008060a168981 */ /* 0x000ea2000c1e1900 */
[----:B----4-:R-:W-:-:S03]  /*1d50*/  @!P0 LOP3.LUT R6, R6, R21, RZ, 0x3c, !PT ;  /* 0x0000001506068212 */ /* 0x010fc600078e3cff */
[----:B------:R-:W4:Y:S01]  /*1d60*/  @!P0 LDG.E R21, desc[UR6][R10.64+0xc] ;  /* 0x00000c060a158981 */ /* 0x000f22000c1e1900 */
[----:B---3--:R-:W-:-:S03]  /*1d70*/  @P1 LOP3.LUT R6, R6, R23, RZ, 0x3c, !PT ;  /* 0x0000001706061212 */ /* 0x008fc600078e3cff */
[----:B------:R-:W3:Y:S01]  /*1d80*/  @P1 LDG.E R23, desc[UR6][R10.64+0x20] ;  /* 0x000020060a171981 */ /* 0x000ee2000c1e1900 */
[----:B--2---:R-:W-:-:S03]  /*1d90*/  @!P0 LOP3.LUT R5, R5, R22, RZ, 0x3c, !PT ;  /* 0x0000001605058212 */ /* 0x004fc600078e3cff */
[----:B------:R-:W2:Y:S01]  /*1da0*/  @P1 LDG.E R22, desc[UR6][R10.64+0x1c] ;  /* 0x00001c060a161981 */ /* 0x000ea2000c1e1900 */
[----:B----4-:R-:W-:-:S03]  /*1db0*/  @!P0 LOP3.LUT R2, R2, R21, RZ, 0x3c, !PT ;  /* 0x0000001502028212 */ /* 0x010fc600078e3cff */
[----:B------:R-:W4:Y:S01]  /*1dc0*/  @P1 LDG.E R21, desc[UR6][R10.64+0x18] ;  /* 0x000018060a151981 */ /* 0x000f22000c1e1900 */
[----:B---3--:R-:W-:-:S03]  /*1dd0*/  @P1 LOP3.LUT R2, R2, R23, RZ, 0x3c, !PT ;  /* 0x0000001702021212 */ /* 0x008fc600078e3cff */
[----:B------:R-:W3:Y:S01]  /*1de0*/  @P2 LDG.E R23, desc[UR6][R10.64+0x34] ;  /* 0x000034060a172981 */ /* 0x000ee2000c1e1900 */
[----:B--2---:R-:W-:-:S03]  /*1df0*/  @P1 LOP3.LUT R5, R5, R22, RZ, 0x3c, !PT ;  /* 0x0000001605051212 */ /* 0x004fc600078e3cff */
[----:B------:R-:W2:Y:S01]  /*1e00*/  @P2 LDG.E R22, desc[UR6][R10.64+0x30] ;  /* 0x000030060a162981 */ /* 0x000ea2000c1e1900 */
[----:B----4-:R-:W-:-:S03]  /*1e10*/  @P1 LOP3.LUT R4, R4, R21, RZ, 0x3c, !PT ;  /* 0x0000001504041212 */ /* 0x010fc600078e3cff */
[----:B------:R-:W4:Y:S01]  /*1e20*/  @P2 LDG.E R21, desc[UR6][R10.64+0x2c] ;  /* 0x00002c060a152981 */ /* 0x000f22000c1e1900 */
[----:B------:R-:W-:Y:S02]  /*1e30*/  @P2 LOP3.LUT R6, R6, R25, RZ, 0x3c, !PT ;  /* 0x0000001906062212 */ /* 0x000fe400078e3cff */
[----:B---3--:R-:W-:Y:S01]  /*1e40*/  @P2 LOP3.LUT R2, R2, R23, RZ, 0x3c, !PT ;  /* 0x0000001702022212 */ /* 0x008fe200078e3cff */
[----:B------:R-:W3:Y:S04]  /*1e50*/  @P3 LDG.E R25, desc[UR6][R10.64+0x3c] ;  /* 0x00003c060a193981 */ /* 0x000ee8000c1e1900 */
[----:B------:R-:W3:Y:S01]  /*1e60*/  @P3 LDG.E R23, desc[UR6][R10.64+0x48] ;  /* 0x000048060a173981 */ /* 0x000ee2000c1e1900 */
[----:B--2---:R-:W-:-:S03]  /*1e70*/  @P2 LOP3.LUT R5, R5, R22, RZ, 0x3c, !PT ;  /* 0x0000001605052212 */ /* 0x004fc600078e3cff */
[----:B------:R-:W2:Y:S01]  /*1e80*/  @P3 LDG.E R22, desc[UR6][R10.64+0x44] ;  /* 0x000044060a163981 */ /* 0x000ea2000c1e1900 */
[----:B----4-:R-:W-:-:S03]  /*1e90*/  @P2 LOP3.LUT R4, R4, R21, RZ, 0x3c, !PT ;  /* 0x0000001504042212 */ /* 0x010fc600078e3cff */
[----:B------:R-:W4:Y:S01]  /*1ea0*/  @P3 LDG.E R21, desc[UR6][R10.64+0x40] ;  /* 0x000040060a153981 */ /* 0x000f22000c1e1900 */
[----:B---3--:R-:W-:-:S03]  /*1eb0*/  @P3 LOP3.LUT R6, R6, R25, RZ, 0x3c, !PT ;  /* 0x0000001906063212 */ /* 0x008fc600078e3cff */
[----:B------:R-:W3:Y:S01]  /*1ec0*/  @P4 LDG.E R25, desc[UR6][R10.64+0x50] ;  /* 0x000050060a194981 */ /* 0x000ee2000c1e1900 */
[----:B------:R-:W-:-:S03]  /*1ed0*/  @P3 LOP3.LUT R2, R2, R23, RZ, 0x3c, !PT ;  /* 0x0000001702023212 */ /* 0x000fc600078e3cff */
        /* <DEDUP_REMOVED lines=13> */
[----:B------:R-:W-:Y:S02]  /*1fb0*/  @P5 LOP3.LUT R3, R3, R26, RZ, 0x3c, !PT ;  /* 0x0000001a03035212 */ /* 0x000fe400078e3cff */
[----:B---3--:R-:W-:Y:S01]  /*1fc0*/  @P5 LOP3.LUT R6, R6, R25, RZ, 0x3c, !PT ;  /* 0x0000001906065212 */ /* 0x008fe200078e3cff */
[----:B------:R-:W3:Y:S01]  /*1fd0*/  @P6 LDG.E R26, desc[UR6][R10.64+0x88] ;  /* 0x000088060a1a6981 */ /* 0x000ee2000c1e1900 */
[----:B------:R-:W-:-:S03]  /*1fe0*/  @P5 LOP3.LUT R2, R2, R23, RZ, 0x3c, !PT ;  /* 0x0000001702025212 */ /* 0x000fc600078e3cff */
[----:B------:R-:W3:Y:S04]  /*1ff0*/  @P6 LDG.E R25, desc[UR6][R10.64+0x78] ;  /* 0x000078060a196981 */ /* 0x000ee8000c1e1900 */
[----:B------:R-:W3:Y:S01]  /*2000*/  @P6 LDG.E R23, desc[UR6][R10.64+0x84] ;  /* 0x000084060a176981 */ /* 0x000ee2000c1e1900 */
[----:B--2---:R-:W-:-:S03]  /*2010*/  @P5 LOP3.LUT R5, R5, R22, RZ, 0x3c, !PT ;  /* 0x0000001605055212 */ /* 0x004fc600078e3cff */
[----:B------:R-:W2:Y:S01]  /*2020*/  @P6 LDG.E R22, desc[UR6][R10.64+0x80] ;  /* 0x000080060a166981 */ /* 0x000ea2000c1e1900 */
[----:B----4-:R-:W-:-:S03]  /*2030*/  @P5 LOP3.LUT R4, R4, R21, RZ, 0x3c, !PT ;  /* 0x0000001504045212 */ /* 0x010fc600078e3cff */
[----:B------:R-:W4:Y:S01]  /*2040*/  @P6 LDG.E R21, desc[UR6][R10.64+0x7c] ;  /* 0x00007c060a156981 */ /* 0x000f22000c1e1900 */
[----:B------:R-:W-:Y:S02]  /*2050*/  LOP3.LUT P0, RZ, R24, 0x80, RZ, 0xc0, !PT ;  /* 0x0000008018ff7812 */ /* 0x000fe4000780c0ff */
[----:B---3--:R-:W-:Y:S02]  /*2060*/  @P6 LOP3.LUT R3, R3, R26, RZ, 0x3c, !PT ;  /* 0x0000001a03036212 */ /* 0x008fe400078e3cff */
[----:B------:R-:W-:Y:S02]  /*2070*/  @P6 LOP3.LUT R6, R6, R25, RZ, 0x3c, !PT ;  /* 0x0000001906066212 */ /* 0x000fe400078e3cff */
[----:B------:R-:W-:-:S07]  /*2080*/  @P6 LOP3.LUT R2, R2, R23, RZ, 0x3c, !PT ;  /* 0x0000001702026212 */ /* 0x000fce00078e3cff */
[----:B------:R-:W3:Y:S04]  /*2090*/  @P0 LDG.E R25, desc[UR6][R10.64+0x8c] ;  /* 0x00008c060a190981 */ /* 0x000ee8000c1e1900 */
[----:B------:R-:W3:Y:S04]  /*20a0*/  @P0 LDG.E R23, desc[UR6][R10.64+0x98] ;  /* 0x000098060a170981 */ /* 0x000ee8000c1e1900 */
[----:B------:R-:W3:Y:S01]  /*20b0*/  @P0 LDG.E R26, desc[UR6][R10.64+0x9c] ;  /* 0x00009c060a1a0981 */ /* 0x000ee2000c1e1900 */
[----:B--2---:R-:W-:-:S03]  /*20c0*/  @P6 LOP3.LUT R5, R5, R22, RZ, 0x3c, !PT ;  /* 0x0000001605056212 */ /* 0x004fc600078e3cff */
[----:B------:R-:W2:Y:S01]  /*20d0*/  @P0 LDG.E R22, desc[UR6][R10.64+0x94] ;  /* 0x000094060a160981 */ /* 0x000ea2000c1e1900 */
[----:B----4-:R-:W-:-:S03]  /*20e0*/  @P6 LOP3.LUT R4, R4, R21, RZ, 0x3c, !PT ;  /* 0x0000001504046212 */ /* 0x010fc600078e3cff */
[----:B------:R-:W4:Y:S01]  /*20f0*/  @P0 LDG.E R21, desc[UR6][R10.64+0x90] ;  /* 0x000090060a150981 */ /* 0x000f22000c1e1900 */
[----:B---3--:R-:W-:Y:S02]  /*2100*/  @P0 LOP3.LUT R6, R6, R25, RZ, 0x3c, !PT ;  /* 0x0000001906060212 */ /* 0x008fe400078e3cff */
[----:B------:R-:W-:Y:S02]  /*2110*/  @P0 LOP3.LUT R2, R2, R23, RZ, 0x3c, !PT ;  /* 0x0000001702020212 */ /* 0x000fe400078e3cff */
[----:B------:R-:W-:Y:S02]  /*2120*/  @P0 LOP3.LUT R3, R3, R26, RZ, 0x3c, !PT ;  /* 0x0000001a03030212 */ /* 0x000fe400078e3cff */
[----:B--2---:R-:W-:Y:S02]  /*2130*/  @P0 LOP3.LUT R5, R5, R22, RZ, 0x3c, !PT ;  /* 0x0000001605050212 */ /* 0x004fe400078e3cff */
[----:B----4-:R-:W-:Y:S02]  /*2140*/  @P0 LOP3.LUT R4, R4, R21, RZ, 0x3c, !PT ;  /* 0x0000001504040212 */ /* 0x010fe400078e3cff */
[----:B------:R-:W-:-:S13]  /*2150*/  R2P PR, R24.B1, 0x7f ;  /* 0x0000007f18007804 */ /* 0x000fda0000001000 */
[----:B------:R-:W2:Y:S04]  /*2160*/  @P0 LDG.E R21, desc[UR6][R10.64+0xa0] ;  /* 0x0000a0060a150981 */ /* 0x000ea8000c1e1900 */
[----:B------:R-:W3:Y:S04]  /*2170*/  @P0 LDG.E R22, desc[UR6][R10.64+0xa8] ;  /* 0x0000a8060a160981 */ /* 0x000ee8000c1e1900 */
        /* <DEDUP_REMOVED lines=11> */
[----:B------:R-:W-:Y:S02]  /*2230*/  @P1 LOP3.LUT R6, R6, R25, RZ, 0x3c, !PT ;  /* 0x0000001906061212 */ /* 0x000fe400078e3cff */
[----:B---3--:R-:W-:Y:S01]  /*2240*/  @P0 LOP3.LUT R3, R3, R22, RZ, 0x3c, !PT ;  /* 0x0000001603030212 */ /* 0x008fe200078e3cff */
[----:B------:R-:W3:Y:S01]  /*2250*/  @P3 LDG.E R25, desc[UR6][R10.64+0xdc] ;  /* 0x0000dc060a193981 */ /* 0x000ee2000c1e1900 */
[----:B------:R-:W-:-:S03]  /*2260*/  LOP3.LUT P0, RZ, R24, 0x8000, RZ, 0xc0, !PT ;  /* 0x0000800018ff7812 */ /* 0x000fc6000780c0ff */
[----:B------:R-:W3:Y:S01]  /*2270*/  @P1 LDG.E R22, desc[UR6][R10.64+0xc4] ;  /* 0x0000c4060a161981 */ /* 0x000ee2000c1e1900 */
[----:B----4-:R-:W-:-:S03]  /*2280*/  @P2 LOP3.LUT R6, R6, R23, RZ, 0x3c, !PT ;  /* 0x0000001706062212 */ /* 0x010fc600078e3cff */
[----:B------:R-:W4:Y:S04]  /*2290*/  @P2 LDG.E R23, desc[UR6][R10.64+0xcc] ;  /* 0x0000cc060a172981 */ /* 0x000f28000c1e1900 */
[----:B------:R-:W4:Y:S01]  /*22a0*/  @P2 LDG.E R24, desc[UR6][R10.64+0xd0] ;  /* 0x0000d0060a182981 */ /* 0x000f22000c1e1900 */
[----:B--2---:R-:W-:-:S03]  /*22b0*/  @P1 LOP3.LUT R4, R4, R21, RZ, 0x3c, !PT ;  /* 0x0000001504041212 */ /* 0x004fc600078e3cff */
[----:B------:R-:W2:Y:S01]  /*22c0*/  @P1 LDG.E R21, desc[UR6][R10.64+0xc0] ;  /* 0x0000c0060a151981 */ /* 0x000ea2000c1e1900 */
[----:B------:R-:W-:Y:S02]  /*22d0*/  @P1 LOP3.LUT R5, R5, R26, RZ, 0x3c, !PT ;  /* 0x0000001a05051212 */ /* 0x000fe400078e3cff */
[----:B---3--:R-:W-:Y:S01]  /*22e0*/  @P1 LOP3.LUT R3, R3, R22, RZ, 0x3c, !PT ;  /* 0x0000001603031212 */ /* 0x008fe200078e3cff */
[----:B------:R-:W3:Y:S01]  /*22f0*/  @P0 LDG.E R26, desc[UR6][R10.64+0x13c] ;  /* 0x00013c060a1a0981 */ /* 0x000ee2000c1e1900 */
[----:B------:R-:W-:-:S03]  /*2300*/  @P3 LOP3.LUT R6, R6, R25, RZ, 0x3c, !PT ;  /* 0x0000001906063212 */ /* 0x000fc600078e3cff */
[----:B------:R-:W3:Y:S01]  /*2310*/  @P2 LDG.E R22, desc[UR6][R10.64+0xd8] ;  /* 0x0000d8060a162981 */ /* 0x000ee2000c1e1900 */
[----:B----4-:R-:W-:Y:S02]  /*2320*/  @P2 LOP3.LUT R4, R4, R23, RZ, 0x3c, !PT ;  /* 0x0000001704042212 */ /* 0x010fe400078e3cff */
[----:B------:R-:W-:Y:S01]  /*2330*/  @P2 LOP3.LUT R5, R5, R24, RZ, 0x3c, !PT ;  /* 0x0000001805052212 */ /* 0x000fe200078e3cff */
        /* <DEDUP_REMOVED lines=45> */
[----:B------:R-:W-:-:S04]  /*2610*/  UIADD3 UR4, UPT, UPT, UR4, 0x10, URZ ;  /* 0x0000001004047890 */ /* 0x000fc8000fffe0ff */
[----:B------:R-:W-:Y:S01]  /*2620*/  UISETP.NE.AND UP0, UPT, UR4, 0x20, UPT ;  /* 0x000000200400788c */ /* 0x000fe2000bf05270 */
[----:B---3--:R-:W-:-:S04]  /*2630*/  @P6 LOP3.LUT R3, R3, R22, RZ, 0x3c, !PT ;  /* 0x0000001603036212 */ /* 0x008fc800078e3cff */
[----:B------:R-:W-:Y:S02]  /*2640*/  @P0 LOP3.LUT R3, R3, R26, RZ, 0x3c, !PT ;  /* 0x0000001a03030212 */ /* 0x000fe400078e3cff */
[----:B----4-:R-:W-:Y:S02]  /*2650*/  @P0 LOP3.LUT R4, R4, R23, RZ, 0x3c, !PT ;  /* 0x0000001704040212 */ /* 0x010fe400078e3cff */
[----:B------:R-:W-:Y:S02]  /*2660*/  @P0 LOP3.LUT R5, R5, R24, RZ, 0x3c, !PT ;  /* 0x0000001805050212 */ /* 0x000fe400078e3cff */
[----:B--2---:R-:W-:-:S04]  /*2670*/  @P6 LOP3.LUT R2, R2, R21, RZ, 0x3c, !PT ;  /* 0x0000001502026212 */ /* 0x004fc800078e3cff */
        /* <DEDUP_REMOVED lines=8> */
.L_x_170:
[----:B------:R-:W-:Y:S05]  /*2700*/  BSYNC.RECONVERGENT B1 ;  /* 0x0000000000017941 */ /* 0x000fea0003800200 */
.L_x_169:
[----:B------:R-:W-:Y:S01]  /*2710*/  ISETP.GT.U32.AND P0, PT, R13, 0x3, PT ;  /* 0x000000030d00780c */ /* 0x000fe20003f04070 */
[----:B------:R-:W-:Y:S01]  /*2720*/  VIADD R7, R7, 0x1 ;  /* 0x0000000107077836 */ /* 0x000fe20000000000 */
[--C-:B------:R-:W-:Y:S02]  /*2730*/  SHF.R.U64 R13, R13, 0x2, R12.reuse ;  /* 0x000000020d0d7819 */ /* 0x100fe4000000120c */
[----:B------:R-:W-:Y:S02]  /*2740*/  ISETP.GT.U32.AND.EX P0, PT, R12, RZ, PT, P0 ;  /* 0x000000ff0c00720c */ /* 0x000fe40003f04100 */
[----:B------:R-:W-:-:S11]  /*2750*/  SHF.R.U32.HI R12, RZ, 0x2, R12 ;  /* 0x00000002ff0c7819 */ /* 0x000fd6000001160c */
[----:B------:R-:W-:Y:S05]  /*2760*/  @P0 BRA `(.L_x_177) ;  /* 0xffffffd800cc0947 */ /* 0x000fea000383ffff */
.L_x_168:
[----:B------:R-:W-:Y:S05]  /*2770*/  BSYNC.RECONVERGENT B0 ;  /* 0x0000000000007941 */ /* 0x000fea0003800200 */
.L_x_167:
[----:B------:R-:W3:Y:S01]  /*2780*/  LDC.64 R8, c[0x0][0x3a8] ;  /* 0x0000ea00ff087b82 */ /* 0x000ee20000000a00 */
[----:B------:R-:W-:Y:S01]  /*2790*/  IMAD.MOV.U32 R12, RZ, RZ, R4 ;  /* 0x000000ffff0c7224 */ /* 0x000fe200078e0004 */
[----:B------:R-:W4:Y:S01]  /*27a0*/  LDCU UR4, c[0x0][0x380] ;  /* 0x00007000ff0477ac */ /* 0x000f220008000800 */
[----:B------:R-:W-:Y:S02]  /*27b0*/  IMAD.MOV.U32 R19, RZ, RZ, R6 ;  /* 0x000000ffff137224 */ /* 0x000fe400078e0006 */
[----:B012---:R-:W-:Y:S02]  /*27c0*/  IMAD.MOV.U32 R4, RZ, RZ, R3 ;  /* 0x000000ffff047224 */ /* 0x007fe400078e0003 */
[----:B------:R-:W-:Y:S02]  /*27d0*/  IMAD.MOV.U32 R7, RZ, RZ, R2 ;  /* 0x000000ffff077224 */ /* 0x000fe400078e0002 */
[----:B------:R-:W-:Y:S02]  /*27e0*/  IMAD.MOV.U32 R10, RZ, RZ, 0x3f800000 ;  /* 0x3f800000ff0a7424 */ /* 0x000fe400078e00ff */
[----:B------:R-:W-:-:S02]  /*27f0*/  IMAD.MOV.U32 R11, RZ, RZ, 0x3dcccccd ;  /* 0x3dcccccdff0b7424 */ /* 0x000fc400078e00ff */
[----:B------:R-:W-:Y:S02]  /*2800*/  IMAD.MOV.U32 R13, RZ, RZ, RZ ;  /* 0x000000ffff0d7224 */ /* 0x000fe400078e00ff */
[----:B------:R-:W-:-:S07]  /*2810*/  IMAD.MOV.U32 R6, RZ, RZ, -0x2dfc5089 ;  /* 0xd203af77ff067424 */ /* 0x000fce00078e00ff */
.L_x_184:
[----:B------:R-:W-:Y:S01]  /*2820*/  SHF.R.U32.HI R2, RZ, 0x2, R19 ;  /* 0x00000002ff027819 */ /* 0x000fe20000011613 */
[----:B------:R-:W-:Y:S01]  /*2830*/  IMAD.SHL.U32 R3, R4, 0x10, RZ ;  /* 0x0000001004037824 */ /* 0x000fe200078e00ff */
[----:B------:R-:W-:Y:S01]  /*2840*/  BSSY.RECONVERGENT B0, `(.L_x_178) ;  /* 0x0000040000007945 */ /* 0x000fe20003800200 */
[----:B------:R-:W-:Y:S01]  /*2850*/  IMAD.MOV.U32 R20, RZ, RZ, 0x3e055027 ;  /* 0x3e055027ff147424 */ /* 0x000fe200078e00ff */
[----:B------:R-:W-:-:S05]  /*2860*/  LOP3.LUT R2, R2, R19, RZ, 0x3c, !PT ;  /* 0x0000001302027212 */ /* 0x000fca00078e3cff */
[----:B------:R-:W-:-:S05]  /*2870*/  IMAD.SHL.U32 R18, R2, 0x2, RZ ;  /* 0x0000000202127824 */ /* 0x000fca00078e00ff */
[----:B------:R-:W-:Y:S01]  /*2880*/  LOP3.LUT R3, R2, R18, R3, 0x96, !PT ;  /* 0x0000001202037212 */ /* 0x000fe200078e9603 */
[----:B------:R-:W-:-:S03]  /*2890*/  IMAD.MOV.U32 R18, RZ, RZ, R7 ;  /* 0x000000ffff127224 */ /* 0x000fc600078e0007 */
[----:B------:R-:W-:Y:S01]  /*28a0*/  LOP3.LUT R7, R3, R4, RZ, 0x3c, !PT ;  /* 0x0000000403077212 */ /* 0x000fe200078e3cff */
[----:B------:R-:W-:-:S03]  /*28b0*/  IMAD.MOV.U32 R3, RZ, RZ, 0x2f800000 ;  /* 0x2f800000ff037424 */ /* 0x000fc600078e00ff */
        /* <DEDUP_REMOVED lines=22> */
[----:B------:R-:W-:Y:S02]  /*2a20*/  FSEL R20, RZ, -23, P0 ;  /* 0xc1b80000ff147808 */ /* 0x000fe40000000000 */
[----:B------:R-:W-:Y:S01]  /*2a30*/  ISETP.GT.U32.AND P0, PT, R2, 0x7f7fffff, PT ;  /* 0x7f7fffff0200780c */ /* 0x000fe20003f04070 */
[----:B------:R-:W-:Y:S02]  /*2a40*/  FMUL R22, R3, R22 ;  /* 0x0000001603167220 */ /* 0x000fe40000400000 */
[----:B------:R-:W-:Y:S01]  /*2a50*/  FFMA R20, R21, 1.1920928955078125e-07, R20 ;  /* 0x3400000015147823 */ /* 0x000fe20000000014 */
[----:B------:R-:W-:Y:S02]  /*2a60*/  IMAD.MOV.U32 R21, RZ, RZ, 0x7f800000 ;  /* 0x7f800000ff157424 */ /* 0x000fe400078e00ff */
[----:B------:R-:W-:-:S04]  /*2a70*/  FFMA R3, R3, R22, R3 ;  /* 0x0000001603037223 */ /* 0x000fc80000000003 */
[----:B------:R-:W-:Y:S01]  /*2a80*/  FFMA R20, R20, 0.69314718246459960938, R3 ;  /* 0x3f31721814147823 */ /* 0x000fe20000000003 */
[C---:B------:R-:W-:Y:S02]  /*2a90*/  IMAD.SHL.U32 R3, R19.reuse, 0x2, RZ ;  /* 0x0000000213037824 */ /* 0x040fe400078e00ff */
[C---:B------:R-:W-:Y:S01]  /*2aa0*/  @P0 FFMA R20, R2.reuse, R21, +INF ;  /* 0x7f80000002140423 */ /* 0x040fe20000000015 */
[----:B------:R-:W-:Y:S02]  /*2ab0*/  FSETP.NEU.AND P0, PT, R2, RZ, PT ;  /* 0x000000ff0200720b */ /* 0x000fe40003f0d000 */
[----:B------:R-:W-:Y:S01]  /*2ac0*/  LOP3.LUT R12, R19, R3, R12, 0x96, !PT ;  /* 0x00000003130c7212 */ /* 0x000fe200078e960c */
[----:B------:R-:W-:Y:S01]  /*2ad0*/  FMUL R20, R20, -2 ;  /* 0xc000000014147820 */ /* 0x000fe20000400000 */
[----:B------:R-:W-:Y:S02]  /*2ae0*/  IMAD.MOV.U32 R19, RZ, RZ, 0x30c90fdb ;  /* 0x30c90fdbff137424 */ /* 0x000fe400078e00ff */
[----:B------:R-:W-:-:S02]  /*2af0*/  LOP3.LUT R3, R12, R7, RZ, 0x3c, !PT ;  /* 0x000000070c037212 */ /* 0x000fc400078e3cff */
[----:B------:R-:W-:-:S03]  /*2b00*/  FSEL R21, R20, +INF , P0 ;  /* 0x7f80000014157808 */ /* 0x000fc60000000000 */
[----:B------:R-:W-:Y:S01]  /*2b10*/  IMAD.IADD R2, R3, 0x1, R6 ;  /* 0x0000000103027824 */ /* 0x000fe200078e0206 */
[----:B------:R0:W1:Y:S01]  /*2b20*/  MUFU.RSQ R22, R21 ;  /* 0x0000001500167308 */ /* 0x0000620000001400 */
[----:B------:R-:W-:-:S03]  /*2b30*/  VIADD R12, R21, 0xf3000000 ;  /* 0xf3000000150c7836 */ /* 0x000fc60000000000 */
[----:B------:R-:W-:Y:S02]  /*2b40*/  I2FP.F32.U32 R2, R2 ;  /* 0x0000000200027245 */ /* 0x000fe40000201000 */
[----:B------:R-:W-:-:S03]  /*2b50*/  ISETP.GT.U32.AND P0, PT, R12, 0x727fffff, PT ;  /* 0x727fffff0c00780c */ /* 0x000fc60003f04070 */
[----:B------:R-:W-:Y:S01]  /*2b60*/  FFMA R12, R2, R19, 7.314590599882819788e-10 ;  /* 0x30490fdb020c7423 */ /* 0x000fe20000000013 */
[----:B------:R-:W-:Y:S02]  /*2b70*/  IMAD.MOV.U32 R19, RZ, RZ, R5 ;  /* 0x000000ffff137224 */ /* 0x000fe400078e0005 */
[----:B------:R-:W-:Y:S02]  /*2b80*/  IMAD.MOV.U32 R5, RZ, RZ, R4 ;  /* 0x000000ffff057224 */ /* 0x000fe400078e0004 */
[----:B------:R-:W-:-:S05]  /*2b90*/  IMAD.MOV.U32 R4, RZ, RZ, R3 ;  /* 0x000000ffff047224 */ /* 0x000fca00078e0003 */
[----:B01----:R-:W-:Y:S05]  /*2ba0*/  @!P0 BRA `(.L_x_179) ;  /* 0x0000000000148947 */ /* 0x003fea0003800000 */
[----:B------:R-:W-:Y:S01]  /*2bb0*/  IMAD.MOV.U32 R2, RZ, RZ, R21 ;  /* 0x000000ffff027224 */ /* 0x000fe200078e0015 */
[----:B------:R-:W-:-:S07]  /*2bc0*/  MOV R21, 0x2be0 ;  /* 0x00002be000157802 */ /* 0x000fce0000000f00 */
[----:B---345:R-:W-:Y:S05]  /*2bd0*/  CALL.REL.NOINC `($__internal_7_$__cuda_sm20_sqrt_rn_f32_slowpath) ;  /* 0x0000000400307944 */ /* 0x038fea0003c00000 */
[----:B------:R-:W-:Y:S01]  /*2be0*/  IMAD.MOV.U32 R20, RZ, RZ, R22 ;  /* 0x000000ffff147224 */ /* 0x000fe200078e0016 */
[----:B------:R-:W-:Y:S06]  /*2bf0*/  BRA `(.L_x_180) ;  /* 0x0000000000107947 */ /* 0x000fec0003800000 */
.L_x_179:
[----:B------:R-:W-:Y:S01]  /*2c00*/  FMUL.FTZ R20, R21, R22 ;  /* 0x0000001615147220 */ /* 0x000fe20000410000 */
[----:B------:R-:W-:-:S03]  /*2c10*/  FMUL.FTZ R2, R22, 0.5 ;  /* 0x3f00000016027820 */ /* 0x000fc60000410000 */
[----:B------:R-:W-:-:S04]  /*2c20*/  FFMA R3, -R20, R20, R21 ;  /* 0x0000001414037223 */ /* 0x000fc80000000115 */
[----:B------:R-:W-:-:S07]  /*2c30*/  FFMA R20, R3, R2, R20 ;  /* 0x0000000203147223 */ /* 0x000fce0000000014 */
.L_x_180:
[----:B----4-:R-:W-:Y:S05]  /*2c40*/  BSYNC.RECONVERGENT B0 ;  /* 0x0000000000007941 */ /* 0x010fea0003800200 */
.L_x_178:
[----:B------:R-:W-:Y:S01]  /*2c50*/  FMUL.RZ R22, R12, 0.15915493667125701904 ;  /* 0x3e22f9830c167820 */ /* 0x000fe2000040c000 */
[----:B------:R-:W-:Y:S01]  /*2c60*/  VIADD R2, R11, 0xf3000000 ;  /* 0xf30000000b027836 */ /* 0x000fe20000000000 */
[----:B------:R-:W-:Y:S01]  /*2c70*/  MUFU.RSQ R24, R11 ;  /* 0x0000000b00187308 */ /* 0x000fe20000001400 */
[----:B------:R-:W-:Y:S03]  /*2c80*/  BSSY.RECONVERGENT B0, `(.L_x_181) ;  /* 0x0000010000007945 */ /* 0x000fe60003800200 */
[----:B------:R-:W-:-:S04]  /*2c90*/  ISETP.GT.U32.AND P0, PT, R2, 0x727fffff, PT ;  /* 0x727fffff0200780c */ /* 0x000fc80003f04070 */
[----:B------:R-:W0:Y:S08]  /*2ca0*/  MUFU.SIN R3, R22 ;  /* 0x0000001600037308 */ /* 0x000e300000000400 */
[----:B------:R-:W1:Y:S01]  /*2cb0*/  MUFU.COS R21, R22 ;  /* 0x0000001600157308 */ /* 0x000e620000000000 */
[-C--:B0-----:R-:W-:Y:S01]  /*2cc0*/  FMUL R12, R3, R20.reuse ;  /* 0x00000014030c7220 */ /* 0x081fe20000400000 */
[----:B-1----:R-:W-:Y:S01]  /*2cd0*/  FMUL R20, R21, R20 ;  /* 0x0000001415147220 */ /* 0x002fe20000400000 */
[----:B------:R-:W-:Y:S06]  /*2ce0*/  @!P0 BRA `(.L_x_182) ;  /* 0x0000000000148947 */ /* 0x000fec0003800000 */
[----:B------:R-:W-:Y:S01]  /*2cf0*/  IMAD.MOV.U32 R2, RZ, RZ, R11 ;  /* 0x000000ffff027224 */ /* 0x000fe200078e000b */
[----:B------:R-:W-:-:S07]  /*2d00*/  MOV R21, 0x2d20 ;  /* 0x00002d2000157802 */ /* 0x000fce0000000f00 */
[----:B---3-5:R-:W-:Y:S05]  /*2d10*/  CALL.REL.NOINC `($__internal_7_$__cuda_sm20_sqrt_rn_f32_slowpath) ;  /* 0x0000000000e07944 */ /* 0x028fea0003c00000 */
[----:B------:R-:W-:Y:S01]  /*2d20*/  IMAD.MOV.U32 R3, RZ, RZ, R22 ;  /* 0x000000ffff037224 */ /* 0x000fe200078e0016 */
[----:B------:R-:W-:Y:S06]  /*2d30*/  BRA `(.L_x_183) ;  /* 0x0000000000107947 */ /* 0x000fec0003800000 */
.L_x_182:
[C---:B------:R-:W-:Y:S01]  /*2d40*/  FMUL.FTZ R2, R24.reuse, R11 ;  /* 0x0000000b18027220 */ /* 0x040fe20000410000 */
[----:B------:R-:W-:-:S03]  /*2d50*/  FMUL.FTZ R21, R24, 0.5 ;  /* 0x3f00000018157820 */ /* 0x000fc60000410000 */
[----:B------:R-:W-:-:S04]  /*2d60*/  FFMA R3, -R2, R2, R11 ;  /* 0x0000000202037223 */ /* 0x000fc8000000010b */
[----:B------:R-:W-:-:S07]  /*2d70*/  FFMA R3, R3, R21, R2 ;  /* 0x0000001503037223 */ /* 0x000fce0000000002 */
.L_x_183:
[----:B------:R-:W-:Y:S05]  /*2d80*/  BSYNC.RECONVERGENT B0 ;  /* 0x0000000000007941 */ /* 0x000fea0003800200 */
.L_x_181:
[----:B-----5:R-:W-:Y:S01]  /*2d90*/  FADD R2, R17, -R11 ;  /* 0x8000000b11027221 */ /* 0x020fe20000000000 */
[----:B---3--:R-:W-:Y:S01]  /*2da0*/  FFMA R13, R8, R8, R13 ;  /* 0x00000008080d7223 */ /* 0x008fe2000000000d */
[----:B------:R-:W-:Y:S02]  /*2db0*/  FMUL R23, R20, R9 ;  /* 0x0000000914177220 */ /* 0x000fe40000400000 */
[----:B------:R-:W-:Y:S02]  /*2dc0*/  FMUL R21, R15, R2 ;  /* 0x000000020f157220 */ /* 0x000fe40000400000 */
[----:B------:R-:W-:Y:S01]  /*2dd0*/  FSETP.GEU.AND P0, PT, R13, 1, PT ;  /* 0x3f8000000d00780b */ /* 0x000fe20003f0e000 */
[----:B------:R-:W-:Y:S01]  /*2de0*/  FFMA R23, R12, UR4, R23 ;  /* 0x000000040c177c23 */ /* 0x000fe20008000017 */
[----:B------:R-:W-:Y:S01]  /*2df0*/  FMUL R2, R21, R8 ;  /* 0x0000000815027220 */ /* 0x000fe20000400000 */
[----:B------:R-:W-:Y:S01]  /*2e00*/  FMUL R21, R3, R10 ;  /* 0x0000000a03157220 */ /* 0x000fe20000400000 */
[----:B------:R-:W-:-:S02]  /*2e10*/  FMUL R3, R16, R3 ;  /* 0x0000000310037220 */ /* 0x000fc40000400000 */
[-C--:B------:R-:W-:Y:S01]  /*2e20*/  FFMA R11, R2, R8.reuse, R11 ;  /* 0x00000008020b7223 */ /* 0x080fe2000000000b */
[-C--:B------:R-:W-:Y:S01]  /*2e30*/  FMUL R21, R21, R8.reuse ;  /* 0x0000000815157220 */ /* 0x080fe20000400000 */
[----:B------:R-:W-:-:S03]  /*2e40*/  FMUL R3, R3, R8 ;  /* 0x0000000803037220 */ /* 0x000fc60000400000 */
[----:B------:R-:W-:Y:S01]  /*2e50*/  FFMA R10, R21, R23, R10 ;  /* 0x00000017150a7223 */ /* 0x000fe2000000000a */
[----:B------:R-:W-:Y:S01]  /*2e60*/  FFMA R11, R12, R3, R11 ;  /* 0x000000030c0b7223 */ /* 0x000fe2000000000b */
[----:B------:R-:W-:-:S03]  /*2e70*/  IMAD.MOV.U32 R12, RZ, RZ, R18 ;  /* 0x000000ffff0c7224 */ /* 0x000fc600078e0012 */
[----:B------:R-:W-:Y:S01]  /*2e80*/  FADD R11, |R11|, -RZ ;  /* 0x800000ff0b0b7221 */ /* 0x000fe20000000200 */
[----:B------:R-:W-:Y:S06]  /*2e90*/  @!P0 BRA `(.L_x_184) ;  /* 0xfffffff800608947 */ /* 0x000fec000383ffff */
[----:B------:R-:W0:Y:S01]  /*2ea0*/  S2R R7, SR_TID.X ;  /* 0x0000000000077919 */ /* 0x000e220000002100 */
[----:B------:R-:W1:Y:S01]  /*2eb0*/  S2UR UR5, SR_CgaCtaId ;  /* 0x00000000000579c3 */ /* 0x000e620000008800 */
[----:B------:R-:W-:Y:S01]  /*2ec0*/  UMOV UR4, 0x400 ;  /* 0x0000040000047882 */ /* 0x000fe20000000000 */
[----:B------:R-:W-:Y:S01]  /*2ed0*/  ISETP.GE.U32.AND P0, PT, R0, 0x2, PT ;  /* 0x000000020000780c */ /* 0x000fe20003f06070 */
[----:B------:R-:W-:-:S05]  /*2ee0*/  FADD R10, R10, -1 ;  /* 0xbf8000000a0a7421 */ /* 0x000fca0000000000 */
[----:B------:R-:W-:Y:S01]  /*2ef0*/  FMNMX R10, RZ, R10, !PT ;  /* 0x0000000aff0a7209 */ /* 0x000fe20007800000 */
[----:B-1----:R-:W-:-:S06]  /*2f00*/  ULEA UR4, UR5, UR4, 0x18 ;  /* 0x0000000405047291 */ /* 0x002fcc000f8ec0ff */
[C---:B0-----:R-:W-:Y:S02]  /*2f10*/  LEA R3, R7.reuse, UR4, 0x2 ;  /* 0x0000000407037c11 */ /* 0x041fe4000f8e10ff */
[----:B------:R-:W-:-:S03]  /*2f20*/  ISETP.NE.AND P1, PT, R7, RZ, PT ;  /* 0x000000ff0700720c */ /* 0x000fc60003f25270 */
[----:B------:R0:W-:Y:S01]  /*2f30*/  STS [R3], R10 ;  /* 0x0000000a03007388 */ /* 0x0001e20000000800 */
[----:B------:R-:W-:Y:S06]  /*2f40*/  BAR.SYNC.DEFER_BLOCKING 0x0 ;  /* 0x0000000000007b1d */ /* 0x000fec0000010000 */
[----:B------:R-:W-:Y:S05]  /*2f50*/  @!P0 BRA `(.L_x_185) ;  /* 0x00000000002c8947 */ /* 0x000fea0003800000 */
.L_x_186:
[----:B------:R-:W-:-:S04]  /*2f60*/  SHF.R.U32.HI R6, RZ, 0x1, R0 ;  /* 0x00000001ff067819 */ /* 0x000fc80000011600 */
[----:B------:R-:W-:-:S13]  /*2f70*/  ISETP.GE.U32.AND P0, PT, R7, R6, PT ;  /* 0x000000060700720c */ /* 0x000fda0003f06070 */
[----:B------:R-:W-:Y:S01]  /*2f80*/  @!P0 IMAD R2, R6, 0x4, R3 ;  /* 0x0000000406028824 */ /* 0x000fe200078e0203 */
[----:B------:R-:W-:Y:S05]  /*2f90*/  @!P0 LDS R5, [R3] ;  /* 0x0000000003058984 */ /* 0x000fea0000000800 */
[----:B------:R-:W1:Y:S02]  /*2fa0*/  @!P0 LDS R2, [R2] ;  /* 0x0000000002028984 */ /* 0x000e640000000800 */
[----:B-1----:R-:W-:-:S05]  /*2fb0*/  @!P0 FADD R4, R2, R5 ;  /* 0x0000000502048221 */ /* 0x002fca0000000000 */
[----:B------:R1:W-:Y:S01]  /*2fc0*/  @!P0 STS [R3], R4 ;  /* 0x0000000403008388 */ /* 0x0003e20000000800 */
[----:B------:R-:W-:Y:S01]  /*2fd0*/  BAR.SYNC.DEFER_BLOCKING 0x0 ;  /* 0x0000000000007b1d */ /* 0x000fe20000010000 */
[----:B------:R-:W-:Y:S01]  /*2fe0*/  ISETP.GT.U32.AND P0, PT, R0, 0x3, PT ;  /* 0x000000030000780c */ /* 0x000fe20003f04070 */
[----:B------:R-:W-:-:S12]  /*2ff0*/  IMAD.MOV.U32 R0, RZ, RZ, R6 ;  /* 0x000000ffff007224 */ /* 0x000fd800078e0006 */
[----:B-1----:R-:W-:Y:S05]  /*3000*/  @P0 BRA `(.L_x_186) ;  /* 0xfffffffc00d40947 */ /* 0x002fea000383ffff */
.L_x_185:
[----:B------:R-:W-:Y:S05]  /*3010*/  @P1 EXIT ;  /* 0x000000000000194d */ /* 0x000fea0003800000 */
[----:B------:R-:W1:Y:S01]  /*3020*/  S2UR UR5, SR_CgaCtaId ;  /* 0x00000000000579c3 */ /* 0x000e620000008800 */
[----:B------:R-:W-:-:S07]  /*3030*/  UMOV UR4, 0x400 ;  /* 0x0000040000047882 */ /* 0x000fce0000000000 */
[----:B0-----:R-:W0:Y:S01]  /*3040*/  LDC.64 R2, c[0x0][0x388] ;  /* 0x0000e200ff027b82 */ /* 0x001e220000000a00 */
[----:B-1----:R-:W-:Y:S01]  /*3050*/  ULEA UR4, UR5, UR4, 0x18 ;  /* 0x0000000405047291 */ /* 0x002fe2000f8ec0ff */
[----:B0-----:R-:W-:-:S08]  /*3060*/  IMAD.WIDE.U32 R14, R14, 0x4, R2 ;  /* 0x000000040e0e7825 */ /* 0x001fd000078e0002 */
[----:B------:R-:W0:Y:S04]  /*3070*/  LDS R5, [UR4] ;  /* 0x00000004ff057984 */ /* 0x000e280008000800 */
[----:B0-----:R-:W-:Y:S01]  /*3080*/  STG.E desc[UR6][R14.64], R5 ;  /* 0x000000050e007986 */ /* 0x001fe2000c101906 */
[----:B------:R-:W-:Y:S05]  /*3090*/  EXIT ;  /* 0x000000000000794d */ /* 0x000fea0003800000 */
        .weak           $__internal_7_$__cuda_sm20_sqrt_rn_f32_slowpath
        .type           $__internal_7_$__cuda_sm20_sqrt_rn_f32_slowpath,@function
        .size           $__internal_7_$__cuda_sm20_sqrt_rn_f32_slowpath,(.L_x_196 - $__internal_7_$__cuda_sm20_sqrt_rn_f32_slowpath)
$__internal_7_$__cuda_sm20_sqrt_rn_f32_slowpath:
        /* <DEDUP_REMOVED lines=13> */
[----:B------:R-:W-:Y:S01]  /*3170*/  @P0 FMUL.FTZ R25, R3, 0.5 ;  /* 0x3f00000003190820 */ /* 0x000fe20000410000 */
[----:B------:R-:W-:Y:S02]  /*3180*/  @!P0 IMAD.MOV.U32 R3, RZ, RZ, R2 ;  /* 0x000000ffff038224 */ /* 0x000fe400078e0002 */
[----:B------:R-:W-:-:S04]  /*3190*/  @P0 FADD.FTZ R24, -R23, -RZ ;  /* 0x800000ff17180221 */ /* 0x000fc80000010100 */
[----:B------:R-:W-:-:S04]  /*31a0*/  @P0 FFMA R24, R23, R24, R22 ;  /* 0x0000001817180223 */ /* 0x000fc80000000016 */
[----:B------:R-:W-:-:S04]  /*31b0*/  @P0 FFMA R24, R24, R25, R23 ;  /* 0x0000001918180223 */ /* 0x000fc80000000017 */
[----:B------:R-:W-:-:S07]  /*31c0*/  @P0 FMUL.FTZ R3, R24, 2.3283064365386962891e-10 ;  /* 0x2f80000018030820 */ /* 0x000fce0000410000 */
.L_x_187:
[----:B------:R-:W-:Y:S02]  /*31d0*/  IMAD.MOV.U32 R22, RZ, RZ, R3 ;  /* 0x000000ffff167224 */ /* 0x000fe400078e0003 */
[----:B------:R-:W-:Y:S02]  /*31e0*/  IMAD.MOV.U32 R2, RZ, RZ, R21 ;  /* 0x000000ffff027224 */ /* 0x000fe400078e0015 */
[----:B------:R-:W-:-:S04]  /*31f0*/  IMAD.MOV.U32 R3, RZ, RZ, 0x0 ;  /* 0x00000000ff037424 */ /* 0x000fc800078e00ff */
[----:B------:R-:W-:Y:S05]  /*3200*/  RET.REL.NODEC R2 `(_Z5EulerfPfS_S_S_ff) ;  /* 0xffffffcc027c7950 */ /* 0x000fea0003c3ffff */
.L_x_188:
        /* <DEDUP_REMOVED lines=15> */
.L_x_196:


//--------------------- .nv.global.init           --------------------------
	.section	.nv.global.init,"aw",@progbits
	.align	4
.nv.global.init:
	.type		mrg32k3aM1SubSeq,@object
	.size		mrg32k3aM1SubSeq,(mrg32k3aM2SubSeq - mrg32k3aM1SubSeq)
mrg32k3aM1SubSeq:
        /*0000*/ 	.byte	0x0b, 0xcc, 0xee, 0x04, 0x73, 0x29, 0x8b, 0x6f, 0xf6, 0x53, 0x03, 0xf6, 0x23, 0xf6, 0xea, 0xda
        /* <DEDUP_REMOVED lines=125> */
	.type		mrg32k3aM2SubSeq,@object
	.size		mrg32k3aM2SubSeq,(mrg32k3aM1 - mrg32k3aM2SubSeq)
mrg32k3aM2SubSeq:
        /* <DEDUP_REMOVED lines=126> */
	.type		mrg32k3aM1,@object
	.size		mrg32k3aM1,(mrg32k3aM1Seq - mrg32k3aM1)
mrg32k3aM1:
        /* <DEDUP_REMOVED lines=144> */
	.type		mrg32k3aM1Seq,@object
	.size		mrg32k3aM1Seq,(mrg32k3aM2 - mrg32k3aM1Seq)
mrg32k3aM1Seq:
        /* <DEDUP_REMOVED lines=144> */
	.type		mrg32k3aM2,@object
	.size		mrg32k3aM2,(mrg32k3aM2Seq - mrg32k3aM2)
mrg32k3aM2:
        /* <DEDUP_REMOVED lines=144> */
	.type		mrg32k3aM2Seq,@object
	.size		mrg32k3aM2Seq,(precalc_xorwow_matrix - mrg32k3aM2Seq)
mrg32k3aM2Seq:
        /* <DEDUP_REMOVED lines=144> */
	.type		precalc_xorwow_matrix,@object
	.size		precalc_xorwow_matrix,(precalc_xorwow_offset_matrix - precalc_xorwow_matrix)
precalc_xorwow_matrix:
        /* <DEDUP_REMOVED lines=6400> */
	.type		precalc_xorwow_offset_matrix,@object
	.size		precalc_xorwow_offset_matrix,(.L_1 - precalc_xorwow_offset_matrix)
precalc_xorwow_offset_matrix:
        /* <DEDUP_REMOVED lines=6400> */
.L_1:


//--------------------- .nv.shared._Z6almostfPfS_S_S_ff --------------------------
	.section	.nv.shared._Z6almostfPfS_S_S_ff,"aw",@nobits
	.sectionflags	@""
	.align	16
	.zero		1024


//--------------------- .nv.shared.reserved.0     --------------------------
	.section	.nv.shared.reserved.0,"aw",@nobits
	.weak		__nv_reservedSMEM_offset_0_alias
	.size		__nv_reservedSMEM_offset_0_alias, 0, 64
	.other		__nv_reservedSMEM_offset_0_alias,@"STO_CUDA_RESERVED_SHARED STV_DEFAULT"
__nv_reservedSMEM_offset_0_alias:
	.zero		0
	.zero		64


//--------------------- .nv.shared._Z9testGammafPf --------------------------
	.section	.nv.shared._Z9testGammafPf,"aw",@nobits
	.sectionflags	@""
	.align	16
	.zero		1024


//--------------------- .nv.shared._Z5EulerfPfS_S_S_ff --------------------------
	.section	.nv.shared._Z5EulerfPfS_S_S_ff,"aw",@nobits
	.sectionflags	@""
	.align	16
	.zero		1024


//--------------------- .nv.constant0._Z6almostfPfS_S_S_ff --------------------------
	.section	.nv.constant0._Z6almostfPfS_S_S_ff,"a",@progbits
	.sectionflags	@""
	.align	4
.nv.constant0._Z6almostfPfS_S_S_ff:
	.zero		944


//--------------------- .nv.constant0._Z9testGammafPf --------------------------
	.section	.nv.constant0._Z9testGammafPf,"a",@progbits
	.sectionflags	@""
	.align	4
.nv.constant0._Z9testGammafPf:
	.zero		912


//--------------------- .nv.constant0._Z5EulerfPfS_S_S_ff --------------------------
	.section	.nv.constant0._Z5EulerfPfS_S_S_ff,"a",@progbits
	.sectionflags	@""
	.align	4
.nv.constant0._Z5EulerfPfS_S_S_ff:
	.zero		944


//--------------------- SYMBOLS --------------------------

	.type		.nv.reservedSmem.offset0,@object
	.size		.nv.reservedSmem.offset0,0x4
	.type		.nv.reservedSmem.cap,@object
	.size		.nv.reservedSmem.cap,0x4
